	.target	sm_90a

	.elftype	@"ET_EXEC"


//--------------------- .note.nv.tkinfo           --------------------------
	.section	.note.nv.tkinfo,"",@"SHT_NOTE"
	.sectionflags	@"SHF_NOTE_NV_TKINFO"
	.tkinfo
        /*0018*/ 	.word	0x00000002
        /*0030*/ 	.string	""
        /*0030*/ 	.string	"ptxas"
        /*0030*/ 	.string	"Cuda compilation tools, release 13.0, V13.0.88"
        /*0030*/ 	.string	"Build cuda_13.0.r13.0/compiler.36424714_0"
        /*0030*/ 	.string	"-v  -suppress-debug-info  -lineinfo  -arch sm_90a "



//--------------------- .note.nv.cuinfo           --------------------------
	.section	.note.nv.cuinfo,"",@"SHT_NOTE"
	.sectionflags	@"SHF_NOTE_NV_CUINFO"
        /*0018*/ 	.short	0x0002
        /*001a*/ 	.short	0x005a
        /*001c*/ 	.short	0x0082
	.zero		2


//--------------------- .nv.info                  --------------------------
	.section	.nv.info,"",@"SHT_CUDA_INFO"
	.align	4


	//----- nvinfo : EIATTR_REGCOUNT
	.align		4
        /*0000*/ 	.byte	0x04, 0x2f
        /*0002*/ 	.short	(.L_1 - .L_0)
	.align		4
.L_0:
        /*0004*/ 	.word	index@(matmul_kernel)
        /*0008*/ 	.word	0x000000ff


	//----- nvinfo : EIATTR_FRAME_SIZE
	.align		4
.L_1:
        /*000c*/ 	.byte	0x04, 0x11
        /*000e*/ 	.short	(.L_3 - .L_2)
	.align		4
.L_2:
        /*0010*/ 	.word	index@(matmul_kernel)
        /*0014*/ 	.word	0x000011b8


	//----- nvinfo : EIATTR_MIN_STACK_SIZE
	.align		4
.L_3:
        /*0018*/ 	.byte	0x04, 0x12
        /*001a*/ 	.short	(.L_5 - .L_4)
	.align		4
.L_4:
        /*001c*/ 	.word	index@(matmul_kernel)
        /*0020*/ 	.word	0x000011b8
.L_5:


//--------------------- .nv.compat                --------------------------
	.section	.nv.compat,"",@"SHT_CUDA_COMPAT_INFO"
	.align	4
        /*0000*/ 	.byte	0x02, 0x09, 0x01, 0x00, 0x02, 0x02, 0x04, 0x00, 0x02, 0x05, 0x05, 0x00, 0x03, 0x07, 0x01, 0x01
        /*0010*/ 	.byte	0x02, 0x03, 0x00, 0x00, 0x02, 0x06, 0x01, 0x00, 0x04, 0x0b, 0x08, 0x00, 0x00, 0x00, 0x00, 0x00
        /*0020*/ 	.byte	0x00, 0x00, 0x00, 0x00


//--------------------- .nv.info.matmul_kernel    --------------------------
	.section	.nv.info.matmul_kernel,"",@"SHT_CUDA_INFO"
	.sectionflags	@""
	.align	4


	//----- nvinfo : EIATTR_CUDA_API_VERSION
	.align		4
        /*0000*/ 	.byte	0x04, 0x37
        /*0002*/ 	.short	(.L_7 - .L_6)
.L_6:
        /*0004*/ 	.word	0x00000082


	//----- nvinfo : EIATTR_KPARAM_INFO
	.align		4
.L_7:
        /*0008*/ 	.byte	0x04, 0x17
        /*000a*/ 	.short	(.L_9 - .L_8)
.L_8:
        /*000c*/ 	.word	0x00000000
        /*0010*/ 	.short	0x000d
        /*0012*/ 	.short	0x0048
        /*0014*/ 	.byte	0x00, 0xf4, 0x21, 0x00


	//----- nvinfo : EIATTR_KPARAM_INFO
	.align		4
.L_9:
        /*0018*/ 	.byte	0x04, 0x17
        /*001a*/ 	.short	(.L_11 - .L_10)
.L_10:
        /*001c*/ 	.word	0x00000000
        /*0020*/ 	.short	0x000c
        /*0022*/ 	.short	0x0040
        /*0024*/ 	.byte	0x00, 0xf4, 0x21, 0x00


	//----- nvinfo : EIATTR_KPARAM_INFO
	.align		4
.L_11:
        /*0028*/ 	.byte	0x04, 0x17
        /*002a*/ 	.short	(.L_13 - .L_12)
.L_12:
        /*002c*/ 	.word	0x00000000
        /*0030*/ 	.short	0x000b
        /*0032*/ 	.short	0x0038
        /*0034*/ 	.byte	0x00, 0xf0, 0x11, 0x00


	//----- nvinfo : EIATTR_KPARAM_INFO
	.align		4
.L_13:
        /*0038*/ 	.byte	0x04, 0x17
        /*003a*/ 	.short	(.L_15 - .L_14)
.L_14:
        /*003c*/ 	.word	0x00000000
        /*0040*/ 	.short	0x000a
        /*0042*/ 	.short	0x0034
        /*0044*/ 	.byte	0x00, 0xf0, 0x11, 0x00


	//----- nvinfo : EIATTR_KPARAM_INFO
	.align		4
.L_15:
        /*0048*/ 	.byte	0x04, 0x17
        /*004a*/ 	.short	(.L_17 - .L_16)
.L_16:
        /*004c*/ 	.word	0x00000000
        /*0050*/ 	.short	0x0009
        /*0052*/ 	.short	0x0030
        /*0054*/ 	.byte	0x00, 0xf0, 0x11, 0x00


	//----- nvinfo : EIATTR_KPARAM_INFO
	.align		4
.L_17:
        /*0058*/ 	.byte	0x04, 0x17
        /*005a*/ 	.short	(.L_19 - .L_18)
.L_18:
        /*005c*/ 	.word	0x00000000
        /*0060*/ 	.short	0x0008
        /*0062*/ 	.short	0x002c
        /*0064*/ 	.byte	0x00, 0xf0, 0x11, 0x00


	//----- nvinfo : EIATTR_KPARAM_INFO
	.align		4
.L_19:
        /*0068*/ 	.byte	0x04, 0x17
        /*006a*/ 	.short	(.L_21 - .L_20)
.L_20:
        /*006c*/ 	.word	0x00000000
        /*0070*/ 	.short	0x0007
        /*0072*/ 	.short	0x0028
        /*0074*/ 	.byte	0x00, 0xf0, 0x11, 0x00


	//----- nvinfo : EIATTR_KPARAM_INFO
	.align		4
.L_21:
        /*0078*/ 	.byte	0x04, 0x17
        /*007a*/ 	.short	(.L_23 - .L_22)
.L_22:
        /*007c*/ 	.word	0x00000000
        /*0080*/ 	.short	0x0006
        /*0082*/ 	.short	0x0024
        /*0084*/ 	.byte	0x00, 0xf0, 0x11, 0x00


	//----- nvinfo : EIATTR_KPARAM_INFO
	.align		4
.L_23:
        /*0088*/ 	.byte	0x04, 0x17
        /*008a*/ 	.short	(.L_25 - .L_24)
.L_24:
        /*008c*/ 	.word	0x00000000
        /*0090*/ 	.short	0x0005
        /*0092*/ 	.short	0x0020
        /*0094*/ 	.byte	0x00, 0xf0, 0x11, 0x00


	//----- nvinfo : EIATTR_KPARAM_INFO
	.align		4
.L_25:
        /*0098*/ 	.byte	0x04, 0x17
        /*009a*/ 	.short	(.L_27 - .L_26)
.L_26:
        /*009c*/ 	.word	0x00000000
        /*00a0*/ 	.short	0x0004
        /*00a2*/ 	.short	0x001c
        /*00a4*/ 	.byte	0x00, 0xf0, 0x11, 0x00


	//----- nvinfo : EIATTR_KPARAM_INFO
	.align		4
.L_27:
        /*00a8*/ 	.byte	0x04, 0x17
        /*00aa*/ 	.short	(.L_29 - .L_28)
.L_28:
        /*00ac*/ 	.word	0x00000000
        /*00b0*/ 	.short	0x0003
        /*00b2*/ 	.short	0x0018
        /*00b4*/ 	.byte	0x00, 0xf0, 0x11, 0x00


	//----- nvinfo : EIATTR_KPARAM_INFO
	.align		4
.L_29:
        /*00b8*/ 	.byte	0x04, 0x17
        /*00ba*/ 	.short	(.L_31 - .L_30)
.L_30:
        /*00bc*/ 	.word	0x00000000
        /*00c0*/ 	.short	0x0002
        /*00c2*/ 	.short	0x0010
        /*00c4*/ 	.byte	0x00, 0xf4, 0x21, 0x00


	//----- nvinfo : EIATTR_KPARAM_INFO
	.align		4
.L_31:
        /*00c8*/ 	.byte	0x04, 0x17
        /*00ca*/ 	.short	(.L_33 - .L_32)
.L_32:
        /*00cc*/ 	.word	0x00000000
        /*00d0*/ 	.short	0x0001
        /*00d2*/ 	.short	0x0008
        /*00d4*/ 	.byte	0x00, 0xf4, 0x21, 0x00


	//----- nvinfo : EIATTR_KPARAM_INFO
	.align		4
.L_33:
        /*00d8*/ 	.byte	0x04, 0x17
        /*00da*/ 	.short	(.L_35 - .L_34)
.L_34:
        /*00dc*/ 	.word	0x00000000
        /*00e0*/ 	.short	0x0000
        /*00e2*/ 	.short	0x0000
        /*00e4*/ 	.byte	0x00, 0xf4, 0x21, 0x00


	//----- nvinfo : EIATTR_SPARSE_MMA_MASK
	.align		4
.L_35:
        /*00e8*/ 	.byte	0x03, 0x50
        /*00ea*/ 	.short	0x0000


	//----- nvinfo : EIATTR_MAXREG_COUNT
	.align		4
        /*00ec*/ 	.byte	0x03, 0x1b
        /*00ee*/ 	.short	0x00ff


	//----- nvinfo : EIATTR_NUM_BARRIERS
	.align		4
        /*00f0*/ 	.byte	0x02, 0x4c
        /*00f2*/ 	.byte	0x01
	.zero		1


	//----- nvinfo : EIATTR_ANNOTATIONS
	.align		4
        /*00f4*/ 	.byte	0x04, 0x55
        /*00f6*/ 	.short	(.L_37 - .L_36)


	//   ....[0]....
.L_36:
        /*00f8*/ 	.word	0x00000001
        /*00fc*/ 	.byte	0xa0, 0x01, 0x00, 0x00, 0x01, 0x00, 0x00, 0x00, 0xe0, 0x34, 0x00, 0x00, 0x01, 0x00, 0x00, 0x00
        /* <DEDUP_REMOVED lines=1721> */
        /*6c9c*/ 	.byte	0x70, 0x8a, 0x02, 0x00, 0x01, 0x00, 0x00, 0x00, 0x80, 0x8a, 0x02, 0x00


	//----- nvinfo : EIATTR_MERCURY_ISA_VERSION
	.align		4
.L_37:
        /*6ca8*/ 	.byte	0x03, 0x5f
        /*6caa*/ 	.short	0x0101


	//----- nvinfo : EIATTR_EXIT_INSTR_OFFSETS
	.align		4
        /*6cac*/ 	.byte	0x04, 0x1c
        /*6cae*/ 	.short	(.L_39 - .L_38)


	//   ....[0]....
.L_38:
        /*6cb0*/ 	.word	0x0002e2e0


	//   ....[1]....
        /*6cb4*/ 	.word	0x0002e300


	//----- nvinfo : EIATTR_REQNTID
	.align		4
.L_39:
        /*6cb8*/ 	.byte	0x04, 0x10
        /*6cba*/ 	.short	(.L_41 - .L_40)
.L_40:
        /*6cbc*/ 	.word	0x00000100
        /*6cc0*/ 	.word	0x00000001
        /*6cc4*/ 	.word	0x00000001


	//----- nvinfo : EIATTR_CBANK_PARAM_SIZE
	.align		4
.L_41:
        /*6cc8*/ 	.byte	0x03, 0x19
        /*6cca*/ 	.short	0x0050


	//----- nvinfo : EIATTR_PARAM_CBANK
	.align		4
        /*6ccc*/ 	.byte	0x04, 0x0a
        /*6cce*/ 	.short	(.L_43 - .L_42)
	.align		4
.L_42:
        /*6cd0*/ 	.word	index@(.nv.constant0.matmul_kernel)
        /*6cd4*/ 	.short	0x0210
        /*6cd6*/ 	.short	0x0050


	//----- nvinfo : EIATTR_SW_WAR
	.align		4
.L_43:
        /*6cd8*/ 	.byte	0x04, 0x36
        /*6cda*/ 	.short	(.L_45 - .L_44)
.L_44:
        /*6cdc*/ 	.word	0x00000008
.L_45:


//--------------------- .nv.callgraph             --------------------------
	.section	.nv.callgraph,"",@"SHT_CUDA_CALLGRAPH"
	.align	4
	.sectionentsize	8
	.align		4
        /*0000*/ 	.word	0x00000000
	.align		4
        /*0004*/ 	.word	0xffffffff
	.align		4
        /*0008*/ 	.word	0x00000000
	.align		4
        /*000c*/ 	.word	0xfffffffe
	.align		4
        /*0010*/ 	.word	0x00000000
	.align		4
        /*0014*/ 	.word	0xfffffffd
	.align		4
        /*0018*/ 	.word	0x00000000
	.align		4
        /*001c*/ 	.word	0xfffffffc


//--------------------- .text.matmul_kernel       --------------------------
	.section	.text.matmul_kernel,"ax",@progbits
	.align	128
        .global         matmul_kernel
        .type           matmul_kernel,@function
        .size           matmul_kernel,(.L_x_3 - matmul_kernel)
        .other          matmul_kernel,@"STO_CUDA_ENTRY STV_DEFAULT"
matmul_kernel:
.text.matmul_kernel:
[----:B------:R-:W1:Y:S08]  /*0000*/  LDC R1, c[0x0][0x28] ;  /* 0x00000a00ff017b82 */ /* 0x000e700000000800 */
[----:B------:R-:W2:Y:S01]  /*0010*/  LDC.64 R2, c[0x0][0x228] ;  /* 0x00008a00ff027b82 */ /* 0x000ea20000000a00 */
[----:B-1----:R-:W-:Y:S01]  /*0020*/  VIADD R1, R1, 0xffffee48 ;  /* 0xffffee4801017836 */ /* 0x002fe20000000000 */
[----:B------:R-:W1:Y:S01]  /*0030*/  S2R R5, SR_CTAID.X ;  /* 0x0000000000057919 */ /* 0x000e620000002500 */
[----:B------:R-:W-:Y:S01]  /*0040*/  ULDC.64 UR4, c[0x0][0x218] ;  /* 0x0000860000047ab9 */ /* 0x000fe20000000a00 */
[----:B------:R-:W-:Y:S01]  /*0050*/  ULDC UR29, c[0x0][0x240] ;  /* 0x00009000001d7ab9 */ /* 0x000fe20000000800 */
[----:B------:R-:W-:Y:S01]  /*0060*/  ULDC UR30, c[0x0][0x240] ;  /* 0x00009000001e7ab9 */ /* 0x000fe20000000800 */
[----:B------:R-:W3:Y:S01]  /*0070*/  S2R R82, SR_TID.X ;  /* 0x0000000000527919 */ /* 0x000ee20000002100 */
[----:B------:R-:W-:Y:S01]  /*0080*/  ULDC UR31, c[0x0][0x240] ;  /* 0x00009000001f7ab9 */ /* 0x000fe20000000800 */
        /* <DEDUP_REMOVED lines=16> */
[----:B--2---:R-:W-:Y:S01]  /*0190*/  IMAD.MOV.U32 R78, RZ, RZ, R3 ;  /* 0x000000ffff4e7224 */ /* 0x004fe200078e0003 */
[----:B------:R2:W-:Y:S01]  /*01a0*/  STL [R1+0xa44], R3 ;  /* 0x000a440301007387 */ /* 0x0005e20000100800 */
[----:B------:R-:W-:Y:S01]  /*01b0*/  IMAD.MOV.U32 R80, RZ, RZ, R2 ;  /* 0x000000ffff507224 */ /* 0x000fe200078e0002 */
[----:B------:R-:W-:Y:S01]  /*01c0*/  ULDC UR10, c[0x0][0x240] ;  /* 0x00009000000a7ab9 */ /* 0x000fe20000000800 */
[----:B------:R-:W-:Y:S01]  /*01d0*/  VIADD R0, R78, 0x7f ;  /* 0x0000007f4e007836 */ /* 0x000fe20000000000 */
[----:B------:R-:W-:Y:S01]  /*01e0*/  ULDC UR22, c[0x0][0x240] ;  /* 0x0000900000167ab9 */ /* 0x000fe20000000800 */
[----:B------:R-:W-:Y:S01]  /*01f0*/  ULDC UR18, c[0x0][0x240] ;  /* 0x0000900000127ab9 */ /* 0x000fe20000000800 */
[----:B------:R-:W-:Y:S01]  /*0200*/  ULDC UR12, c[0x0][0x240] ;  /* 0x00009000000c7ab9 */ /* 0x000fe20000000800 */
[----:B------:R-:W-:Y:S01]  /*0210*/  ULDC UR13, c[0x0][0x240] ;  /* 0x00009000000d7ab9 */ /* 0x000fe20000000800 */
[----:B------:R-:W-:Y:S01]  /*0220*/  ULDC UR14, c[0x0][0x240] ;  /* 0x00009000000e7ab9 */ /* 0x000fe20000000800 */
[----:B-1----:R-:W-:Y:S01]  /*0230*/  IABS R8, R5 ;  /* 0x0000000500087213 */ /* 0x002fe20000000000 */
[----:B------:R-:W-:Y:S01]  /*0240*/  ULDC UR16, c[0x0][0x240] ;  /* 0x0000900000107ab9 */ /* 0x000fe20000000800 */
[----:B--2---:R-:W-:Y:S01]  /*0250*/  SHF.R.S32.HI R3, RZ, 0x1f, R0 ;  /* 0x0000001fff037819 */ /* 0x004fe20000011400 */
[----:B------:R-:W-:Y:S01]  /*0260*/  ULDC UR17, c[0x0][0x240] ;  /* 0x0000900000117ab9 */ /* 0x000fe20000000800 */
[C---:B---3--:R-:W-:Y:S01]  /*0270*/  IMAD.SHL.U32 R11, R82.reuse, 0x200, RZ ;  /* 0x00000200520b7824 */ /* 0x048fe200078e00ff */
[----:B------:R-:W-:Y:S01]  /*0280*/  LOP3.LUT R106, R82, 0x7f, RZ, 0xc0, !PT ;  /* 0x0000007f526a7812 */ /* 0x000fe200078ec0ff */
[----:B------:R-:W-:Y:S01]  /*0290*/  ULDC UR25, c[0x0][0x240] ;  /* 0x0000900000197ab9 */ /* 0x000fe20000000800 */
[----:B------:R-:W-:Y:S01]  /*02a0*/  LEA.HI R3, R3, R0, RZ, 0x7 ;  /* 0x0000000003037211 */ /* 0x000fe200078f38ff */
[----:B------:R-:W-:Y:S01]  /*02b0*/  ULDC UR19, c[0x0][0x240] ;  /* 0x0000900000137ab9 */ /* 0x000fe20000000800 */
[----:B------:R-:W-:Y:S01]  /*02c0*/  ULDC UR20, c[0x0][0x240] ;  /* 0x0000900000147ab9 */ /* 0x000fe20000000800 */
[----:B------:R-:W-:Y:S01]  /*02d0*/  ULDC UR21, c[0x0][0x240] ;  /* 0x0000900000157ab9 */ /* 0x000fe20000000800 */
[----:B------:R-:W-:Y:S01]  /*02e0*/  SHF.R.S32.HI R3, RZ, 0x7, R3 ;  /* 0x00000007ff037819 */ /* 0x000fe20000011403 */
[----:B------:R-:W-:Y:S01]  /*02f0*/  ULDC UR24, c[0x0][0x240] ;  /* 0x0000900000187ab9 */ /* 0x000fe20000000800 */
[----:B------:R-:W-:Y:S01]  /*0300*/  ULDC UR23, c[0x0][0x240] ;  /* 0x0000900000177ab9 */ /* 0x000fe20000000800 */
[----:B------:R-:W-:Y:S01]  /*0310*/  ULDC UR26, c[0x0][0x240] ;  /* 0x00009000001a7ab9 */ /* 0x000fe20000000800 */
[----:B------:R-:W-:Y:S01]  /*0320*/  ULDC UR27, c[0x0][0x240] ;  /* 0x00009000001b7ab9 */ /* 0x000fe20000000800 */
[----:B------:R-:W-:Y:S01]  /*0330*/  IMAD.SHL.U32 R4, R3, 0x8, RZ ;  /* 0x0000000803047824 */ /* 0x000fe200078e00ff */
[----:B------:R-:W-:Y:S01]  /*0340*/  ULDC UR28, c[0x0][0x240] ;  /* 0x00009000001c7ab9 */ /* 0x000fe20000000800 */
[----:B------:R-:W-:Y:S01]  /*0350*/  ULDC UR43, c[0x0][0x240] ;  /* 0x00009000002b7ab9 */ /* 0x000fe20000000800 */
[----:B------:R-:W-:Y:S01]  /*0360*/  ULDC UR44, c[0x0][0x240] ;  /* 0x00009000002c7ab9 */ /* 0x000fe20000000800 */
[----:B------:R-:W-:Y:S01]  /*0370*/  ULDC UR46, c[0x0][0x240] ;  /* 0x00009000002e7ab9 */ /* 0x000fe20000000800 */
[-C--:B------:R-:W-:Y:S01]  /*0380*/  IABS R7, R4.reuse ;  /* 0x0000000400077213 */ /* 0x080fe20000000000 */
[----:B------:R-:W-:Y:S01]  /*0390*/  ULDC UR50, c[0x0][0x240] ;  /* 0x0000900000327ab9 */ /* 0x000fe20000000800 */
[----:B------:R-:W-:Y:S01]  /*03a0*/  IABS R10, R4 ;  /* 0x00000004000a7213 */ /* 0x000fe20000000000 */
[----:B------:R-:W-:Y:S01]  /*03b0*/  ULDC UR38, c[0x0][0x240] ;  /* 0x0000900000267ab9 */ /* 0x000fe20000000800 */
[----:B------:R-:W1:Y:S01]  /*03c0*/  I2F.RP R0, R7 ;  /* 0x0000000700007306 */ /* 0x000e620000209400 */
        /* <DEDUP_REMOVED lines=10> */
[----:B-1----:R-:W1:Y:S02]  /*0470*/  MUFU.RCP R0, R0 ;  /* 0x0000000000007308 */ /* 0x002e640000001000 */
[----:B-1----:R-:W-:-:S02]  /*0480*/  VIADD R2, R0, 0xffffffe ;  /* 0x0ffffffe00027836 */ /* 0x002fc40000000000 */
[----:B------:R-:W-:-:S04]  /*0490*/  IMAD.MOV R0, RZ, RZ, -R10 ;  /* 0x000000ffff007224 */ /* 0x000fc800078e0a0a */
[----:B------:R1:W2:Y:S02]  /*04a0*/  F2I.FTZ.U32.TRUNC.NTZ R3, R2 ;  /* 0x0000000200037305 */ /* 0x0002a4000021f000 */
[----:B-1----:R-:W-:Y:S02]  /*04b0*/  IMAD.MOV.U32 R2, RZ, RZ, RZ ;  /* 0x000000ffff027224 */ /* 0x002fe400078e00ff */
[----:B--2---:R-:W-:-:S04]  /*04c0*/  IMAD.MOV R6, RZ, RZ, -R3 ;  /* 0x000000ffff067224 */ /* 0x004fc800078e0a03 */
[----:B------:R-:W-:Y:S01]  /*04d0*/  IMAD R9, R6, R7, RZ ;  /* 0x0000000706097224 */ /* 0x000fe200078e02ff */
[----:B------:R-:W-:Y:S02]  /*04e0*/  MOV R6, R8 ;  /* 0x0000000800067202 */ /* 0x000fe40000000f00 */
[----:B------:R-:W-:Y:S01]  /*04f0*/  IABS R8, R80 ;  /* 0x0000005000087213 */ /* 0x000fe20000000000 */
[----:B------:R-:W-:-:S06]  /*0500*/  IMAD.HI.U32 R3, R3, R9, R2 ;  /* 0x0000000903037227 */ /* 0x000fcc00078e0002 */
[----:B------:R-:W-:-:S04]  /*0510*/  IMAD.HI.U32 R3, R3, R6, RZ ;  /* 0x0000000603037227 */ /* 0x000fc800078e00ff */
[----:B------:R-:W-:-:S05]  /*0520*/  IMAD R0, R3, R0, R6 ;  /* 0x0000000003007224 */ /* 0x000fca00078e0206 */
[----:B------:R-:W-:-:S13]  /*0530*/  ISETP.GT.U32.AND P1, PT, R7, R0, PT ;  /* 0x000000000700720c */ /* 0x000fda0003f24070 */
[----:B------:R-:W-:Y:S02]  /*0540*/  @!P1 IMAD.IADD R0, R0, 0x1, -R7 ;  /* 0x0000000100009824 */ /* 0x000fe400078e0a07 */
[----:B------:R-:W-:Y:S01]  /*0550*/  @!P1 VIADD R3, R3, 0x1 ;  /* 0x0000000103039836 */ /* 0x000fe20000000000 */
[----:B------:R-:W-:Y:S02]  /*0560*/  ISETP.NE.AND P1, PT, R4, RZ, PT ;  /* 0x000000ff0400720c */ /* 0x000fe40003f25270 */
[----:B------:R-:W-:Y:S02]  /*0570*/  ISETP.GE.U32.AND P0, PT, R0, R7, PT ;  /* 0x000000070000720c */ /* 0x000fe40003f06070 */
[----:B------:R-:W-:-:S04]  /*0580*/  LOP3.LUT R0, R5, R4, RZ, 0x3c, !PT ;  /* 0x0000000405007212 */ /* 0x000fc800078e3cff */
[----:B------:R-:W-:Y:S01]  /*0590*/  ISETP.GE.AND P2, PT, R0, RZ, PT ;  /* 0x000000ff0000720c */ /* 0x000fe20003f46270 */
[----:B------:R-:W-:-:S06]  /*05a0*/  VIADD R0, R80, 0x1ff ;  /* 0x000001ff50007836 */ /* 0x000fcc0000000000 */
[----:B------:R-:W-:-:S04]  /*05b0*/  @P0 VIADD R3, R3, 0x1 ;  /* 0x0000000103030836 */ /* 0x000fc80000000000 */
[----:B------:R-:W-:Y:S01]  /*05c0*/  IMAD.MOV.U32 R2, RZ, RZ, R3 ;  /* 0x000000ffff027224 */ /* 0x000fe200078e0003 */
[----:B------:R-:W-:-:S04]  /*05d0*/  SHF.R.S32.HI R3, RZ, 0x1f, R0 ;  /* 0x0000001fff037819 */ /* 0x000fc80000011400 */
[----:B------:R-:W-:Y:S02]  /*05e0*/  @!P2 IADD3 R2, -R2, RZ, RZ ;  /* 0x000000ff0202a210 */ /* 0x000fe40007ffe1ff */
[----:B------:R-:W-:Y:S02]  /*05f0*/  @!P1 LOP3.LUT R2, RZ, R4, RZ, 0x33, !PT ;  /* 0x00000004ff029212 */ /* 0x000fe400078e33ff */
[----:B------:R-:W-:-:S03]  /*0600*/  LEA.HI R3, R3, R0, RZ, 0x9 ;  /* 0x0000000003037211 */ /* 0x000fc600078f48ff */
[----:B------:R-:W-:Y:S02]  /*0610*/  IMAD.SHL.U32 R10, R2, 0x8, RZ ;  /* 0x00000008020a7824 */ /* 0x000fe400078e00ff */
[----:B------:R-:W-:-:S03]  /*0620*/  IMAD.MOV R2, RZ, RZ, -R2 ;  /* 0x000000ffff027224 */ /* 0x000fc600078e0a02 */
[----:B------:R-:W-:Y:S01]  /*0630*/  LEA.HI.SX32 R3, R3, -R10, 0x17 ;  /* 0x8000000a03037211 */ /* 0x000fe200078fbaff */
[----:B------:R-:W-:Y:S02]  /*0640*/  IMAD R12, R4, R2, R5 ;  /* 0x00000002040c7224 */ /* 0x000fe400078e0205 */
[----:B------:R-:W-:Y:S01]  /*0650*/  IMAD.MOV.U32 R2, RZ, RZ, RZ ;  /* 0x000000ffff027224 */ /* 0x000fe200078e00ff */
[----:B------:R-:W-:Y:S02]  /*0660*/  VIMNMX R13, R3, 0x8, PT ;  /* 0x00000008030d7848 */ /* 0x000fe40003fe0100 */
[----:B------:R-:W-:Y:S02]  /*0670*/  IABS R4, R12 ;  /* 0x0000000c00047213 */ /* 0x000fe40000000000 */
[----:B------:R-:W-:-:S04]  /*0680*/  IABS R7, R13 ;  /* 0x0000000d00077213 */ /* 0x000fc80000000000 */
[----:B------:R-:W1:Y:S08]  /*0690*/  I2F.RP R0, R7 ;  /* 0x0000000700007306 */ /* 0x000e700000209400 */
[----:B-1----:R-:W1:Y:S02]  /*06a0*/  MUFU.RCP R0, R0 ;  /* 0x0000000000007308 */ /* 0x002e640000001000 */
[----:B-1----:R-:W-:Y:S01]  /*06b0*/  VIADD R3, R0, 0xffffffe ;  /* 0x0ffffffe00037836 */ /* 0x002fe20000000000 */
[----:B------:R-:W-:-:S05]  /*06c0*/  IABS R0, R78 ;  /* 0x0000004e00007213 */ /* 0x000fca0000000000 */
[----:B------:R-:W1:Y:S02]  /*06d0*/  F2I.FTZ.U32.TRUNC.NTZ R3, R3 ;  /* 0x0000000300037305 */ /* 0x000e64000021f000 */
[----:B-1----:R-:W-:-:S04]  /*06e0*/  IMAD.MOV R6, RZ, RZ, -R3 ;  /* 0x000000ffff067224 */ /* 0x002fc800078e0a03 */
[----:B------:R-:W-:Y:S01]  /*06f0*/  IMAD R5, R6, R7, RZ ;  /* 0x0000000706057224 */ /* 0x000fe200078e02ff */
[----:B------:R-:W-:-:S03]  /*0700*/  IABS R6, R13 ;  /* 0x0000000d00067213 */ /* 0x000fc60000000000 */
[----:B------:R-:W-:-:S04]  /*0710*/  IMAD.HI.U32 R2, R3, R5, R2 ;  /* 0x0000000503027227 */ /* 0x000fc800078e0002 */
[----:B------:R-:W-:Y:S02]  /*0720*/  IMAD.MOV R5, RZ, RZ, -R6 ;  /* 0x000000ffff057224 */ /* 0x000fe400078e0a06 */
[----:B------:R-:W-:Y:S01]  /*0730*/  IMAD.HI.U32 R3, R2, R4, RZ ;  /* 0x0000000402037227 */ /* 0x000fe200078e00ff */
[----:B------:R-:W1:Y:S03]  /*0740*/  I2F.RP R6, R0 ;  /* 0x0000000000067306 */ /* 0x000e660000209400 */
[----:B------:R-:W-:Y:S02]  /*0750*/  IMAD R4, R3, R5, R4 ;  /* 0x0000000503047224 */ /* 0x000fe400078e0204 */
[----:B------:R-:W-:Y:S02]  /*0760*/  IMAD.MOV.U32 R2, RZ, RZ, R8 ;  /* 0x000000ffff027224 */ /* 0x000fe400078e0008 */
[----:B------:R-:W-:Y:S01]  /*0770*/  IMAD.SHL.U32 R8, R82, 0x4, RZ ;  /* 0x0000000452087824 */ /* 0x000fe200078e00ff */
[----:B------:R-:W-:Y:S01]  /*0780*/  ISETP.GT.U32.AND P1, PT, R7, R4, PT ;  /* 0x000000040700720c */ /* 0x000fe20003f24070 */
[----:B------:R-:W2:Y:S03]  /*0790*/  I2F.RP R5, R2 ;  /* 0x0000000200057306 */ /* 0x000ea60000209400 */
[----:B------:R-:W-:-:S05]  /*07a0*/  LOP3.LUT R11, R11, 0xc07c, R8, 0xc8, !PT ;  /* 0x0000c07c0b0b7812 */ /* 0x000fca00078ec808 */
[----:B-1----:R-:W1:Y:S04]  /*07b0*/  MUFU.RCP R6, R6 ;  /* 0x0000000600067308 */ /* 0x002e680000001000 */
[-C--:B------:R-:W-:Y:S01]  /*07c0*/  @!P1 IADD3 R4, R4, -R7.reuse, RZ ;  /* 0x8000000704049210 */ /* 0x080fe20007ffe0ff */
[----:B------:R-:W-:Y:S01]  /*07d0*/  @!P1 VIADD R3, R3, 0x1 ;  /* 0x0000000103039836 */ /* 0x000fe20000000000 */
[----:B------:R-:W-:Y:S02]  /*07e0*/  ISETP.NE.AND P1, PT, R13, RZ, PT ;  /* 0x000000ff0d00720c */ /* 0x000fe40003f25270 */
[----:B------:R-:W-:Y:S01]  /*07f0*/  ISETP.GE.U32.AND P0, PT, R4, R7, PT ;  /* 0x000000070400720c */ /* 0x000fe20003f06070 */
[----:B--2---:R-:W2:Y:S01]  /*0800*/  MUFU.RCP R5, R5 ;  /* 0x0000000500057308 */ /* 0x004ea20000001000 */
[----:B------:R-:W-:-:S04]  /*0810*/  LOP3.LUT R4, R12, R13, RZ, 0x3c, !PT ;  /* 0x0000000d0c047212 */ /* 0x000fc800078e3cff */
[----:B------:R-:W-:Y:S01]  /*0820*/  ISETP.GE.AND P2, PT, R4, RZ, PT ;  /* 0x000000ff0400720c */ /* 0x000fe20003f46270 */
[----:B-1----:R-:W-:Y:S01]  /*0830*/  VIADD R14, R6, 0xffffffe ;  /* 0x0ffffffe060e7836 */ /* 0x002fe20000000000 */
[----:B------:R-:W-:-:S05]  /*0840*/  SHF.R.U32.HI R6, RZ, 0x7, R82 ;  /* 0x00000007ff067819 */ /* 0x000fca0000011652 */
[----:B------:R-:W-:Y:S01]  /*0850*/  @P0 VIADD R3, R3, 0x1 ;  /* 0x0000000103030836 */ /* 0x000fe20000000000 */
[----:B------:R1:W3:Y:S01]  /*0860*/  F2I.FTZ.U32.TRUNC.NTZ R15, R14 ;  /* 0x0000000e000f7305 */ /* 0x0002e2000021f000 */
[----:B------:R-:W-:Y:S02]  /*0870*/  SGXT.U32 R6, R6, 0x1 ;  /* 0x000000010606781a */ /* 0x000fe40000000000 */
[----:B------:R-:W-:Y:S02]  /*0880*/  IMAD.MOV.U32 R16, RZ, RZ, R3 ;  /* 0x000000ffff107224 */ /* 0x000fe400078e0003 */
[----:B--2---:R-:W-:Y:S02]  /*0890*/  VIADD R4, R5, 0xffffffe ;  /* 0x0ffffffe05047836 */ /* 0x004fe40000000000 */
[----:B------:R-:W-:Y:S01]  /*08a0*/  @!P2 IMAD.MOV R16, RZ, RZ, -R16 ;  /* 0x000000ffff10a224 */ /* 0x000fe200078e0a10 */
[----:B------:R-:W-:Y:S01]  /*08b0*/  @!P1 LOP3.LUT R16, RZ, R13, RZ, 0x33, !PT ;  /* 0x0000000dff109212 */ /* 0x000fe200078e33ff */
[----:B------:R2:W4:Y:S01]  /*08c0*/  F2I.FTZ.U32.TRUNC.NTZ R5, R4 ;  /* 0x0000000400057305 */ /* 0x000522000021f000 */
[----:B-1----:R-:W-:-:S03]  /*08d0*/  IMAD.MOV.U32 R14, RZ, RZ, RZ ;  /* 0x000000ffff0e7224 */ /* 0x002fc600078e00ff */
[----:B------:R-:W-:Y:S01]  /*08e0*/  IMAD.SHL.U32 R7, R16, 0x80, RZ ;  /* 0x0000008010077824 */ /* 0x000fe200078e00ff */
[----:B---3--:R-:W-:Y:S01]  /*08f0*/  IADD3 R3, RZ, -R15, RZ ;  /* 0x8000000fff037210 */ /* 0x008fe20007ffe0ff */
[----:B------:R-:W-:-:S03]  /*0900*/  IMAD.MOV R8, RZ, RZ, -R16 ;  /* 0x000000ffff087224 */ /* 0x000fc600078e0a10 */
[----:B------:R-:W-:Y:S01]  /*0910*/  LOP3.LUT R9, R7, R6, RZ, 0xfc, !PT ;  /* 0x0000000607097212 */ /* 0x000fe200078efcff */
[----:B------:R-:W-:-:S03]  /*0920*/  IMAD R3, R3, R0, RZ ;  /* 0x0000000003037224 */ /* 0x000fc600078e02ff */
[----:B------:R-:W-:Y:S01]  /*0930*/  LOP3.LUT R21, R9, 0x7e, RZ, 0xfc, !PT ;  /* 0x0000007e09157812 */ /* 0x000fe200078efcff */
[----:B------:R-:W-:Y:S01]  /*0940*/  IMAD R8, R13, R8, R12 ;  /* 0x000000080d087224 */ /* 0x000fe200078e020c */
[----:B--2---:R-:W-:Y:S01]  /*0950*/  IABS R4, R9 ;  /* 0x0000000900047213 */ /* 0x004fe20000000000 */
[----:B------:R-:W-:Y:S01]  /*0960*/  IMAD.HI.U32 R14, R15, R3, R14 ;  /* 0x000000030f0e7227 */ /* 0x000fe200078e000e */
[----:B------:R-:W-:Y:S02]  /*0970*/  IABS R3, R21 ;  /* 0x0000001500037213 */ /* 0x000fe40000000000 */
[C---:B------:R-:W-:Y:S01]  /*0980*/  LOP3.LUT R12, R9.reuse, 0x2, RZ, 0xfc, !PT ;  /* 0x00000002090c7812 */ /* 0x040fe200078efcff */
[----:B----4-:R-:W-:Y:S01]  /*0990*/  IMAD.MOV R17, RZ, RZ, -R5 ;  /* 0x000000ffff117224 */ /* 0x010fe200078e0a05 */
[----:B------:R-:W-:Y:S01]  /*09a0*/  LOP3.LUT R16, R9, 0x4, RZ, 0xfc, !PT ;  /* 0x0000000409107812 */ /* 0x000fe200078efcff */
[----:B------:R-:W-:Y:S01]  /*09b0*/  IMAD.MOV.U32 R15, RZ, RZ, R4 ;  /* 0x000000ffff0f7224 */ /* 0x000fe200078e0004 */
[----:B------:R-:W-:Y:S01]  /*09c0*/  MOV R4, RZ ;  /* 0x000000ff00047202 */ /* 0x000fe20000000f00 */
[----:B------:R-:W-:Y:S01]  /*09d0*/  IMAD R13, R17, R2, RZ ;  /* 0x00000002110d7224 */ /* 0x000fe200078e02ff */
[----:B------:R-:W-:Y:S01]  /*09e0*/  LOP3.LUT R18, R9, 0x6, RZ, 0xfc, !PT ;  /* 0x0000000609127812 */ /* 0x000fe200078efcff */
[----:B------:R-:W-:Y:S01]  /*09f0*/  IMAD.MOV.U32 R17, RZ, RZ, R3 ;  /* 0x000000ffff117224 */ /* 0x000fe200078e0003 */
[----:B------:R-:W-:Y:S01]  /*0a00*/  ISETP.GE.AND P2, PT, R12, RZ, PT ;  /* 0x000000ff0c00720c */ /* 0x000fe20003f46270 */
[----:B------:R-:W-:Y:S01]  /*0a10*/  IMAD.HI.U32 R3, R14, R15, RZ ;  /* 0x0000000f0e037227 */ /* 0x000fe200078e00ff */
[----:B------:R-:W-:-:S02]  /*0a20*/  IABS R19, R18 ;  /* 0x0000001200137213 */ /* 0x000fc40000000000 */
[C---:B------:R-:W-:Y:S01]  /*0a30*/  LOP3.LUT R20, R9.reuse, 0x8, RZ, 0xfc, !PT ;  /* 0x0000000809147812 */ /* 0x040fe200078efcff */
[----:B------:R-:W-:Y:S01]  /*0a40*/  IMAD.MOV R3, RZ, RZ, -R3 ;  /* 0x000000ffff037224 */ /* 0x000fe200078e0a03 */
[----:B------:R-:W-:Y:S01]  /*0a50*/  LOP3.LUT R28, R9, 0x16, RZ, 0xfc, !PT ;  /* 0x00000016091c7812 */ /* 0x000fe200078efcff */
[----:B------:R-:W-:Y:S01]  /*0a60*/  IMAD.HI.U32 R13, R5, R13, R4 ;  /* 0x0000000d050d7227 */ /* 0x000fe200078e0004 */
[----:B------:R-:W-:Y:S02]  /*0a70*/  IABS R5, R12 ;  /* 0x0000000c00057213 */ /* 0x000fe40000000000 */
[C---:B------:R-:W-:Y:S01]  /*0a80*/  LOP3.LUT R26, R9.reuse, 0x14, RZ, 0xfc, !PT ;  /* 0x00000014091a7812 */ /* 0x040fe200078efcff */
[----:B------:R-:W-:Y:S01]  /*0a90*/  IMAD R3, R0, R3, R15 ;  /* 0x0000000300037224 */ /* 0x000fe200078e020f */
[----:B------:R-:W-:Y:S01]  /*0aa0*/  IABS R15, R16 ;  /* 0x00000010000f7213 */ /* 0x000fe20000000000 */
[----:B------:R-:W-:Y:S01]  /*0ab0*/  IMAD.HI.U32 R4, R14, R17, RZ ;  /* 0x000000110e047227 */ /* 0x000fe200078e00ff */
[----:B------:R-:W-:-:S02]  /*0ac0*/  LOP3.LUT R30, R9, 0x18, RZ, 0xfc, !PT ;  /* 0x00000018091e7812 */ /* 0x000fc400078efcff */
[----:B------:R-:W-:Y:S01]  /*0ad0*/  ISETP.GT.U32.AND P1, PT, R0, R3, PT ;  /* 0x000000030000720c */ /* 0x000fe20003f24070 */
[----:B------:R-:W-:Y:S01]  /*0ae0*/  IMAD.MOV R6, RZ, RZ, -R4 ;  /* 0x000000ffff067224 */ /* 0x000fe200078e0a04 */
[----:B------:R-:W-:Y:S01]  /*0af0*/  IABS R24, R30 ;  /* 0x0000001e00187213 */ /* 0x000fe20000000000 */
[----:B------:R-:W-:Y:S01]  /*0b00*/  IMAD.HI.U32 R4, R14, R5, RZ ;  /* 0x000000050e047227 */ /* 0x000fe200078e00ff */
[C---:B------:R-:W-:Y:S02]  /*0b10*/  LOP3.LUT R31, R9.reuse, 0x1a, RZ, 0xfc, !PT ;  /* 0x0000001a091f7812 */ /* 0x040fe400078efcff */
[----:B------:R-:W-:Y:S01]  /*0b20*/  LOP3.LUT R32, R9, 0x1c, RZ, 0xfc, !PT ;  /* 0x0000001c09207812 */ /* 0x000fe200078efcff */
[----:B------:R-:W-:Y:S01]  /*0b30*/  IMAD R17, R0, R6, R17 ;  /* 0x0000000600117224 */ /* 0x000fe200078e0211 */
[----:B------:R-:W-:Y:S01]  /*0b40*/  IABS R27, R31 ;  /* 0x0000001f001b7213 */ /* 0x000fe20000000000 */
[----:B------:R-:W-:Y:S01]  /*0b50*/  IMAD.MOV R6, RZ, RZ, -R4 ;  /* 0x000000ffff067224 */ /* 0x000fe200078e0a04 */
[----:B------:R-:W-:Y:S01]  /*0b60*/  IABS R29, R32 ;  /* 0x00000020001d7213 */ /* 0x000fe20000000000 */
[----:B------:R-:W-:Y:S01]  /*0b70*/  IMAD.HI.U32 R4, R14, R15, RZ ;  /* 0x0000000f0e047227 */ /* 0x000fe200078e00ff */
[----:B------:R-:W-:-:S02]  /*0b80*/  ISETP.GT.U32.AND P3, PT, R0, R17, PT ;  /* 0x000000110000720c */ /* 0x000fc40003f64070 */
[----:B------:R-:W-:Y:S01]  /*0b90*/  LOP3.LUT R34, R9, 0x24, RZ, 0xfc, !PT ;  /* 0x0000002409227812 */ /* 0x000fe200078efcff */
[----:B------:R-:W-:Y:S01]  /*0ba0*/  @!P1 IMAD.IADD R3, R3, 0x1, -R0 ;  /* 0x0000000103039824 */ /* 0x000fe200078e0a00 */
[----:B------:R-:W-:Y:S01]  /*0bb0*/  LOP3.LUT R35, R9, 0x26, RZ, 0xfc, !PT ;  /* 0x0000002609237812 */ /* 0x000fe200078efcff */
[----:B------:R-:W-:Y:S01]  /*0bc0*/  IMAD R5, R0, R6, R5 ;  /* 0x0000000600057224 */ /* 0x000fe200078e0205 */
[----:B------:R-:W-:Y:S01]  /*0bd0*/  IABS R6, R20 ;  /* 0x0000001400067213 */ /* 0x000fe20000000000 */
[----:B------:R-:W-:Y:S01]  /*0be0*/  IMAD.IADD R8, R10, 0x1, R8 ;  /* 0x000000010a087824 */ /* 0x000fe200078e0208 */
[C---:B------:R-:W-:Y:S01]  /*0bf0*/  ISETP.GT.U32.AND P1, PT, R0.reuse, R3, PT ;  /* 0x000000030000720c */ /* 0x040fe20003f24070 */
[----:B------:R-:W-:Y:S01]  /*0c00*/  IMAD.MOV R10, RZ, RZ, -R4 ;  /* 0x000000ffff0a7224 */ /* 0x000fe200078e0a04 */
[----:B------:R-:W-:Y:S01]  /*0c10*/  ISETP.GT.U32.AND P0, PT, R0, R5, PT ;  /* 0x000000050000720c */ /* 0x000fe20003f04070 */
[----:B------:R-:W-:Y:S01]  /*0c20*/  IMAD.HI.U32 R4, R14, R19, RZ ;  /* 0x000000130e047227 */ /* 0x000fe200078e00ff */
[----:B------:R-:W-:-:S02]  /*0c30*/  IABS R33, R34 ;  /* 0x0000002200217213 */ /* 0x000fc40000000000 */
[----:B------:R-:W-:Y:S01]  /*0c40*/  @!P3 IADD3 R17, R17, -R0, RZ ;  /* 0x800000001111b210 */ /* 0x000fe20007ffe0ff */
[----:B------:R-:W-:Y:S01]  /*0c50*/  IMAD R10, R0, R10, R15 ;  /* 0x0000000a000a7224 */ /* 0x000fe200078e020f */
[----:B------:R-:W-:Y:S01]  /*0c60*/  ISETP.GE.AND P3, PT, R16, RZ, PT ;  /* 0x000000ff1000720c */ /* 0x000fe20003f66270 */
[----:B------:R-:W-:Y:S01]  /*0c70*/  IMAD.MOV R12, RZ, RZ, -R4 ;  /* 0x000000ffff0c7224 */ /* 0x000fe200078e0a04 */
[C---:B------:R-:W-:Y:S01]  /*0c80*/  ISETP.GT.U32.AND P6, PT, R0.reuse, R17, PT ;  /* 0x000000110000720c */ /* 0x040fe20003fc4070 */
[----:B------:R-:W-:Y:S01]  /*0c90*/  IMAD.MOV.U32 R15, RZ, RZ, R6 ;  /* 0x000000ffff0f7224 */ /* 0x000fe200078e0006 */
[C---:B------:R-:W-:Y:S01]  /*0ca0*/  ISETP.GT.U32.AND P4, PT, R0.reuse, R10, PT ;  /* 0x0000000a0000720c */ /* 0x040fe20003f84070 */
[C---:B------:R-:W-:Y:S01]  /*0cb0*/  IMAD R12, R0.reuse, R12, R19 ;  /* 0x0000000c000c7224 */ /* 0x040fe200078e0213 */
[----:B------:R-:W-:Y:S01]  /*0cc0*/  LOP3.LUT R16, R9, 0xa, RZ, 0xfc, !PT ;  /* 0x0000000a09107812 */ /* 0x000fe200078efcff */
[--C-:B------:R-:W-:Y:S01]  /*0cd0*/  @!P1 IMAD.IADD R3, R3, 0x1, -R0.reuse ;  /* 0x0000000103039824 */ /* 0x100fe200078e0a00 */
[----:B------:R-:W-:Y:S01]  /*0ce0*/  LOP3.LUT R36, R9, 0x28, RZ, 0xfc, !PT ;  /* 0x0000002809247812 */ /* 0x000fe200078efcff */
[----:B------:R-:W-:Y:S01]  /*0cf0*/  @!P0 IMAD.IADD R5, R5, 0x1, -R0 ;  /* 0x0000000105058824 */ /* 0x000fe200078e0a00 */
[----:B------:R-:W-:Y:S01]  /*0d00*/  ISETP.GT.U32.AND P1, PT, R0, R12, PT ;  /* 0x0000000c0000720c */ /* 0x000fe20003f24070 */
[----:B------:R-:W-:Y:S01]  /*0d10*/  IMAD.HI.U32 R4, R14, R15, RZ ;  /* 0x0000000f0e047227 */ /* 0x000fe200078e00ff */
[----:B------:R-:W-:-:S02]  /*0d20*/  IABS R19, R16 ;  /* 0x0000001000137213 */ /* 0x000fc40000000000 */
[----:B------:R-:W-:Y:S01]  /*0d30*/  ISETP.GT.U32.AND P5, PT, R0, R5, PT ;  /* 0x000000050000720c */ /* 0x000fe20003fa4070 */
[----:B------:R-:W-:Y:S01]  /*0d40*/  IMAD.MOV R4, RZ, RZ, -R4 ;  /* 0x000000ffff047224 */ /* 0x000fe200078e0a04 */
[----:B------:R-:W-:Y:S01]  /*0d50*/  ISETP.GE.AND P0, PT, R9, RZ, PT ;  /* 0x000000ff0900720c */ /* 0x000fe20003f06270 */
[--C-:B------:R-:W-:Y:S01]  /*0d60*/  @!P4 IMAD.IADD R10, R10, 0x1, -R0.reuse ;  /* 0x000000010a0ac824 */ /* 0x100fe200078e0a00 */
[----:B------:R-:W-:Y:S01]  /*0d70*/  ISETP.GE.AND P4, PT, R21, RZ, PT ;  /* 0x000000ff1500720c */ /* 0x000fe20003f86270 */
[--C-:B------:R-:W-:Y:S01]  /*0d80*/  @!P6 IMAD.IADD R17, R17, 0x1, -R0.reuse ;  /* 0x000000011111e824 */ /* 0x100fe200078e0a00 */
[C---:B------:R-:W-:Y:S01]  /*0d90*/  LOP3.LUT R38, R9.reuse, 0x2c, RZ, 0xfc, !PT ;  /* 0x0000002c09267812 */ /* 0x040fe200078efcff */
[C---:B------:R-:W-:Y:S01]  /*0da0*/  IMAD R15, R0.reuse, R4, R15 ;  /* 0x00000004000f7224 */ /* 0x040fe200078e020f */
[----:B------:R-:W-:Y:S01]  /*0db0*/  ISETP.GT.U32.AND P6, PT, R0, R10, PT ;  /* 0x0000000a0000720c */ /* 0x000fe20003fc4070 */
[----:B------:R-:W-:Y:S01]  /*0dc0*/  @!P1 IMAD.IADD R12, R12, 0x1, -R0 ;  /* 0x000000010c0c9824 */ /* 0x000fe200078e0a00 */
[C---:B------:R-:W-:Y:S01]  /*0dd0*/  LOP3.LUT R40, R9.reuse, 0x2e, RZ, 0xfc, !PT ;  /* 0x0000002e09287812 */ /* 0x040fe200078efcff */
[----:B------:R-:W-:Y:S01]  /*0de0*/  IMAD.HI.U32 R6, R14, R19, RZ ;  /* 0x000000130e067227 */ /* 0x000fe200078e00ff */
[----:B------:R-:W-:-:S02]  /*0df0*/  LOP3.LUT R42, R9, 0x32, RZ, 0xfc, !PT ;  /* 0x00000032092a7812 */ /* 0x000fc400078efcff */
[C---:B------:R-:W-:Y:S01]  /*0e00*/  ISETP.GT.U32.AND P1, PT, R0.reuse, R12, PT ;  /* 0x0000000c0000720c */ /* 0x040fe20003f24070 */
[----:B------:R-:W-:Y:S01]  /*0e10*/  IMAD.MOV R6, RZ, RZ, -R6 ;  /* 0x000000ffff067224 */ /* 0x000fe200078e0a06 */
[----:B------:R-:W-:Y:S01]  /*0e20*/  @!P5 IADD3 R5, R5, -R0, RZ ;  /* 0x800000000505d210 */ /* 0x000fe20007ffe0ff */
[----:B------:R-:W-:Y:S01]  /*0e30*/  @!P0 IMAD.MOV R3, RZ, RZ, -R3 ;  /* 0x000000ffff038224 */ /* 0x000fe200078e0a03 */
[----:B------:R-:W-:Y:S01]  /*0e40*/  ISETP.GT.U32.AND P5, PT, R0, R15, PT ;  /* 0x0000000f0000720c */ /* 0x000fe20003fa4070 */
[----:B------:R-:W-:Y:S01]  /*0e50*/  IMAD.MOV.U32 R4, RZ, RZ, R17 ;  /* 0x000000ffff047224 */ /* 0x000fe200078e0011 */
[----:B------:R-:W-:Y:S01]  /*0e60*/  ISETP.GE.AND P0, PT, R18, RZ, PT ;  /* 0x000000ff1200720c */ /* 0x000fe20003f06270 */
[----:B------:R-:W-:Y:S01]  /*0e70*/  @!P6 IMAD.IADD R10, R10, 0x1, -R0 ;  /* 0x000000010a0ae824 */ /* 0x000fe200078e0a00 */
[----:B------:R-:W-:Y:S01]  /*0e80*/  ISETP.GE.AND P6, PT, R16, RZ, PT ;  /* 0x000000ff1000720c */ /* 0x000fe20003fc6270 */
[----:B------:R-:W-:Y:S01]  /*0e90*/  IMAD R16, R0, R6, R19 ;  /* 0x0000000600107224 */ /* 0x000fe200078e0213 */
[C---:B------:R-:W-:Y:S01]  /*0ea0*/  LOP3.LUT R6, R9.reuse, 0xc, RZ, 0xfc, !PT ;  /* 0x0000000c09067812 */ /* 0x040fe200078efcff */
[----:B------:R-:W-:Y:S01]  /*0eb0*/  @!P2 IMAD.MOV R5, RZ, RZ, -R5 ;  /* 0x000000ffff05a224 */ /* 0x000fe200078e0a05 */
[----:B------:R-:W-:Y:S01]  /*0ec0*/  LOP3.LUT R17, R9, 0xe, RZ, 0xfc, !PT ;  /* 0x0000000e09117812 */ /* 0x000fe200078efcff */
[----:B------:R-:W-:Y:S01]  /*0ed0*/  @!P3 IMAD.MOV R10, RZ, RZ, -R10 ;  /* 0x000000ffff0ab224 */ /* 0x000fe200078e0a0a */
[----:B------:R-:W-:Y:S01]  /*0ee0*/  @!P1 IADD3 R12, R12, -R0, RZ ;  /* 0x800000000c0c9210 */ /* 0x000fe20007ffe0ff */
[----:B------:R-:W-:Y:S01]  /*0ef0*/  @!P4 IMAD.MOV R4, RZ, RZ, -R4 ;  /* 0x000000ffff04c224 */ /* 0x000fe200078e0a04 */
[----:B------:R-:W-:Y:S01]  /*0f00*/  ISETP.GT.U32.AND P1, PT, R0, R16, PT ;  /* 0x000000100000720c */ /* 0x000fe20003f24070 */
[----:B------:R-:W-:Y:S01]  /*0f10*/  @!P5 IMAD.IADD R15, R15, 0x1, -R0 ;  /* 0x000000010f0fd824 */ /* 0x000fe200078e0a00 */
[----:B------:R-:W-:Y:S01]  /*0f20*/  ISETP.GE.AND P2, PT, R6, RZ, PT ;  /* 0x000000ff0600720c */ /* 0x000fe20003f46270 */
[----:B------:R-:W-:Y:S01]  /*0f30*/  @!P0 IMAD.MOV R12, RZ, RZ, -R12 ;  /* 0x000000ffff0c8224 */ /* 0x000fe200078e0a0c */
[----:B------:R-:W-:-:S02]  /*0f40*/  IABS R6, R6 ;  /* 0x0000000600067213 */ /* 0x000fc40000000000 */
[----:B------:R-:W-:Y:S02]  /*0f50*/  ISETP.GT.U32.AND P5, PT, R0, R15, PT ;  /* 0x0000000f0000720c */ /* 0x000fe40003fa4070 */
[----:B------:R-:W-:Y:S02]  /*0f60*/  LOP3.LUT R18, R9, 0x10, RZ, 0xfc, !PT ;  /* 0x0000001009127812 */ /* 0x000fe400078efcff */
[----:B------:R-:W-:Y:S02]  /*0f70*/  ISETP.GE.AND P3, PT, R17, RZ, PT ;  /* 0x000000ff1100720c */ /* 0x000fe40003f66270 */
[----:B------:R-:W-:Y:S01]  /*0f80*/  IABS R21, R17 ;  /* 0x0000001100157213 */ /* 0x000fe20000000000 */
[----:B------:R-:W-:Y:S01]  /*0f90*/  IMAD.MOV.U32 R17, RZ, RZ, R6 ;  /* 0x000000ffff117224 */ /* 0x000fe200078e0006 */
[----:B------:R-:W-:Y:S01]  /*0fa0*/  ISETP.GE.AND P4, PT, R20, RZ, PT ;  /* 0x000000ff1400720c */ /* 0x000fe20003f86270 */
[----:B------:R-:W-:Y:S01]  /*0fb0*/  @!P1 IMAD.IADD R16, R16, 0x1, -R0 ;  /* 0x0000000110109824 */ /* 0x000fe200078e0a00 */
[----:B------:R-:W-:Y:S01]  /*0fc0*/  LOP3.LUT R19, R9, 0x12, RZ, 0xfc, !PT ;  /* 0x0000001209137812 */ /* 0x000fe200078efcff */
[----:B------:R-:W-:Y:S01]  /*0fd0*/  IMAD.HI.U32 R6, R14, R17, RZ ;  /* 0x000000110e067227 */ /* 0x000fe200078e00ff */
[----:B------:R-:W-:-:S02]  /*0fe0*/  IABS R23, R18 ;  /* 0x0000001200177213 */ /* 0x000fc40000000000 */
[----:B------:R-:W-:Y:S01]  /*0ff0*/  ISETP.GT.U32.AND P1, PT, R0, R16, PT ;  /* 0x000000100000720c */ /* 0x000fe20003f24070 */
[----:B------:R-:W-:Y:S01]  /*1000*/  @!P5 IMAD.IADD R15, R15, 0x1, -R0 ;  /* 0x000000010f0fd824 */ /* 0x000fe200078e0a00 */
[----:B------:R-:W-:Y:S01]  /*1010*/  ISETP.GE.AND P0, PT, R18, RZ, PT ;  /* 0x000000ff1200720c */ /* 0x000fe20003f06270 */
[----:B------:R-:W-:Y:S01]  /*1020*/  IMAD.HI.U32 R18, R14, R23, RZ ;  /* 0x000000170e127227 */ /* 0x000fe200078e00ff */
[----:B------:R-:W-:Y:S02]  /*1030*/  ISETP.GE.AND P5, PT, R19, RZ, PT ;  /* 0x000000ff1300720c */ /* 0x000fe40003fa6270 */
[----:B------:R-:W-:Y:S01]  /*1040*/  IABS R25, R19 ;  /* 0x0000001300197213 */ /* 0x000fe20000000000 */
[----:B------:R-:W-:Y:S01]  /*1050*/  IMAD.MOV R19, RZ, RZ, -R6 ;  /* 0x000000ffff137224 */ /* 0x000fe200078e0a06 */
[----:B------:R-:W-:Y:S01]  /*1060*/  IADD3 R20, -R18, RZ, RZ ;  /* 0x000000ff12147210 */ /* 0x000fe20007ffe1ff */
[----:B------:R-:W-:Y:S01]  /*1070*/  IMAD.HI.U32 R6, R14, R21, RZ ;  /* 0x000000150e067227 */ /* 0x000fe200078e00ff */
[----:B------:R-:W-:-:S02]  /*1080*/  IABS R37, R40 ;  /* 0x0000002800257213 */ /* 0x000fc40000000000 */
[----:B------:R-:W-:Y:S01]  /*1090*/  IABS R41, R42 ;  /* 0x0000002a00297213 */ /* 0x000fe20000000000 */
[C---:B------:R-:W-:Y:S01]  /*10a0*/  IMAD R17, R0.reuse, R19, R17 ;  /* 0x0000001300117224 */ /* 0x040fe200078e0211 */
[C---:B------:R-:W-:Y:S01]  /*10b0*/  LOP3.LUT R43, R9.reuse, 0x34, RZ, 0xfc, !PT ;  /* 0x00000034092b7812 */ /* 0x040fe200078efcff */
[----:B------:R-:W-:Y:S01]  /*10c0*/  IMAD.MOV R19, RZ, RZ, -R6 ;  /* 0x000000ffff137224 */ /* 0x000fe200078e0a06 */
[C---:B------:R-:W-:Y:S01]  /*10d0*/  LOP3.LUT R44, R9.reuse, 0x36, RZ, 0xfc, !PT ;  /* 0x00000036092c7812 */ /* 0x040fe200078efcff */
[----:B------:R-:W-:Y:S01]  /*10e0*/  @!P4 IMAD.MOV R15, RZ, RZ, -R15 ;  /* 0x000000ffff0fc224 */ /* 0x000fe200078e0a0f */
[C---:B------:R-:W-:Y:S01]  /*10f0*/  ISETP.GT.U32.AND P4, PT, R0.reuse, R17, PT ;  /* 0x000000110000720c */ /* 0x040fe20003f84070 */
[----:B------:R-:W-:Y:S01]  /*1100*/  IMAD R18, R0, R19, R21 ;  /* 0x0000001300127224 */ /* 0x000fe200078e0215 */
[C---:B------:R-:W-:Y:S01]  /*1110*/  LOP3.LUT R46, R9.reuse, 0x38, RZ, 0xfc, !PT ;  /* 0x00000038092e7812 */ /* 0x040fe200078efcff */
[----:B------:R-:W-:Y:S01]  /*1120*/  @!P1 IMAD.IADD R16, R16, 0x1, -R0 ;  /* 0x0000000110109824 */ /* 0x000fe200078e0a00 */
[----:B------:R-:W-:Y:S01]  /*1130*/  LOP3.LUT R49, R9, 0x3c, RZ, 0xfc, !PT ;  /* 0x0000003c09317812 */ /* 0x000fe200078efcff */
[C---:B------:R-:W-:Y:S01]  /*1140*/  IMAD R19, R0.reuse, R20, R23 ;  /* 0x0000001400137224 */ /* 0x040fe200078e0217 */
[----:B------:R-:W-:Y:S01]  /*1150*/  ISETP.GT.U32.AND P1, PT, R0, R18, PT ;  /* 0x000000120000720c */ /* 0x000fe20003f24070 */
[----:B------:R-:W-:Y:S01]  /*1160*/  @!P6 IMAD.MOV R16, RZ, RZ, -R16 ;  /* 0x000000ffff10e224 */ /* 0x000fe200078e0a10 */
[----:B------:R-:W-:Y:S01]  /*1170*/  IABS R23, R26 ;  /* 0x0000001a00177213 */ /* 0x000fe20000000000 */
[----:B------:R-:W-:Y:S01]  /*1180*/  IMAD.HI.U32 R6, R14, R25, RZ ;  /* 0x000000190e067227 */ /* 0x000fe200078e00ff */
[----:B------:R-:W-:-:S02]  /*1190*/  ISETP.GT.U32.AND P6, PT, R0, R19, PT ;  /* 0x000000130000720c */ /* 0x000fc40003fc4070 */
[----:B------:R-:W-:Y:S01]  /*11a0*/  LOP3.LUT R50, R9, 0x3e, RZ, 0xfc, !PT ;  /* 0x0000003e09327812 */ /* 0x000fe200078efcff */
[----:B------:R-:W-:Y:S01]  /*11b0*/  @!P4 IMAD.IADD R17, R17, 0x1, -R0 ;  /* 0x000000011111c824 */ /* 0x000fe200078e0a00 */
[----:B------:R-:W-:Y:S01]  /*11c0*/  IABS R45, R49 ;  /* 0x00000031002d7213 */ /* 0x000fe20000000000 */
[----:B------:R-:W-:Y:S01]  /*11d0*/  IMAD.MOV R6, RZ, RZ, -R6 ;  /* 0x000000ffff067224 */ /* 0x000fe200078e0a06 */
[----:B------:R-:W-:Y:S02]  /*11e0*/  IABS R47, R50 ;  /* 0x00000032002f7213 */ /* 0x000fe40000000000 */
[C---:B------:R-:W-:Y:S01]  /*11f0*/  ISETP.GT.U32.AND P4, PT, R0.reuse, R17, PT ;  /* 0x000000110000720c */ /* 0x040fe20003f84070 */
[----:B------:R-:W-:Y:S01]  /*1200*/  IMAD R20, R0, R6, R25 ;  /* 0x0000000600147224 */ /* 0x000fe200078e0219 */
[----:B------:R-:W-:Y:S01]  /*1210*/  IABS R25, R28 ;  /* 0x0000001c00197213 */ /* 0x000fe20000000000 */
[--C-:B------:R-:W-:Y:S01]  /*1220*/  @!P1 IMAD.IADD R18, R18, 0x1, -R0.reuse ;  /* 0x0000000112129824 */ /* 0x100fe200078e0a00 */
[----:B------:R-:W-:Y:S01]  /*1230*/  LOP3.LUT R48, R9, 0x3a, RZ, 0xfc, !PT ;  /* 0x0000003a09307812 */ /* 0x000fe200078efcff */
[----:B------:R-:W-:Y:S01]  /*1240*/  @!P6 IMAD.IADD R19, R19, 0x1, -R0 ;  /* 0x000000011313e824 */ /* 0x000fe200078e0a00 */
[----:B------:R-:W-:Y:S01]  /*1250*/  LOP3.LUT R51, R9, 0x42, RZ, 0xfc, !PT ;  /* 0x0000004209337812 */ /* 0x000fe200078efcff */
[----:B------:R-:W-:Y:S01]  /*1260*/  IMAD.HI.U32 R21, R14, R25, RZ ;  /* 0x000000190e157227 */ /* 0x000fe200078e00ff */
[----:B------:R-:W-:-:S02]  /*1270*/  ISETP.GT.U32.AND P1, PT, R0, R18, PT ;  /* 0x000000120000720c */ /* 0x000fc40003f24070 */
[C---:B------:R-:W-:Y:S01]  /*1280*/  ISETP.GT.U32.AND P6, PT, R0.reuse, R19, PT ;  /* 0x000000130000720c */ /* 0x040fe20003fc4070 */
[----:B------:R-:W-:Y:S01]  /*1290*/  IMAD.MOV R22, RZ, RZ, -R21 ;  /* 0x000000ffff167224 */ /* 0x000fe200078e0a15 */
[----:B------:R-:W-:Y:S01]  /*12a0*/  LOP3.LUT R52, R9, 0x48, RZ, 0xfc, !PT ;  /* 0x0000004809347812 */ /* 0x000fe200078efcff */
[----:B------:R-:W-:Y:S01]  /*12b0*/  @!P4 IMAD.IADD R17, R17, 0x1, -R0 ;  /* 0x000000011111c824 */ /* 0x000fe200078e0a00 */
[C---:B------:R-:W-:Y:S01]  /*12c0*/  ISETP.GT.U32.AND P4, PT, R0.reuse, R20, PT ;  /* 0x000000140000720c */ /* 0x040fe20003f84070 */
[----:B------:R-:W-:Y:S01]  /*12d0*/  IMAD R22, R0, R22, R25 ;  /* 0x0000001600167224 */ /* 0x000fe200078e0219 */
[C---:B------:R-:W-:Y:S01]  /*12e0*/  LOP3.LUT R54, R9.reuse, 0x4e, RZ, 0xfc, !PT ;  /* 0x0000004e09367812 */ /* 0x040fe200078efcff */
[----:B------:R-:W-:Y:S01]  /*12f0*/  IMAD.HI.U32 R6, R14, R23, RZ ;  /* 0x000000170e067227 */ /* 0x000fe200078e00ff */
[----:B------:R-:W-:Y:S02]  /*1300*/  LOP3.LUT R58, R9, 0x56, RZ, 0xfc, !PT ;  /* 0x00000056093a7812 */ /* 0x000fe400078efcff */
[----:B------:R-:W-:Y:S01]  /*1310*/  IABS R55, R54 ;  /* 0x0000003600377213 */ /* 0x000fe20000000000 */
[----:B------:R-:W-:Y:S01]  /*1320*/  IMAD.MOV.U32 R25, RZ, RZ, R24 ;  /* 0x000000ffff197224 */ /* 0x000fe200078e0018 */
[----:B------:R-:W-:Y:S01]  /*1330*/  IADD3 R6, -R6, RZ, RZ ;  /* 0x000000ff06067210 */ /* 0x000fe20007ffe1ff */
[--C-:B------:R-:W-:Y:S01]  /*1340*/  @!P6 IMAD.IADD R19, R19, 0x1, -R0.reuse ;  /* 0x000000011313e824 */ /* 0x100fe200078e0a00 */
[----:B------:R-:W-:Y:S01]  /*1350*/  ISETP.GT.U32.AND P6, PT, R0, R22, PT ;  /* 0x000000160000720c */ /* 0x000fe20003fc4070 */
[--C-:B------:R-:W-:Y:S01]  /*1360*/  @!P1 IMAD.IADD R18, R18, 0x1, -R0.reuse ;  /* 0x0000000112129824 */ /* 0x100fe200078e0a00 */
[----:B------:R-:W-:Y:S01]  /*1370*/  IABS R59, R58 ;  /* 0x0000003a003b7213 */ /* 0x000fe20000000000 */
[----:B------:R-:W-:Y:S01]  /*1380*/  IMAD R21, R0, R6, R23 ;  /* 0x0000000600157224 */ /* 0x000fe200078e0217 */
[C---:B------:R-:W-:Y:S01]  /*1390*/  LOP3.LUT R56, R9.reuse, 0x54, RZ, 0xfc, !PT ;  /* 0x0000005409387812 */ /* 0x040fe200078efcff */
[----:B------:R-:W-:Y:S01]  /*13a0*/  @!P4 IMAD.IADD R20, R20, 0x1, -R0 ;  /* 0x000000011414c824 */ /* 0x000fe200078e0a00 */
[----:B------:R-:W-:Y:S01]  /*13b0*/  LOP3.LUT R62, R9, 0x5a, RZ, 0xfc, !PT ;  /* 0x0000005a093e7812 */ /* 0x000fe200078efcff */
[----:B------:R-:W-:Y:S01]  /*13c0*/  IMAD.HI.U32 R6, R14, R25, RZ ;  /* 0x000000190e067227 */ /* 0x000fe200078e00ff */
[----:B------:R-:W-:-:S02]  /*13d0*/  ISETP.GT.U32.AND P1, PT, R0, R21, PT ;  /* 0x000000150000720c */ /* 0x000fc40003f24070 */
[----:B------:R-:W-:Y:S01]  /*13e0*/  ISETP.GT.U32.AND P4, PT, R0, R20, PT ;  /* 0x000000140000720c */ /* 0x000fe20003f84070 */
[----:B------:R-:W-:Y:S01]  /*13f0*/  IMAD.HI.U32 R23, R14, R27, RZ ;  /* 0x0000001b0e177227 */ /* 0x000fe200078e00ff */
[----:B------:R-:W-:Y:S02]  /*1400*/  IADD3 R6, -R6, RZ, RZ ;  /* 0x000000ff06067210 */ /* 0x000fe40007ffe1ff */
[C---:B------:R-:W-:Y:S01]  /*1410*/  LOP3.LUT R60, R9.reuse, 0x58, RZ, 0xfc, !PT ;  /* 0x00000058093c7812 */ /* 0x040fe200078efcff */
[----:B------:R-:W-:Y:S01]  /*1420*/  @!P6 IMAD.IADD R22, R22, 0x1, -R0 ;  /* 0x000000011616e824 */ /* 0x000fe200078e0a00 */
[----:B------:R-:W-:Y:S01]  /*1430*/  IABS R57, R56 ;  /* 0x0000003800397213 */ /* 0x000fe20000000000 */
[----:B------:R-:W-:Y:S01]  /*1440*/  IMAD.MOV R24, RZ, RZ, -R23 ;  /* 0x000000ffff187224 */ /* 0x000fe200078e0a17 */
[----:B------:R-:W-:Y:S01]  /*1450*/  IABS R63, R62 ;  /* 0x0000003e003f7213 */ /* 0x000fe20000000000 */
[----:B------:R-:W-:Y:S01]  /*1460*/  @!P3 IMAD.MOV R18, RZ, RZ, -R18 ;  /* 0x000000ffff12b224 */ /* 0x000fe200078e0a12 */
[C---:B------:R-:W-:Y:S01]  /*1470*/  ISETP.GT.U32.AND P3, PT, R0.reuse, R22, PT ;  /* 0x000000160000720c */ /* 0x040fe20003f64070 */
[----:B------:R-:W-:Y:S01]  /*1480*/  IMAD R23, R0, R6, R25 ;  /* 0x0000000600177224 */ /* 0x000fe200078e0219 */
[----:B------:R-:W-:Y:S01]  /*1490*/  IABS R61, R60 ;  /* 0x0000003c003d7213 */ /* 0x000fe20000000000 */
[----:B------:R-:W-:Y:S01]  /*14a0*/  IMAD.HI.U32 R6, R14, R29, RZ ;  /* 0x0000001d0e067227 */ /* 0x000fe200078e00ff */
[----:B------:R-:W-:-:S02]  /*14b0*/  LOP3.LUT R64, R9, 0x5c, RZ, 0xfc, !PT ;  /* 0x0000005c09407812 */ /* 0x000fc400078efcff */
[----:B------:R-:W-:Y:S01]  /*14c0*/  LOP3.LUT R66, R9, 0x5e, RZ, 0xfc, !PT ;  /* 0x0000005e09427812 */ /* 0x000fe200078efcff */
[----:B------:R-:W-:Y:S01]  /*14d0*/  IMAD.MOV R6, RZ, RZ, -R6 ;  /* 0x000000ffff067224 */ /* 0x000fe200078e0a06 */
[----:B------:R-:W-:Y:S01]  /*14e0*/  IABS R65, R64 ;  /* 0x0000004000417213 */ /* 0x000fe20000000000 */
[--C-:B------:R-:W-:Y:S01]  /*14f0*/  @!P4 IMAD.IADD R20, R20, 0x1, -R0.reuse ;  /* 0x000000011414c824 */ /* 0x100fe200078e0a00 */
[C---:B------:R-:W-:Y:S01]  /*1500*/  ISETP.GT.U32.AND P4, PT, R0.reuse, R23, PT ;  /* 0x000000170000720c */ /* 0x040fe20003f84070 */
[----:B------:R-:W-:Y:S01]  /*1510*/  IMAD R24, R0, R24, R27 ;  /* 0x0000001800187224 */ /* 0x000fe200078e021b */
[----:B------:R-:W-:Y:S01]  /*1520*/  IABS R67, R66 ;  /* 0x0000004200437213 */ /* 0x000fe20000000000 */
[--C-:B------:R-:W-:Y:S01]  /*1530*/  @!P1 IMAD.IADD R21, R21, 0x1, -R0.reuse ;  /* 0x0000000115159824 */ /* 0x100fe200078e0a00 */
[----:B------:R-:W-:Y:S01]  /*1540*/  @!P5 IADD3 R20, -R20, RZ, RZ ;  /* 0x000000ff1414d210 */ /* 0x000fe20007ffe1ff */
[C---:B------:R-:W-:Y:S01]  /*1550*/  IMAD R25, R0.reuse, R6, R29 ;  /* 0x0000000600197224 */ /* 0x040fe200078e021d */
[----:B------:R-:W-:Y:S01]  /*1560*/  ISETP.GT.U32.AND P5, PT, R0, R24, PT ;  /* 0x000000180000720c */ /* 0x000fe20003fa4070 */
[--C-:B------:R-:W-:Y:S01]  /*1570*/  @!P3 IMAD.IADD R22, R22, 0x1, -R0.reuse ;  /* 0x000000011616b824 */ /* 0x100fe200078e0a00 */
[C---:B------:R-:W-:Y:S01]  /*1580*/  ISETP.GT.U32.AND P6, PT, R0.reuse, R21, PT ;  /* 0x000000150000720c */ /* 0x040fe20003fc4070 */
[----:B------:R-:W-:Y:S01]  /*1590*/  @!P2 IMAD.MOV R17, RZ, RZ, -R17 ;  /* 0x000000ffff11a224 */ /* 0x000fe200078e0a11 */
[----:B------:R-:W-:Y:S01]  /*15a0*/  ISETP.GT.U32.AND P3, PT, R0, R25, PT ;  /* 0x000000190000720c */ /* 0x000fe20003f64070 */
[----:B------:R-:W-:Y:S01]  /*15b0*/  @!P0 IMAD.MOV R19, RZ, RZ, -R19 ;  /* 0x000000ffff138224 */ /* 0x000fe200078e0a13 */
[----:B------:R-:W-:Y:S01]  /*15c0*/  ISETP.GE.AND P1, PT, R28, RZ, PT ;  /* 0x000000ff1c00720c */ /* 0x000fe20003f26270 */
[----:B------:R-:W-:Y:S01]  /*15d0*/  @!P4 IMAD.IADD R23, R23, 0x1, -R0 ;  /* 0x000000011717c824 */ /* 0x000fe200078e0a00 */
[----:B------:R-:W-:-:S02]  /*15e0*/  LOP3.LUT R28, R9, 0x1e, RZ, 0xfc, !PT ;  /* 0x0000001e091c7812 */ /* 0x000fc400078efcff */
[----:B------:R-:W-:Y:S02]  /*15f0*/  ISETP.GE.AND P2, PT, R26, RZ, PT ;  /* 0x000000ff1a00720c */ /* 0x000fe40003f46270 */
[----:B------:R-:W-:Y:S01]  /*1600*/  ISETP.GE.AND P0, PT, R30, RZ, PT ;  /* 0x000000ff1e00720c */ /* 0x000fe20003f06270 */
[--C-:B------:R-:W-:Y:S01]  /*1610*/  @!P5 IMAD.IADD R24, R24, 0x1, -R0.reuse ;  /* 0x000000011818d824 */ /* 0x100fe200078e0a00 */
[----:B------:R-:W-:Y:S01]  /*1620*/  IABS R27, R28 ;  /* 0x0000001c001b7213 */ /* 0x000fe20000000000 */
        /* <DEDUP_REMOVED lines=9> */
[----:B------:R-:W-:Y:S01]  /*16c0*/  @!P2 IMAD.MOV R21, RZ, RZ, -R21 ;  /* 0x000000ffff15a224 */ /* 0x000fe200078e0a15 */
[----:B------:R-:W-:Y:S01]  /*16d0*/  ISETP.GT.U32.AND P2, PT, R0, R25, PT ;  /* 0x000000190000720c */ /* 0x000fe20003f44070 */
[----:B------:R-:W-:Y:S01]  /*16e0*/  IMAD.HI.U32 R6, R14, R29, RZ ;  /* 0x0000001d0e067227 */ /* 0x000fe200078e00ff */
[----:B------:R-:W-:Y:S02]  /*16f0*/  LOP3.LUT R32, R9, 0x22, RZ, 0xfc, !PT ;  /* 0x0000002209207812 */ /* 0x000fe400078efcff */
[----:B------:R-:W-:Y:S01]  /*1700*/  ISETP.GE.AND P6, PT, R31, RZ, PT ;  /* 0x000000ff1f00720c */ /* 0x000fe20003fc6270 */
[----:B------:R-:W-:Y:S01]  /*1710*/  IMAD R26, R0, R26, R27 ;  /* 0x0000001a001a7224 */ /* 0x000fe200078e021b */
[----:B------:R-:W-:Y:S01]  /*1720*/  IADD3 R6, -R6, RZ, RZ ;  /* 0x000000ff06067210 */ /* 0x000fe20007ffe1ff */
[--C-:B------:R-:W-:Y:S01]  /*1730*/  @!P5 IMAD.IADD R23, R23, 0x1, -R0.reuse ;  /* 0x000000011717d824 */ /* 0x100fe200078e0a00 */
[----:B------:R-:W-:Y:S01]  /*1740*/  IABS R31, R32 ;  /* 0x00000020001f7213 */ /* 0x000fe20000000000 */
[--C-:B------:R-:W-:Y:S01]  /*1750*/  @!P3 IMAD.IADD R24, R24, 0x1, -R0.reuse ;  /* 0x000000011818b824 */ /* 0x100fe200078e0a00 */
[C---:B------:R-:W-:Y:S01]  /*1760*/  ISETP.GT.U32.AND P5, PT, R0.reuse, R26, PT ;  /* 0x0000001a0000720c */ /* 0x040fe20003fa4070 */
[----:B------:R-:W-:Y:S01]  /*1770*/  IMAD R27, R0, R6, R29 ;  /* 0x00000006001b7224 */ /* 0x000fe200078e021d */
[----:B------:R-:W-:Y:S01]  /*1780*/  ISETP.GE.AND P3, PT, R28, RZ, PT ;  /* 0x000000ff1c00720c */ /* 0x000fe20003f66270 */
[----:B------:R-:W-:Y:S01]  /*1790*/  @!P2 IMAD.IADD R25, R25, 0x1, -R0 ;  /* 0x000000011919a824 */ /* 0x000fe200078e0a00 */
[----:B------:R-:W-:Y:S01]  /*17a0*/  @!P1 IADD3 R22, -R22, RZ, RZ ;  /* 0x000000ff16169210 */ /* 0x000fe20007ffe1ff */
[----:B------:R-:W-:Y:S01]  /*17b0*/  IMAD.HI.U32 R6, R14, R31, RZ ;  /* 0x0000001f0e067227 */ /* 0x000fe200078e00ff */
[----:B------:R-:W-:-:S02]  /*17c0*/  ISETP.GT.U32.AND P2, PT, R0, R27, PT ;  /* 0x0000001b0000720c */ /* 0x000fc40003f44070 */
[C---:B------:R-:W-:Y:S01]  /*17d0*/  LOP3.LUT R68, R9.reuse, 0x72, RZ, 0xfc, !PT ;  /* 0x0000007209447812 */ /* 0x040fe200078efcff */
[----:B------:R-:W-:Y:S01]  /*17e0*/  IMAD.HI.U32 R28, R14, R33, RZ ;  /* 0x000000210e1c7227 */ /* 0x000fe200078e00ff */
[C---:B------:R-:W-:Y:S02]  /*17f0*/  LOP3.LUT R72, R9.reuse, 0x76, RZ, 0xfc, !PT ;  /* 0x0000007609487812 */ /* 0x040fe400078efcff */
[----:B------:R-:W-:Y:S01]  /*1800*/  IABS R83, R68 ;  /* 0x0000004400537213 */ /* 0x000fe20000000000 */
[----:B------:R-:W-:Y:S01]  /*1810*/  IMAD.MOV R6, RZ, RZ, -R6 ;  /* 0x000000ffff067224 */ /* 0x000fe200078e0a06 */
[----:B------:R-:W-:Y:S01]  /*1820*/  IABS R87, R72 ;  /* 0x0000004800577213 */ /* 0x000fe20000000000 */
[----:B------:R-:W-:Y:S01]  /*1830*/  @!P5 IMAD.IADD R26, R26, 0x1, -R0 ;  /* 0x000000011a1ad824 */ /* 0x000fe200078e0a00 */
[----:B------:R-:W-:Y:S01]  /*1840*/  ISETP.GE.AND P5, PT, R30, RZ, PT ;  /* 0x000000ff1e00720c */ /* 0x000fe20003fa6270 */
[----:B------:R-:W-:Y:S01]  /*1850*/  IMAD.MOV R29, RZ, RZ, -R28 ;  /* 0x000000ffff1d7224 */ /* 0x000fe200078e0a1c */
[----:B------:R-:W-:Y:S01]  /*1860*/  LOP3.LUT R76, R9, 0x7a, RZ, 0xfc, !PT ;  /* 0x0000007a094c7812 */ /* 0x000fe200078efcff */
[C---:B------:R-:W-:Y:S01]  /*1870*/  IMAD R28, R0.reuse, R6, R31 ;  /* 0x00000006001c7224 */ /* 0x040fe200078e021f */
[----:B------:R-:W-:Y:S01]  /*1880*/  IABS R31, R35 ;  /* 0x00000023001f7213 */ /* 0x000fe20000000000 */
[----:B------:R-:W-:Y:S01]  /*1890*/  @!P2 IMAD.IADD R27, R27, 0x1, -R0 ;  /* 0x000000011b1ba824 */ /* 0x000fe200078e0a00 */
[C---:B------:R-:W-:Y:S01]  /*18a0*/  ISETP.GT.U32.AND P1, PT, R0.reuse, R26, PT ;  /* 0x0000001a0000720c */ /* 0x040fe20003f24070 */
[----:B------:R-:W-:Y:S01]  /*18b0*/  IMAD R29, R0, R29, R33 ;  /* 0x0000001d001d7224 */ /* 0x000fe200078e0221 */
[----:B------:R-:W-:Y:S01]  /*18c0*/  IABS R33, R36 ;  /* 0x0000002400217213 */ /* 0x000fe20000000000 */
[----:B------:R-:W-:Y:S01]  /*18d0*/  IMAD.HI.U32 R6, R14, R31, RZ ;  /* 0x0000001f0e067227 */ /* 0x000fe200078e00ff */
[----:B------:R-:W-:-:S02]  /*18e0*/  ISETP.GT.U32.AND P2, PT, R0, R27, PT ;  /* 0x0000001b0000720c */ /* 0x000fc40003f44070 */
[C---:B------:R-:W-:Y:S01]  /*18f0*/  LOP3.LUT R70, R9.reuse, 0x74, RZ, 0xfc, !PT ;  /* 0x0000007409467812 */ /* 0x040fe200078efcff */
[----:B------:R-:W-:Y:S01]  /*1900*/  @!P6 IMAD.MOV R24, RZ, RZ, -R24 ;  /* 0x000000ffff18e224 */ /* 0x000fe200078e0a18 */
[----:B------:R-:W-:Y:S01]  /*1910*/  ISETP.GT.U32.AND P6, PT, R0, R29, PT ;  /* 0x0000001d0000720c */ /* 0x000fe20003fc4070 */
[----:B------:R-:W-:Y:S01]  /*1920*/  IMAD.HI.U32 R30, R14, R33, RZ ;  /* 0x000000210e1e7227 */ /* 0x000fe200078e00ff */
[----:B------:R-:W-:Y:S02]  /*1930*/  LOP3.LUT R74, R9, 0x78, RZ, 0xfc, !PT ;  /* 0x00000078094a7812 */ /* 0x000fe400078efcff */
[----:B------:R-:W-:Y:S01]  /*1940*/  IABS R91, R76 ;  /* 0x0000004c005b7213 */ /* 0x000fe20000000000 */
[----:B------:R-:W-:Y:S01]  /*1950*/  IMAD.MOV R6, RZ, RZ, -R6 ;  /* 0x000000ffff067224 */ /* 0x000fe200078e0a06 */
[----:B------:R-:W-:Y:S01]  /*1960*/  IABS R85, R70 ;  /* 0x0000004600557213 */ /* 0x000fe20000000000 */
[----:B------:R-:W-:Y:S01]  /*1970*/  @!P4 IMAD.MOV R25, RZ, RZ, -R25 ;  /* 0x000000ffff19c224 */ /* 0x000fe200078e0a19 */
[----:B------:R-:W-:Y:S01]  /*1980*/  ISETP.GE.AND P4, PT, R32, RZ, PT ;  /* 0x000000ff2000720c */ /* 0x000fe20003f86270 */
[----:B------:R-:W-:Y:S01]  /*1990*/  IMAD.MOV R32, RZ, RZ, -R30 ;  /* 0x000000ffff207224 */ /* 0x000fe200078e0a1e */
[----:B------:R-:W-:Y:S01]  /*19a0*/  IABS R89, R74 ;  /* 0x0000004a00597213 */ /* 0x000fe20000000000 */
[----:B------:R-:W-:Y:S01]  /*19b0*/  @!P1 IMAD.IADD R26, R26, 0x1, -R0 ;  /* 0x000000011a1a9824 */ /* 0x000fe200078e0a00 */
[----:B------:R-:W-:Y:S01]  /*19c0*/  ISETP.GE.AND P1, PT, R34, RZ, PT ;  /* 0x000000ff2200720c */ /* 0x000fe20003f26270 */
[----:B------:R-:W-:-:S02]  /*19d0*/  IMAD R30, R0, R6, R31 ;  /* 0x00000006001e7224 */ /* 0x000fc400078e021f */
[----:B------:R-:W-:Y:S02]  /*19e0*/  @!P3 IMAD.MOV R26, RZ, RZ, -R26 ;  /* 0x000000ffff1ab224 */ /* 0x000fe400078e0a1a */
[--C-:B------:R-:W-:Y:S01]  /*19f0*/  @!P2 IMAD.IADD R27, R27, 0x1, -R0.reuse ;  /* 0x000000011b1ba824 */ /* 0x100fe200078e0a00 */
[C---:B------:R-:W-:Y:S01]  /*1a00*/  ISETP.GT.U32.AND P3, PT, R0.reuse, R30, PT ;  /* 0x0000001e0000720c */ /* 0x040fe20003f64070 */
[C---:B------:R-:W-:Y:S01]  /*1a10*/  IMAD R31, R0.reuse, R32, R33 ;  /* 0x00000020001f7224 */ /* 0x040fe200078e0221 */
[----:B------:R-:W-:Y:S01]  /*1a20*/  LOP3.LUT R32, R9, 0x2a, RZ, 0xfc, !PT ;  /* 0x0000002a09207812 */ /* 0x000fe200078efcff */
[----:B------:R-:W-:Y:S01]  /*1a30*/  @!P6 IMAD.IADD R29, R29, 0x1, -R0 ;  /* 0x000000011d1de824 */ /* 0x000fe200078e0a00 */
[----:B------:R-:W-:Y:S01]  /*1a40*/  ISETP.GE.AND P2, PT, R35, RZ, PT ;  /* 0x000000ff2300720c */ /* 0x000fe20003f46270 */
[----:B------:R-:W-:Y:S01]  /*1a50*/  @!P0 IMAD.MOV R23, RZ, RZ, -R23 ;  /* 0x000000ffff178224 */ /* 0x000fe200078e0a17 */
[C---:B------:R-:W-:Y:S01]  /*1a60*/  ISETP.GT.U32.AND P0, PT, R0.reuse, R28, PT ;  /* 0x0000001c0000720c */ /* 0x040fe20003f04070 */
[----:B------:R-:W-:Y:S01]  /*1a70*/  @!P5 IMAD.MOV R27, RZ, RZ, -R27 ;  /* 0x000000ffff1bd224 */ /* 0x000fe200078e0a1b */
[----:B------:R-:W-:-:S02]  /*1a80*/  ISETP.GT.U32.AND P5, PT, R0, R31, PT ;  /* 0x0000001f0000720c */ /* 0x000fc40003fa4070 */
[----:B------:R-:W-:Y:S02]  /*1a90*/  ISETP.GT.U32.AND P6, PT, R0, R29, PT ;  /* 0x0000001d0000720c */ /* 0x000fe40003fc4070 */
[----:B------:R-:W-:Y:S01]  /*1aa0*/  IABS R33, R32 ;  /* 0x0000002000217213 */ /* 0x000fe20000000000 */
[----:B------:R-:W-:Y:S01]  /*1ab0*/  @!P3 IMAD.IADD R30, R30, 0x1, -R0 ;  /* 0x000000011e1eb824 */ /* 0x000fe200078e0a00 */
[----:B------:R-:W-:-:S03]  /*1ac0*/  IABS R35, R38 ;  /* 0x0000002600237213 */ /* 0x000fc60000000000 */
[----:B------:R-:W-:Y:S01]  /*1ad0*/  IMAD.HI.U32 R6, R14, R33, RZ ;  /* 0x000000210e067227 */ /* 0x000fe200078e00ff */
[----:B------:R-:W-:Y:S02]  /*1ae0*/  ISETP.GT.U32.AND P3, PT, R0, R30, PT ;  /* 0x0000001e0000720c */ /* 0x000fe40003f64070 */
[-C--:B------:R-:W-:Y:S01]  /*1af0*/  @!P0 IADD3 R28, R28, -R0.reuse, RZ ;  /* 0x800000001c1c8210 */ /* 0x080fe20007ffe0ff */
[----:B------:R-:W-:Y:S01]  /*1b00*/  IMAD.MOV R6, RZ, RZ, -R6 ;  /* 0x000000ffff067224 */ /* 0x000fe200078e0a06 */
[----:B------:R-:W-:Y:S01]  /*1b10*/  @!P5 IADD3 R31, R31, -R0, RZ ;  /* 0x800000001f1fd210 */ /* 0x000fe20007ffe0ff */
[----:B------:R-:W-:Y:S01]  /*1b20*/  @!P6 IMAD.IADD R29, R29, 0x1, -R0 ;  /* 0x000000011d1de824 */ /* 0x000fe200078e0a00 */
[----:B------:R-:W-:Y:S01]  /*1b30*/  ISETP.GE.AND P6, PT, R32, RZ, PT ;  /* 0x000000ff2000720c */ /* 0x000fe20003fc6270 */
[----:B------:R-:W-:Y:S01]  /*1b40*/  IMAD.HI.U32 R32, R14, R35, RZ ;  /* 0x000000230e207227 */ /* 0x000fe200078e00ff */
[C---:B------:R-:W-:Y:S02]  /*1b50*/  ISETP.GT.U32.AND P0, PT, R0.reuse, R28, PT ;  /* 0x0000001c0000720c */ /* 0x040fe40003f04070 */
[----:B------:R-:W-:Y:S01]  /*1b60*/  ISETP.GT.U32.AND P5, PT, R0, R31, PT ;  /* 0x0000001f0000720c */ /* 0x000fe20003fa4070 */
[----:B------:R-:W-:-:S02]  /*1b70*/  IMAD.MOV R34, RZ, RZ, -R32 ;  /* 0x000000ffff227224 */ /* 0x000fc400078e0a20 */
[C---:B------:R-:W-:Y:S02]  /*1b80*/  IMAD R32, R0.reuse, R6, R33 ;  /* 0x0000000600207224 */ /* 0x040fe400078e0221 */
[----:B------:R-:W-:Y:S02]  /*1b90*/  IMAD R33, R0, R34, R35 ;  /* 0x0000002200217224 */ /* 0x000fe400078e0223 */
[----:B------:R-:W-:Y:S01]  /*1ba0*/  @!P3 IMAD.IADD R30, R30, 0x1, -R0 ;  /* 0x000000011e1eb824 */ /* 0x000fe200078e0a00 */
[----:B------:R-:W-:Y:S01]  /*1bb0*/  ISETP.GT.U32.AND P3, PT, R0, R32, PT ;  /* 0x000000200000720c */ /* 0x000fe20003f64070 */
[----:B------:R-:W-:-:S04]  /*1bc0*/  IMAD.HI.U32 R6, R14, R37, RZ ;  /* 0x000000250e067227 */ /* 0x000fc800078e00ff */
[--C-:B------:R-:W-:Y:S01]  /*1bd0*/  @!P0 IMAD.IADD R28, R28, 0x1, -R0.reuse ;  /* 0x000000011c1c8824 */ /* 0x100fe200078e0a00 */
[----:B------:R-:W-:Y:S01]  /*1be0*/  ISETP.GE.AND P0, PT, R36, RZ, PT ;  /* 0x000000ff2400720c */ /* 0x000fe20003f06270 */
[----:B------:R-:W-:Y:S01]  /*1bf0*/  @!P5 IMAD.IADD R31, R31, 0x1, -R0 ;  /* 0x000000011f1fd824 */ /* 0x000fe200078e0a00 */
[----:B------:R-:W-:Y:S01]  /*1c00*/  ISETP.GT.U32.AND P5, PT, R0, R33, PT ;  /* 0x000000210000720c */ /* 0x000fe20003fa4070 */
[----:B------:R-:W-:Y:S01]  /*1c10*/  @!P4 IMAD.MOV R28, RZ, RZ, -R28 ;  /* 0x000000ffff1cc224 */ /* 0x000fe200078e0a1c */
[----:B------:R-:W-:Y:S01]  /*1c20*/  ISETP.GE.AND P4, PT, R38, RZ, PT ;  /* 0x000000ff2600720c */ /* 0x000fe20003f86270 */
[----:B------:R-:W-:Y:S01]  /*1c30*/  IMAD.MOV R6, RZ, RZ, -R6 ;  /* 0x000000ffff067224 */ /* 0x000fe200078e0a06 */
[----:B------:R-:W-:Y:S01]  /*1c40*/  LOP3.LUT R38, R9, 0x30, RZ, 0xfc, !PT ;  /* 0x0000003009267812 */ /* 0x000fe200078efcff */
[----:B------:R-:W-:Y:S02]  /*1c50*/  @!P3 IMAD.IADD R32, R32, 0x1, -R0 ;  /* 0x000000012020b824 */ /* 0x000fe400078e0a00 */
[----:B------:R-:W-:Y:S01]  /*1c60*/  IMAD R34, R0, R6, R37 ;  /* 0x0000000600227224 */ /* 0x000fe200078e0225 */
[----:B------:R-:W-:Y:S01]  /*1c70*/  IABS R39, R38 ;  /* 0x0000002600277213 */ /* 0x000fe20000000000 */
[----:B------:R-:W-:Y:S01]  /*1c80*/  IMAD.HI.U32 R35, R14, R41, RZ ;  /* 0x000000290e237227 */ /* 0x000fe200078e00ff */
[----:B------:R-:W-:-:S02]  /*1c90*/  IABS R37, R43 ;  /* 0x0000002b00257213 */ /* 0x000fc40000000000 */
[C---:B------:R-:W-:Y:S01]  /*1ca0*/  ISETP.GT.U32.AND P3, PT, R0.reuse, R34, PT ;  /* 0x000000220000720c */ /* 0x040fe20003f64070 */
[----:B------:R-:W-:Y:S01]  /*1cb0*/  @!P5 IMAD.IADD R33, R33, 0x1, -R0 ;  /* 0x000000012121d824 */ /* 0x000fe200078e0a00 */
[----:B------:R-:W-:Y:S01]  /*1cc0*/  ISETP.GT.U32.AND P5, PT, R0, R32, PT ;  /* 0x000000200000720c */ /* 0x000fe20003fa4070 */
[----:B------:R-:W-:Y:S01]  /*1cd0*/  IMAD.HI.U32 R6, R14, R39, RZ ;  /* 0x000000270e067227 */ /* 0x000fe200078e00ff */
[----:B------:R-:W-:Y:S02]  /*1ce0*/  IADD3 R36, -R35, RZ, RZ ;  /* 0x000000ff23247210 */ /* 0x000fe40007ffe1ff */
[----:B------:R-:W-:Y:S01]  /*1cf0*/  @!P0 IADD3 R31, -R31, RZ, RZ ;  /* 0x000000ff1f1f8210 */ /* 0x000fe20007ffe1ff */
[----:B------:R-:W-:Y:S01]  /*1d00*/  IMAD.MOV R6, RZ, RZ, -R6 ;  /* 0x000000ffff067224 */ /* 0x000fe200078e0a06 */
[----:B------:R-:W-:Y:S01]  /*1d10*/  ISETP.GE.AND P0, PT, R38, RZ, PT ;  /* 0x000000ff2600720c */ /* 0x000fe20003f06270 */
[C---:B------:R-:W-:Y:S02]  /*1d20*/  IMAD R36, R0.reuse, R36, R41 ;  /* 0x0000002400247224 */ /* 0x040fe400078e0229 */
[----:B------:R-:W-:Y:S01]  /*1d30*/  IMAD R35, R0, R6, R39 ;  /* 0x0000000600237224 */ /* 0x000fe200078e0227 */
[----:B------:R-:W-:Y:S01]  /*1d40*/  IABS R6, R44 ;  /* 0x0000002c00067213 */ /* 0x000fe20000000000 */
[----:B------:R-:W-:-:S02]  /*1d50*/  IMAD.MOV.U32 R39, RZ, RZ, R37 ;  /* 0x000000ffff277224 */ /* 0x000fc400078e0025 */
[----:B------:R-:W-:Y:S01]  /*1d60*/  @!P5 IMAD.IADD R32, R32, 0x1, -R0 ;  /* 0x000000012020d824 */ /* 0x000fe200078e0a00 */
[----:B------:R-:W-:Y:S01]  /*1d70*/  ISETP.GT.U32.AND P5, PT, R0, R35, PT ;  /* 0x000000230000720c */ /* 0x000fe20003fa4070 */
[----:B------:R-:W-:Y:S02]  /*1d80*/  IMAD.MOV.U32 R41, RZ, RZ, R6 ;  /* 0x000000ffff297224 */ /* 0x000fe400078e0006 */
[----:B------:R-:W-:-:S04]  /*1d90*/  IMAD.HI.U32 R6, R14, R39, RZ ;  /* 0x000000270e067227 */ /* 0x000fc800078e00ff */
[----:B------:R-:W-:-:S04]  /*1da0*/  IMAD.HI.U32 R37, R14, R41, RZ ;  /* 0x000000290e257227 */ /* 0x000fc800078e00ff */
[----:B------:R-:W-:Y:S02]  /*1db0*/  IMAD.MOV R6, RZ, RZ, -R6 ;  /* 0x000000ffff067224 */ /* 0x000fe400078e0a06 */
[----:B------:R-:W-:Y:S02]  /*1dc0*/  IMAD.MOV R38, RZ, RZ, -R37 ;  /* 0x000000ffff267224 */ /* 0x000fe400078e0a25 */
[C---:B------:R-:W-:Y:S01]  /*1dd0*/  IMAD R37, R0.reuse, R6, R39 ;  /* 0x0000000600257224 */ /* 0x040fe200078e0227 */
[----:B------:R-:W-:Y:S01]  /*1de0*/  IABS R39, R46 ;  /* 0x0000002e00277213 */ /* 0x000fe20000000000 */
[----:B------:R-:W-:Y:S01]  /*1df0*/  @!P6 IMAD.MOV R32, RZ, RZ, -R32 ;  /* 0x000000ffff20e224 */ /* 0x000fe200078e0a20 */
[C---:B------:R-:W-:Y:S01]  /*1e00*/  ISETP.GT.U32.AND P6, PT, R0.reuse, R36, PT ;  /* 0x000000240000720c */ /* 0x040fe20003fc4070 */
[--C-:B------:R-:W-:Y:S01]  /*1e10*/  @!P5 IMAD.IADD R35, R35, 0x1, -R0.reuse ;  /* 0x000000012323d824 */ /* 0x100fe200078e0a00 */
[----:B------:R-:W-:Y:S01]  /*1e20*/  ISETP.GT.U32.AND P5, PT, R0, R37, PT ;  /* 0x000000250000720c */ /* 0x000fe20003fa4070 */
[----:B------:R-:W-:Y:S01]  /*1e30*/  @!P3 IMAD.IADD R34, R34, 0x1, -R0 ;  /* 0x000000012222b824 */ /* 0x000fe200078e0a00 */
[----:B------:R-:W-:Y:S01]  /*1e40*/  ISETP.GT.U32.AND P3, PT, R0, R33, PT ;  /* 0x000000210000720c */ /* 0x000fe20003f64070 */
[----:B------:R-:W-:-:S04]  /*1e50*/  IMAD.HI.U32 R6, R14, R39, RZ ;  /* 0x000000270e067227 */ /* 0x000fc800078e00ff */
[----:B------:R-:W-:Y:S02]  /*1e60*/  IMAD R38, R0, R38, R41 ;  /* 0x0000002600267224 */ /* 0x000fe400078e0229 */
[----:B------:R-:W-:Y:S02]  /*1e70*/  IMAD.MOV R6, RZ, RZ, -R6 ;  /* 0x000000ffff067224 */ /* 0x000fe400078e0a06 */
[--C-:B------:R-:W-:Y:S01]  /*1e80*/  @!P6 IMAD.IADD R36, R36, 0x1, -R0.reuse ;  /* 0x000000012424e824 */ /* 0x100fe200078e0a00 */
[----:B------:R-:W-:Y:S01]  /*1e90*/  ISETP.GT.U32.AND P6, PT, R0, R35, PT ;  /* 0x000000230000720c */ /* 0x000fe20003fc4070 */
[--C-:B------:R-:W-:Y:S02]  /*1ea0*/  @!P5 IMAD.IADD R37, R37, 0x1, -R0.reuse ;  /* 0x000000012525d824 */ /* 0x100fe400078e0a00 */
[----:B------:R-:W-:Y:S01]  /*1eb0*/  @!P3 IMAD.IADD R33, R33, 0x1, -R0 ;  /* 0x000000012121b824 */ /* 0x000fe200078e0a00 */
[----:B------:R-:W-:Y:S01]  /*1ec0*/  ISETP.GE.AND P3, PT, R42, RZ, PT ;  /* 0x000000ff2a00720c */ /* 0x000fe20003f66270 */
[----:B------:R-:W-:Y:S01]  /*1ed0*/  @!P2 IMAD.MOV R30, RZ, RZ, -R30 ;  /* 0x000000ffff1ea224 */ /* 0x000fe200078e0a1e */
[C---:B------:R-:W-:Y:S01]  /*1ee0*/  ISETP.GT.U32.AND P5, PT, R0.reuse, R37, PT ;  /* 0x000000250000720c */ /* 0x040fe20003fa4070 */
[C---:B------:R-:W-:Y:S01]  /*1ef0*/  IMAD R39, R0.reuse, R6, R39 ;  /* 0x0000000600277224 */ /* 0x040fe200078e0227 */
[----:B------:R-:W-:Y:S01]  /*1f00*/  @!P4 IADD3 R33, -R33, RZ, RZ ;  /* 0x000000ff2121c210 */ /* 0x000fe20007ffe1ff */
[----:B------:R-:W-:Y:S01]  /*1f10*/  @!P1 IMAD.MOV R29, RZ, RZ, -R29 ;  /* 0x000000ffff1d9224 */ /* 0x000fe200078e0a1d */
[----:B------:R-:W-:Y:S01]  /*1f20*/  ISETP.GT.U32.AND P2, PT, R0, R34, PT ;  /* 0x000000220000720c */ /* 0x000fe20003f44070 */
[----:B------:R-:W-:Y:S01]  /*1f30*/  IMAD.HI.U32 R41, R14, R47, RZ ;  /* 0x0000002f0e297227 */ /* 0x000fe200078e00ff */
[----:B------:R-:W-:-:S02]  /*1f40*/  ISETP.GT.U32.AND P4, PT, R0, R36, PT ;  /* 0x000000240000720c */ /* 0x000fc40003f84070 */
[----:B------:R-:W-:Y:S01]  /*1f50*/  ISETP.GE.AND P1, PT, R40, RZ, PT ;  /* 0x000000ff2800720c */ /* 0x000fe20003f26270 */
[----:B------:R-:W-:Y:S01]  /*1f60*/  @!P6 IMAD.IADD R35, R35, 0x1, -R0 ;  /* 0x000000012323e824 */ /* 0x000fe200078e0a00 */
[----:B------:R-:W-:Y:S01]  /*1f70*/  ISETP.GT.U32.AND P6, PT, R0, R38, PT ;  /* 0x000000260000720c */ /* 0x000fe20003fc4070 */
[----:B------:R-:W-:-:S04]  /*1f80*/  IMAD.HI.U32 R40, R14, R45, RZ ;  /* 0x0000002d0e287227 */ /* 0x000fc800078e00ff */
[----:B------:R-:W-:Y:S01]  /*1f90*/  @!P5 IMAD.IADD R37, R37, 0x1, -R0 ;  /* 0x000000012525d824 */ /* 0x000fe200078e0a00 */
[----:B------:R-:W-:Y:S01]  /*1fa0*/  ISETP.GT.U32.AND P5, PT, R0, R39, PT ;  /* 0x000000270000720c */ /* 0x000fe20003fa4070 */
[----:B------:R-:W-:Y:S02]  /*1fb0*/  IMAD.MOV R42, RZ, RZ, -R40 ;  /* 0x000000ffff2a7224 */ /* 0x000fe400078e0a28 */
[--C-:B------:R-:W-:Y:S01]  /*1fc0*/  @!P2 IMAD.IADD R34, R34, 0x1, -R0.reuse ;  /* 0x000000012222a824 */ /* 0x100fe200078e0a00 */
[----:B------:R-:W-:Y:S01]  /*1fd0*/  ISETP.GE.AND P2, PT, R43, RZ, PT ;  /* 0x000000ff2b00720c */ /* 0x000fe20003f46270 */
[--C-:B------:R-:W-:Y:S01]  /*1fe0*/  @!P4 IMAD.IADD R36, R36, 0x1, -R0.reuse ;  /* 0x000000012424c824 */ /* 0x100fe200078e0a00 */
[----:B------:R-:W-:Y:S01]  /*1ff0*/  ISETP.GE.AND P4, PT, R44, RZ, PT ;  /* 0x000000ff2c00720c */ /* 0x000fe20003f86270 */
[----:B------:R-:W-:Y:S01]  /*2000*/  @!P6 IMAD.IADD R38, R38, 0x1, -R0 ;  /* 0x000000012626e824 */ /* 0x000fe200078e0a00 */
[----:B------:R-:W-:Y:S01]  /*2010*/  IABS R43, R48 ;  /* 0x00000030002b7213 */ /* 0x000fe20000000000 */
[----:B------:R-:W-:Y:S01]  /*2020*/  @!P3 IMAD.MOV R36, RZ, RZ, -R36 ;  /* 0x000000ffff24b224 */ /* 0x000fe200078e0a24 */
[----:B------:R-:W-:Y:S01]  /*2030*/  IADD3 R44, -R41, RZ, RZ ;  /* 0x000000ff292c7210 */ /* 0x000fe20007ffe1ff */
[----:B------:R-:W-:Y:S01]  /*2040*/  IMAD R41, R0, R42, R45 ;  /* 0x0000002a00297224 */ /* 0x000fe200078e022d */
[----:B------:R-:W-:Y:S01]  /*2050*/  ISETP.GE.AND P6, PT, R46, RZ, PT ;  /* 0x000000ff2e00720c */ /* 0x000fe20003fc6270 */
[----:B------:R-:W-:Y:S01]  /*2060*/  IMAD.HI.U32 R6, R14, R43, RZ ;  /* 0x0000002b0e067227 */ /* 0x000fe200078e00ff */
[----:B------:R-:W-:-:S02]  /*2070*/  LOP3.LUT R46, R9, 0x40, RZ, 0xfc, !PT ;  /* 0x00000040092e7812 */ /* 0x000fc400078efcff */
[C---:B------:R-:W-:Y:S01]  /*2080*/  ISETP.GT.U32.AND P3, PT, R0.reuse, R41, PT ;  /* 0x000000290000720c */ /* 0x040fe20003f64070 */
[----:B------:R-:W-:Y:S01]  /*2090*/  @!P5 IMAD.IADD R39, R39, 0x1, -R0 ;  /* 0x000000012727d824 */ /* 0x000fe200078e0a00 */
[C---:B------:R-:W-:Y:S01]  /*20a0*/  ISETP.GT.U32.AND P5, PT, R0.reuse, R38, PT ;  /* 0x000000260000720c */ /* 0x040fe20003fa4070 */
[----:B------:R-:W-:Y:S01]  /*20b0*/  IMAD.MOV R6, RZ, RZ, -R6 ;  /* 0x000000ffff067224 */ /* 0x000fe200078e0a06 */
[----:B------:R-:W-:Y:S01]  /*20c0*/  IABS R45, R51 ;  /* 0x00000033002d7213 */ /* 0x000fe20000000000 */
[C---:B------:R-:W-:Y:S02]  /*20d0*/  IMAD R42, R0.reuse, R44, R47 ;  /* 0x0000002c002a7224 */ /* 0x040fe400078e022f */
[C---:B------:R-:W-:Y:S01]  /*20e0*/  IMAD R40, R0.reuse, R6, R43 ;  /* 0x0000000600287224 */ /* 0x040fe200078e022b */
[----:B------:R-:W-:Y:S01]  /*20f0*/  IABS R43, R46 ;  /* 0x0000002e002b7213 */ /* 0x000fe20000000000 */
[----:B------:R-:W-:Y:S02]  /*2100*/  @!P0 IMAD.MOV R35, RZ, RZ, -R35 ;  /* 0x000000ffff238224 */ /* 0x000fe400078e0a23 */
[----:B------:R-:W-:Y:S01]  /*2110*/  @!P1 IMAD.MOV R34, RZ, RZ, -R34 ;  /* 0x000000ffff229224 */ /* 0x000fe200078e0a22 */
[----:B------:R-:W-:Y:S01]  /*2120*/  ISETP.GT.U32.AND P0, PT, R0, R40, PT ;  /* 0x000000280000720c */ /* 0x000fe20003f04070 */
[----:B------:R-:W-:Y:S01]  /*2130*/  IMAD.HI.U32 R6, R14, R43, RZ ;  /* 0x0000002b0e067227 */ /* 0x000fe200078e00ff */
[----:B------:R-:W-:-:S03]  /*2140*/  ISETP.GT.U32.AND P1, PT, R0, R39, PT ;  /* 0x000000270000720c */ /* 0x000fc60003f24070 */
[--C-:B------:R-:W-:Y:S01]  /*2150*/  @!P5 IMAD.IADD R38, R38, 0x1, -R0.reuse ;  /* 0x000000012626d824 */ /* 0x100fe200078e0a00 */
[----:B------:R-:W-:Y:S01]  /*2160*/  ISETP.GT.U32.AND P5, PT, R0, R42, PT ;  /* 0x0000002a0000720c */ /* 0x000fe20003fa4070 */
[----:B------:R-:W-:Y:S01]  /*2170*/  @!P3 IMAD.IADD R41, R41, 0x1, -R0 ;  /* 0x000000012929b824 */ /* 0x000fe200078e0a00 */
[----:B------:R-:W-:Y:S01]  /*2180*/  IADD3 R44, -R6, RZ, RZ ;  /* 0x000000ff062c7210 */ /* 0x000fe20007ffe1ff */
[----:B------:R-:W-:Y:S02]  /*2190*/  @!P4 IMAD.MOV R38, RZ, RZ, -R38 ;  /* 0x000000ffff26c224 */ /* 0x000fe400078e0a26 */
[----:B------:R-:W-:Y:S01]  /*21a0*/  IMAD.HI.U32 R6, R14, R45, RZ ;  /* 0x0000002d0e067227 */ /* 0x000fe200078e00ff */
[----:B------:R-:W-:-:S03]  /*21b0*/  ISETP.GT.U32.AND P4, PT, R0, R41, PT ;  /* 0x000000290000720c */ /* 0x000fc60003f84070 */
[----:B------:R-:W-:Y:S02]  /*21c0*/  IMAD.MOV R6, RZ, RZ, -R6 ;  /* 0x000000ffff067224 */ /* 0x000fe400078e0a06 */
[C---:B------:R-:W-:Y:S02]  /*21d0*/  IMAD R43, R0.reuse, R44, R43 ;  /* 0x0000002c002b7224 */ /* 0x040fe400078e022b */
[----:B------:R-:W-:Y:S02]  /*21e0*/  IMAD R44, R0, R6, R45 ;  /* 0x00000006002c7224 */ /* 0x000fe400078e022d */
[--C-:B------:R-:W-:Y:S01]  /*21f0*/  @!P0 IMAD.IADD R40, R40, 0x1, -R0.reuse ;  /* 0x0000000128288824 */ /* 0x100fe200078e0a00 */
[----:B------:R-:W-:Y:S01]  /*2200*/  ISETP.GE.AND P0, PT, R50, RZ, PT ;  /* 0x000000ff3200720c */ /* 0x000fe20003f06270 */
[--C-:B------:R-:W-:Y:S01]  /*2210*/  @!P5 IMAD.IADD R42, R42, 0x1, -R0.reuse ;  /* 0x000000012a2ad824 */ /* 0x100fe200078e0a00 */
[----:B------:R-:W-:Y:S01]  /*2220*/  LOP3.LUT R50, R9, 0x46, RZ, 0xfc, !PT ;  /* 0x0000004609327812 */ /* 0x000fe200078efcff */
[--C-:B------:R-:W-:Y:S01]  /*2230*/  @!P4 IMAD.IADD R41, R41, 0x1, -R0.reuse ;  /* 0x000000012929c824 */ /* 0x100fe200078e0a00 */
[C---:B------:R-:W-:Y:S01]  /*2240*/  ISETP.GT.U32.AND P4, PT, R0.reuse, R44, PT ;  /* 0x0000002c0000720c */ /* 0x040fe20003f84070 */
[----:B------:R-:W-:Y:S01]  /*2250*/  @!P1 IMAD.IADD R39, R39, 0x1, -R0 ;  /* 0x0000000127279824 */ /* 0x000fe200078e0a00 */
[C---:B------:R-:W-:Y:S01]  /*2260*/  ISETP.GT.U32.AND P3, PT, R0.reuse, R40, PT ;  /* 0x000000280000720c */ /* 0x040fe20003f64070 */
[----:B------:R-:W-:Y:S01]  /*2270*/  @!P2 IMAD.MOV R37, RZ, RZ, -R37 ;  /* 0x000000ffff25a224 */ /* 0x000fe200078e0a25 */
[----:B------:R-:W-:Y:S01]  /*2280*/  ISETP.GT.U32.AND P5, PT, R0, R42, PT ;  /* 0x0000002a0000720c */ /* 0x000fe20003fa4070 */
[----:B------:R-:W-:Y:S01]  /*2290*/  @!P6 IMAD.MOV R39, RZ, RZ, -R39 ;  /* 0x000000ffff27e224 */ /* 0x000fe200078e0a27 */
[----:B------:R-:W-:-:S02]  /*22a0*/  ISETP.GE.AND P2, PT, R48, RZ, PT ;  /* 0x000000ff3000720c */ /* 0x000fc40003f46270 */
[----:B------:R-:W-:Y:S02]  /*22b0*/  ISETP.GT.U32.AND P6, PT, R0, R43, PT ;  /* 0x0000002b0000720c */ /* 0x000fe40003fc4070 */
[----:B------:R-:W-:Y:S02]  /*22c0*/  LOP3.LUT R48, R9, 0x44, RZ, 0xfc, !PT ;  /* 0x0000004409307812 */ /* 0x000fe400078efcff */
[----:B------:R-:W-:Y:S01]  /*22d0*/  ISETP.GE.AND P1, PT, R49, RZ, PT ;  /* 0x000000ff3100720c */ /* 0x000fe20003f26270 */
[--C-:B------:R-:W-:Y:S01]  /*22e0*/  @!P4 IMAD.IADD R44, R44, 0x1, -R0.reuse ;  /* 0x000000012c2cc824 */ /* 0x100fe200078e0a00 */
[----:B------:R-:W-:Y:S02]  /*22f0*/  IABS R47, R48 ;  /* 0x00000030002f7213 */ /* 0x000fe40000000000 */
[----:B------:R-:W-:Y:S01]  /*2300*/  IABS R49, R50 ;  /* 0x0000003200317213 */ /* 0x000fe20000000000 */
[----:B------:R-:W-:Y:S01]  /*2310*/  @!P5 IMAD.IADD R42, R42, 0x1, -R0 ;  /* 0x000000012a2ad824 */ /* 0x000fe200078e0a00 */
[----:B------:R-:W-:Y:S01]  /*2320*/  @!P3 IADD3 R40, R40, -R0, RZ ;  /* 0x800000002828b210 */ /* 0x000fe20007ffe0ff */
[----:B------:R-:W-:Y:S01]  /*2330*/  IMAD.HI.U32 R6, R14, R47, RZ ;  /* 0x0000002f0e067227 */ /* 0x000fe200078e00ff */
[----:B------:R-:W-:-:S02]  /*2340*/  ISETP.GE.AND P5, PT, R51, RZ, PT ;  /* 0x000000ff3300720c */ /* 0x000fc40003fa6270 */
[----:B------:R-:W-:Y:S01]  /*2350*/  ISETP.GT.U32.AND P4, PT, R0, R44, PT ;  /* 0x0000002c0000720c */ /* 0x000fe20003f84070 */
[----:B------:R-:W-:Y:S01]  /*2360*/  IMAD.HI.U32 R45, R14, R49, RZ ;  /* 0x000000310e2d7227 */ /* 0x000fe200078e00ff */
[----:B------:R-:W-:Y:S02]  /*2370*/  IABS R51, R52 ;  /* 0x0000003400337213 */ /* 0x000fe40000000000 */
[----:B------:R-:W-:Y:S01]  /*2380*/  ISETP.GE.AND P3, PT, R46, RZ, PT ;  /* 0x000000ff2e00720c */ /* 0x000fe20003f66270 */
[----:B------:R-:W-:Y:S01]  /*2390*/  @!P6 IMAD.IADD R43, R43, 0x1, -R0 ;  /* 0x000000012b2be824 */ /* 0x000fe200078e0a00 */
[----:B------:R-:W-:Y:S01]  /*23a0*/  @!P1 IADD3 R41, -R41, RZ, RZ ;  /* 0x000000ff29299210 */ /* 0x000fe20007ffe1ff */
[----:B------:R-:W-:Y:S01]  /*23b0*/  IMAD.MOV R6, RZ, RZ, -R6 ;  /* 0x000000ffff067224 */ /* 0x000fe200078e0a06 */
[----:B------:R-:W-:Y:S01]  /*23c0*/  ISETP.GE.AND P6, PT, R48, RZ, PT ;  /* 0x000000ff3000720c */ /* 0x000fe20003fc6270 */
[----:B------:R-:W-:Y:S02]  /*23d0*/  IMAD.MOV R46, RZ, RZ, -R45 ;  /* 0x000000ffff2e7224 */ /* 0x000fe400078e0a2d */
[----:B------:R-:W-:Y:S01]  /*23e0*/  @!P2 IMAD.MOV R40, RZ, RZ, -R40 ;  /* 0x000000ffff28a224 */ /* 0x000fe200078e0a28 */
[C---:B------:R-:W-:Y:S01]  /*23f0*/  ISETP.GT.U32.AND P2, PT, R0.reuse, R43, PT ;  /* 0x0000002b0000720c */ /* 0x040fe20003f44070 */
[----:B------:R-:W-:-:S02]  /*2400*/  IMAD R45, R0, R6, R47 ;  /* 0x00000006002d7224 */ /* 0x000fc400078e022f */
[----:B------:R-:W-:-:S03]  /*2410*/  IMAD.HI.U32 R6, R14, R51, RZ ;  /* 0x000000330e067227 */ /* 0x000fc600078e00ff */
[----:B------:R-:W-:Y:S01]  /*2420*/  ISETP.GT.U32.AND P1, PT, R0, R45, PT ;  /* 0x0000002d0000720c */ /* 0x000fe20003f24070 */
[----:B------:R-:W-:Y:S02]  /*2430*/  IMAD.MOV R6, RZ, RZ, -R6 ;  /* 0x000000ffff067224 */ /* 0x000fe400078e0a06 */
[--C-:B------:R-:W-:Y:S01]  /*2440*/  @!P4 IMAD.IADD R44, R44, 0x1, -R0.reuse ;  /* 0x000000012c2cc824 */ /* 0x100fe200078e0a00 */
[----:B------:R-:W-:Y:S01]  /*2450*/  ISETP.GE.AND P4, PT, R52, RZ, PT ;  /* 0x000000ff3400720c */ /* 0x000fe20003f86270 */
[C---:B------:R-:W-:Y:S02]  /*2460*/  IMAD R46, R0.reuse, R46, R49 ;  /* 0x0000002e002e7224 */ /* 0x040fe400078e0231 */
[----:B------:R-:W-:Y:S01]  /*2470*/  IMAD R47, R0, R6, R51 ;  /* 0x00000006002f7224 */ /* 0x000fe200078e0233 */
[----:B------:R-:W-:Y:S01]  /*2480*/  @!P5 IADD3 R44, -R44, RZ, RZ ;  /* 0x000000ff2c2cd210 */ /* 0x000fe20007ffe1ff */
[----:B------:R-:W-:Y:S01]  /*2490*/  @!P2 IMAD.IADD R43, R43, 0x1, -R0 ;  /* 0x000000012b2ba824 */ /* 0x000fe200078e0a00 */
[C---:B------:R-:W-:Y:S01]  /*24a0*/  ISETP.GT.U32.AND P2, PT, R0.reuse, R46, PT ;  /* 0x0000002e0000720c */ /* 0x040fe20003f44070 */
[----:B------:R-:W-:Y:S01]  /*24b0*/  @!P0 IMAD.MOV R42, RZ, RZ, -R42 ;  /* 0x000000ffff2a8224 */ /* 0x000fe200078e0a2a */
[----:B------:R-:W-:Y:S01]  /*24c0*/  ISETP.GT.U32.AND P5, PT, R0, R47, PT ;  /* 0x0000002f0000720c */ /* 0x000fe20003fa4070 */
[----:B------:R-:W-:Y:S01]  /*24d0*/  @!P1 IMAD.IADD R45, R45, 0x1, -R0 ;  /* 0x000000012d2d9824 */ /* 0x000fe200078e0a00 */
[----:B------:R-:W-:Y:S01]  /*24e0*/  ISETP.GE.AND P0, PT, R50, RZ, PT ;  /* 0x000000ff3200720c */ /* 0x000fe20003f06270 */
[----:B------:R-:W-:Y:S01]  /*24f0*/  @!P3 IMAD.MOV R43, RZ, RZ, -R43 ;  /* 0x000000ffff2bb224 */ /* 0x000fe200078e0a2b */
[C---:B------:R-:W-:Y:S01]  /*2500*/  LOP3.LUT R50, R9.reuse, 0x4c, RZ, 0xfc, !PT ;  /* 0x0000004c09327812 */ /* 0x040fe200078efcff */
[----:B------:R-:W-:Y:S01]  /*2510*/  IMAD.HI.U32 R49, R14, R55, RZ ;  /* 0x000000370e317227 */ /* 0x000fe200078e00ff */
[----:B------:R-:W-:-:S02]  /*2520*/  LOP3.LUT R6, R9, 0x4a, RZ, 0xfc, !PT ;  /* 0x0000004a09067812 */ /* 0x000fc400078efcff */
[----:B------:R-:W-:Y:S01]  /*2530*/  IABS R53, R50 ;  /* 0x0000003200357213 */ /* 0x000fe20000000000 */
[----:B------:R-:W-:Y:S01]  /*2540*/  IMAD.MOV R52, RZ, RZ, -R49 ;  /* 0x000000ffff347224 */ /* 0x000fe200078e0a31 */
[----:B------:R-:W-:Y:S01]  /*2550*/  ISETP.GT.U32.AND P1, PT, R0, R45, PT ;  /* 0x0000002d0000720c */ /* 0x000fe20003f24070 */
[--C-:B------:R-:W-:Y:S01]  /*2560*/  @!P2 IMAD.IADD R46, R46, 0x1, -R0.reuse ;  /* 0x000000012e2ea824 */ /* 0x100fe200078e0a00 */
[----:B------:R-:W-:Y:S01]  /*2570*/  IABS R51, R6 ;  /* 0x0000000600337213 */ /* 0x000fe20000000000 */
[----:B------:R-:W-:Y:S01]  /*2580*/  @!P5 IMAD.IADD R47, R47, 0x1, -R0 ;  /* 0x000000012f2fd824 */ /* 0x000fe200078e0a00 */
[----:B------:R-:W-:Y:S01]  /*2590*/  ISETP.GE.AND P3, PT, R6, RZ, PT ;  /* 0x000000ff0600720c */ /* 0x000fe20003f66270 */
[----:B------:R-:W-:Y:S01]  /*25a0*/  IMAD.HI.U32 R48, R14, R53, RZ ;  /* 0x000000350e307227 */ /* 0x000fe200078e00ff */
[C---:B------:R-:W-:Y:S02]  /*25b0*/  ISETP.GT.U32.AND P2, PT, R0.reuse, R46, PT ;  /* 0x0000002e0000720c */ /* 0x040fe40003f44070 */
[----:B------:R-:W-:Y:S01]  /*25c0*/  ISETP.GT.U32.AND P5, PT, R0, R47, PT ;  /* 0x0000002f0000720c */ /* 0x000fe20003fa4070 */
[----:B------:R-:W-:-:S02]  /*25d0*/  IMAD.MOV R48, RZ, RZ, -R48 ;  /* 0x000000ffff307224 */ /* 0x000fc400078e0a30 */
[----:B------:R-:W-:-:S04]  /*25e0*/  IMAD.HI.U32 R6, R14, R51, RZ ;  /* 0x000000330e067227 */ /* 0x000fc800078e00ff */
[----:B------:R-:W-:Y:S02]  /*25f0*/  IMAD R49, R0, R48, R53 ;  /* 0x0000003000317224 */ /* 0x000fe400078e0235 */
[----:B------:R-:W-:Y:S02]  /*2600*/  IMAD.MOV R6, RZ, RZ, -R6 ;  /* 0x000000ffff067224 */ /* 0x000fe400078e0a06 */
[--C-:B------:R-:W-:Y:S01]  /*2610*/  @!P1 IMAD.IADD R45, R45, 0x1, -R0.reuse ;  /* 0x000000012d2d9824 */ /* 0x100fe200078e0a00 */
[----:B------:R-:W-:Y:S01]  /*2620*/  ISETP.GE.AND P1, PT, R50, RZ, PT ;  /* 0x000000ff3200720c */ /* 0x000fe20003f26270 */
[--C-:B------:R-:W-:Y:S01]  /*2630*/  @!P2 IMAD.IADD R46, R46, 0x1, -R0.reuse ;  /* 0x000000012e2ea824 */ /* 0x100fe200078e0a00 */
[----:B------:R-:W-:Y:S01]  /*2640*/  ISETP.GE.AND P2, PT, R54, RZ, PT ;  /* 0x000000ff3600720c */ /* 0x000fe20003f46270 */
[----:B------:R-:W-:Y:S01]  /*2650*/  @!P5 IMAD.IADD R47, R47, 0x1, -R0 ;  /* 0x000000012f2fd824 */ /* 0x000fe200078e0a00 */
[C---:B------:R-:W-:Y:S01]  /*2660*/  ISETP.GT.U32.AND P5, PT, R0.reuse, R49, PT ;  /* 0x000000310000720c */ /* 0x040fe20003fa4070 */
[----:B------:R-:W-:Y:S01]  /*2670*/  IMAD R50, R0, R6, R51 ;  /* 0x0000000600327224 */ /* 0x000fe200078e0233 */
[----:B------:R-:W-:Y:S01]  /*2680*/  @!P0 IADD3 R46, -R46, RZ, RZ ;  /* 0x000000ff2e2e8210 */ /* 0x000fe20007ffe1ff */
[C---:B------:R-:W-:Y:S01]  /*2690*/  IMAD R51, R0.reuse, R52, R55 ;  /* 0x0000003400337224 */ /* 0x040fe200078e0237 */
[C---:B------:R-:W-:Y:S01]  /*26a0*/  LOP3.LUT R54, R9.reuse, 0x52, RZ, 0xfc, !PT ;  /* 0x0000005209367812 */ /* 0x040fe200078efcff */
[----:B------:R-:W-:Y:S01]  /*26b0*/  @!P6 IMAD.MOV R45, RZ, RZ, -R45 ;  /* 0x000000ffff2de224 */ /* 0x000fe200078e0a2d */
[----:B------:R-:W-:Y:S01]  /*26c0*/  ISETP.GT.U32.AND P0, PT, R0, R50, PT ;  /* 0x000000320000720c */ /* 0x000fe20003f04070 */
[----:B------:R-:W-:Y:S01]  /*26d0*/  @!P4 IMAD.MOV R47, RZ, RZ, -R47 ;  /* 0x000000ffff2fc224 */ /* 0x000fe200078e0a2f */
[----:B------:R-:W-:Y:S01]  /*26e0*/  IABS R55, R54 ;  /* 0x0000003600377213 */ /* 0x000fe20000000000 */
[----:B------:R-:W-:Y:S01]  /*26f0*/  IMAD.HI.U32 R52, R14, R57, RZ ;  /* 0x000000390e347227 */ /* 0x000fe200078e00ff */
[----:B------:R-:W-:-:S02]  /*2700*/  LOP3.LUT R6, R9, 0x50, RZ, 0xfc, !PT ;  /* 0x0000005009067812 */ /* 0x000fc400078efcff */
[----:B------:R-:W-:Y:S01]  /*2710*/  ISETP.GT.U32.AND P4, PT, R0, R51, PT ;  /* 0x000000330000720c */ /* 0x000fe20003f84070 */
[--C-:B------:R-:W-:Y:S01]  /*2720*/  @!P5 IMAD.IADD R49, R49, 0x1, -R0.reuse ;  /* 0x000000013131d824 */ /* 0x100fe200078e0a00 */
[----:B------:R-:W-:Y:S01]  /*2730*/  IABS R53, R6 ;  /* 0x0000000600357213 */ /* 0x000fe20000000000 */
[----:B------:R-:W-:Y:S01]  /*2740*/  IMAD.HI.U32 R48, R14, R55, RZ ;  /* 0x000000370e307227 */ /* 0x000fe200078e00ff */
[----:B------:R-:W-:Y:S02]  /*2750*/  ISETP.GE.AND P6, PT, R6, RZ, PT ;  /* 0x000000ff0600720c */ /* 0x000fe40003fc6270 */
[----:B------:R-:W-:Y:S01]  /*2760*/  ISETP.GT.U32.AND P5, PT, R0, R49, PT ;  /* 0x000000310000720c */ /* 0x000fe20003fa4070 */
[----:B------:R-:W-:Y:S02]  /*2770*/  @!P0 IMAD.IADD R50, R50, 0x1, -R0 ;  /* 0x0000000132328824 */ /* 0x000fe400078e0a00 */
[----:B------:R-:W-:Y:S02]  /*2780*/  IMAD.MOV R48, RZ, RZ, -R48 ;  /* 0x000000ffff307224 */ /* 0x000fe400078e0a30 */
[----:B------:R-:W-:Y:S01]  /*2790*/  IMAD.HI.U32 R6, R14, R53, RZ ;  /* 0x000000350e067227 */ /* 0x000fe200078e00ff */
[----:B------:R-:W-:-:S03]  /*27a0*/  ISETP.GT.U32.AND P0, PT, R0, R50, PT ;  /* 0x000000320000720c */ /* 0x000fc60003f04070 */
[C---:B------:R-:W-:Y:S02]  /*27b0*/  IMAD R55, R0.reuse, R48, R55 ;  /* 0x0000003000377224 */ /* 0x040fe400078e0237 */
[----:B------:R-:W-:Y:S02]  /*27c0*/  IMAD.MOV R6, RZ, RZ, -R6 ;  /* 0x000000ffff067224 */ /* 0x000fe400078e0a06 */
[----:B------:R-:W-:Y:S01]  /*27d0*/  @!P5 IMAD.IADD R49, R49, 0x1, -R0 ;  /* 0x000000013131d824 */ /* 0x000fe200078e0a00 */
[C---:B------:R-:W-:Y:S01]  /*27e0*/  ISETP.GT.U32.AND P5, PT, R0.reuse, R55, PT ;  /* 0x000000370000720c */ /* 0x040fe20003fa4070 */
[----:B------:R-:W-:Y:S02]  /*27f0*/  IMAD R53, R0, R6, R53 ;  /* 0x0000000600357224 */ /* 0x000fe400078e0235 */
[----:B------:R-:W-:Y:S02]  /*2800*/  IMAD.HI.U32 R6, R14, R59, RZ ;  /* 0x0000003b0e067227 */ /* 0x000fe400078e00ff */
[----:B------:R-:W-:-:S02]  /*2810*/  @!P0 IADD3 R50, R50, -R0, RZ ;  /* 0x8000000032328210 */ /* 0x000fc40007ffe0ff */
[----:B------:R-:W-:Y:S01]  /*2820*/  ISETP.GT.U32.AND P0, PT, R0, R53, PT ;  /* 0x000000350000720c */ /* 0x000fe20003f04070 */
[----:B------:R-:W-:Y:S01]  /*2830*/  @!P4 IMAD.IADD R51, R51, 0x1, -R0 ;  /* 0x000000013333c824 */ /* 0x000fe200078e0a00 */
[----:B------:R-:W-:Y:S01]  /*2840*/  @!P3 IADD3 R50, -R50, RZ, RZ ;  /* 0x000000ff3232b210 */ /* 0x000fe20007ffe1ff */
[----:B------:R-:W-:Y:S02]  /*2850*/  IMAD.MOV R6, RZ, RZ, -R6 ;  /* 0x000000ffff067224 */ /* 0x000fe400078e0a06 */
[----:B------:R-:W-:-:S04]  /*2860*/  IMAD.HI.U32 R48, R14, R61, RZ ;  /* 0x0000003d0e307227 */ /* 0x000fc800078e00ff */
[--C-:B------:R-:W-:Y:S02]  /*2870*/  @!P5 IMAD.IADD R55, R55, 0x1, -R0.reuse ;  /* 0x000000013737d824 */ /* 0x100fe400078e0a00 */
[C---:B------:R-:W-:Y:S02]  /*2880*/  IMAD R59, R0.reuse, R6, R59 ;  /* 0x00000006003b7224 */ /* 0x040fe400078e023b */
[----:B------:R-:W-:Y:S01]  /*2890*/  @!P0 IMAD.IADD R53, R53, 0x1, -R0 ;  /* 0x0000000135358824 */ /* 0x000fe200078e0a00 */
[----:B------:R-:W-:Y:S01]  /*28a0*/  ISETP.GT.U32.AND P3, PT, R0, R55, PT ;  /* 0x000000370000720c */ /* 0x000fe20003f64070 */
[----:B------:R-:W-:Y:S01]  /*28b0*/  IMAD.HI.U32 R6, R14, R63, RZ ;  /* 0x0000003f0e067227 */ /* 0x000fe200078e00ff */
[C---:B------:R-:W-:Y:S02]  /*28c0*/  ISETP.GT.U32.AND P0, PT, R0.reuse, R51, PT ;  /* 0x000000330000720c */ /* 0x040fe40003f04070 */
[----:B------:R-:W-:Y:S01]  /*28d0*/  ISETP.GT.U32.AND P5, PT, R0, R53, PT ;  /* 0x000000350000720c */ /* 0x000fe20003fa4070 */
[----:B------:R-:W-:-:S02]  /*28e0*/  IMAD.MOV R52, RZ, RZ, -R52 ;  /* 0x000000ffff347224 */ /* 0x000fc400078e0a34 */
[----:B------:R-:W-:Y:S02]  /*28f0*/  IMAD.MOV R6, RZ, RZ, -R6 ;  /* 0x000000ffff067224 */ /* 0x000fe400078e0a06 */
[----:B------:R-:W-:Y:S02]  /*2900*/  IMAD.MOV R48, RZ, RZ, -R48 ;  /* 0x000000ffff307224 */ /* 0x000fe400078e0a30 */
[C---:B------:R-:W-:Y:S02]  /*2910*/  IMAD R57, R0.reuse, R52, R57 ;  /* 0x0000003400397224 */ /* 0x040fe400078e0239 */
[----:B------:R-:W-:Y:S02]  /*2920*/  IMAD R63, R0, R6, R63 ;  /* 0x00000006003f7224 */ /* 0x000fe400078e023f */
[----:B------:R-:W-:Y:S01]  /*2930*/  IMAD.HI.U32 R6, R14, R65, RZ ;  /* 0x000000410e067227 */ /* 0x000fe200078e00ff */
[----:B------:R-:W-:-:S03]  /*2940*/  ISETP.GT.U32.AND P4, PT, R0, R57, PT ;  /* 0x000000390000720c */ /* 0x000fc60003f84070 */
[----:B------:R-:W-:Y:S02]  /*2950*/  IMAD R61, R0, R48, R61 ;  /* 0x00000030003d7224 */ /* 0x000fe400078e023d */
[----:B------:R-:W-:Y:S01]  /*2960*/  @!P3 IMAD.IADD R55, R55, 0x1, -R0 ;  /* 0x000000013737b824 */ /* 0x000fe200078e0a00 */
[----:B------:R-:W-:Y:S01]  /*2970*/  ISETP.GE.AND P3, PT, R54, RZ, PT ;  /* 0x000000ff3600720c */ /* 0x000fe20003f66270 */
[----:B------:R-:W-:-:S04]  /*2980*/  IMAD.HI.U32 R48, R14, R67, RZ ;  /* 0x000000430e307227 */ /* 0x000fc800078e00ff */
[----:B------:R-:W-:Y:S01]  /*2990*/  @!P0 IMAD.IADD R51, R51, 0x1, -R0 ;  /* 0x0000000133338824 */ /* 0x000fe200078e0a00 */
[----:B------:R-:W-:Y:S01]  /*29a0*/  ISETP.GT.U32.AND P0, PT, R0, R59, PT ;  /* 0x0000003b0000720c */ /* 0x000fe20003f04070 */
[----:B------:R-:W-:Y:S01]  /*29b0*/  IMAD.MOV R6, RZ, RZ, -R6 ;  /* 0x000000ffff067224 */ /* 0x000fe200078e0a06 */
[----:B------:R-:W-:Y:S01]  /*29c0*/  IADD3 R48, -R48, RZ, RZ ;  /* 0x000000ff30307210 */ /* 0x000fe20007ffe1ff */
[--C-:B------:R-:W-:Y:S01]  /*29d0*/  @!P5 IMAD.IADD R53, R53, 0x1, -R0.reuse ;  /* 0x000000013535d824 */ /* 0x100fe200078e0a00 */
[C---:B------:R-:W-:Y:S01]  /*29e0*/  ISETP.GT.U32.AND P5, PT, R0.reuse, R61, PT ;  /* 0x0000003d0000720c */ /* 0x040fe20003fa4070 */
[C---:B------:R-:W-:Y:S02]  /*29f0*/  IMAD R65, R0.reuse, R6, R65 ;  /* 0x0000000600417224 */ /* 0x040fe400078e0241 */
[C---:B------:R-:W-:Y:S01]  /*2a00*/  IMAD R67, R0.reuse, R48, R67 ;  /* 0x0000003000437224 */ /* 0x040fe200078e0243 */
[----:B------:R-:W-:Y:S01]  /*2a10*/  @!P6 IADD3 R53, -R53, RZ, RZ ;  /* 0x000000ff3535e210 */ /* 0x000fe20007ffe1ff */
[--C-:B------:R-:W-:Y:S01]  /*2a20*/  @!P4 IMAD.IADD R57, R57, 0x1, -R0.reuse ;  /* 0x000000013939c824 */ /* 0x100fe200078e0a00 */
[C---:B------:R-:W-:Y:S01]  /*2a30*/  ISETP.GT.U32.AND P6, PT, R0.reuse, R65, PT ;  /* 0x000000410000720c */ /* 0x040fe20003fc4070 */
[----:B------:R-:W-:Y:S01]  /*2a40*/  @!P3 IMAD.MOV R55, RZ, RZ, -R55 ;  /* 0x000000ffff37b224 */ /* 0x000fe200078e0a37 */
[----:B------:R-:W-:Y:S01]  /*2a50*/  ISETP.GT.U32.AND P3, PT, R0, R67, PT ;  /* 0x000000430000720c */ /* 0x000fe20003f64070 */
[--C-:B------:R-:W-:Y:S01]  /*2a60*/  @!P0 IMAD.IADD R59, R59, 0x1, -R0.reuse ;  /* 0x000000013b3b8824 */ /* 0x100fe200078e0a00 */
[----:B------:R-:W-:Y:S01]  /*2a70*/  ISETP.GE.AND P0, PT, R56, RZ, PT ;  /* 0x000000ff3800720c */ /* 0x000fe20003f06270 */
[----:B------:R-:W-:Y:S01]  /*2a80*/  IMAD.MOV.U32 R52, RZ, RZ, R49 ;  /* 0x000000ffff347224 */ /* 0x000fe200078e0031 */
[----:B------:R-:W-:Y:S01]  /*2a90*/  LOP3.LUT R56, R9, 0x60, RZ, 0xfc, !PT ;  /* 0x0000006009387812 */ /* 0x000fe200078efcff */
[----:B------:R-:W-:Y:S01]  /*2aa0*/  @!P5 IMAD.IADD R61, R61, 0x1, -R0 ;  /* 0x000000013d3dd824 */ /* 0x000fe200078e0a00 */
[----:B------:R-:W-:Y:S01]  /*2ab0*/  ISETP.GT.U32.AND P4, PT, R0, R57, PT ;  /* 0x000000390000720c */ /* 0x000fe20003f84070 */
[----:B------:R-:W-:Y:S01]  /*2ac0*/  @!P1 IMAD.MOV R52, RZ, RZ, -R52 ;  /* 0x000000ffff349224 */ /* 0x000fe200078e0a34 */
[----:B------:R-:W-:-:S02]  /*2ad0*/  IABS R54, R56 ;  /* 0x0000003800367213 */ /* 0x000fc40000000000 */
[----:B------:R-:W-:Y:S01]  /*2ae0*/  ISETP.GT.U32.AND P1, PT, R0, R59, PT ;  /* 0x0000003b0000720c */ /* 0x000fe20003f24070 */
[----:B------:R-:W-:Y:S01]  /*2af0*/  @!P6 IMAD.IADD R65, R65, 0x1, -R0 ;  /* 0x000000014141e824 */ /* 0x000fe200078e0a00 */
[----:B------:R-:W-:Y:S01]  /*2b00*/  ISETP.GE.AND P5, PT, R58, RZ, PT ;  /* 0x000000ff3a00720c */ /* 0x000fe20003fa6270 */
[----:B------:R-:W-:Y:S01]  /*2b10*/  IMAD.MOV.U32 R49, RZ, RZ, R54 ;  /* 0x000000ffff317224 */ /* 0x000fe200078e0036 */
[----:B------:R-:W-:Y:S01]  /*2b20*/  @!P3 IADD3 R67, R67, -R0, RZ ;  /* 0x800000004343b210 */ /* 0x000fe20007ffe0ff */
[----:B------:R-:W-:Y:S01]  /*2b30*/  IMAD.MOV.U32 R54, RZ, RZ, R51 ;  /* 0x000000ffff367224 */ /* 0x000fe200078e0033 */
[----:B------:R-:W-:Y:S01]  /*2b40*/  ISETP.GT.U32.AND P3, PT, R0, R65, PT ;  /* 0x000000410000720c */ /* 0x000fe20003f64070 */
[----:B------:R-:W-:Y:S01]  /*2b50*/  IMAD.HI.U32 R6, R14, R49, RZ ;  /* 0x000000310e067227 */ /* 0x000fe200078e00ff */
[----:B------:R-:W-:Y:S02]  /*2b60*/  LOP3.LUT R48, R9, 0x64, RZ, 0xfc, !PT ;  /* 0x0000006409307812 */ /* 0x000fe400078efcff */
[----:B------:R-:W-:Y:S01]  /*2b70*/  ISETP.GE.AND P6, PT, R56, RZ, PT ;  /* 0x000000ff3800720c */ /* 0x000fe20003fc6270 */
[----:B------:R-:W-:Y:S01]  /*2b80*/  @!P4 IMAD.IADD R57, R57, 0x1, -R0 ;  /* 0x000000013939c824 */ /* 0x000fe200078e0a00 */
[C---:B------:R-:W-:Y:S01]  /*2b90*/  ISETP.GT.U32.AND P4, PT, R0.reuse, R63, PT ;  /* 0x0000003f0000720c */ /* 0x040fe20003f84070 */
[----:B------:R-:W-:Y:S01]  /*2ba0*/  IMAD.MOV R6, RZ, RZ, -R6 ;  /* 0x000000ffff067224 */ /* 0x000fe200078e0a06 */
[----:B------:R-:W-:Y:S01]  /*2bb0*/  IABS R71, R48 ;  /* 0x0000003000477213 */ /* 0x000fe20000000000 */
[----:B------:R-:W-:Y:S01]  /*2bc0*/  @!P2 IMAD.MOV R54, RZ, RZ, -R54 ;  /* 0x000000ffff36a224 */ /* 0x000fe200078e0a36 */
[C---:B------:R-:W-:Y:S01]  /*2bd0*/  ISETP.GT.U32.AND P2, PT, R0.reuse, R61, PT ;  /* 0x0000003d0000720c */ /* 0x040fe20003f44070 */
[C---:B------:R-:W-:Y:S01]  /*2be0*/  IMAD R51, R0.reuse, R6, R49 ;  /* 0x0000000600337224 */ /* 0x040fe200078e0231 */
[----:B------:R-:W-:Y:S01]  /*2bf0*/  LOP3.LUT R6, R9, 0x62, RZ, 0xfc, !PT ;  /* 0x0000006209067812 */ /* 0x000fe200078efcff */
[--C-:B------:R-:W-:Y:S01]  /*2c00*/  @!P3 IMAD.IADD R65, R65, 0x1, -R0.reuse ;  /* 0x000000014141b824 */ /* 0x100fe200078e0a00 */
[----:B------:R-:W-:Y:S01]  /*2c10*/  LOP3.LUT R49, R9, 0x66, RZ, 0xfc, !PT ;  /* 0x0000006609317812 */ /* 0x000fe200078efcff */
[----:B------:R-:W-:Y:S01]  /*2c20*/  @!P0 IMAD.MOV R57, RZ, RZ, -R57 ;  /* 0x000000ffff398224 */ /* 0x000fe200078e0a39 */
[----:B------:R-:W-:Y:S01]  /*2c30*/  ISETP.GT.U32.AND P3, PT, R0, R51, PT ;  /* 0x000000330000720c */ /* 0x000fe20003f64070 */
[--C-:B------:R-:W-:Y:S01]  /*2c40*/  @!P1 IMAD.IADD R59, R59, 0x1, -R0.reuse ;  /* 0x000000013b3b9824 */ /* 0x100fe200078e0a00 */
[----:B------:R-:W-:Y:S01]  /*2c50*/  ISETP.GE.AND P0, PT, R60, RZ, PT ;  /* 0x000000ff3c00720c */ /* 0x000fe20003f06270 */
[--C-:B------:R-:W-:Y:S01]  /*2c60*/  @!P4 IMAD.IADD R63, R63, 0x1, -R0.reuse ;  /* 0x000000013f3fc824 */ /* 0x100fe200078e0a00 */
[----:B------:R-:W-:Y:S01]  /*2c70*/  ISETP.GE.AND P1, PT, R62, RZ, PT ;  /* 0x000000ff3e00720c */ /* 0x000fe20003f26270 */
[----:B------:R-:W-:Y:S01]  /*2c80*/  @!P5 IMAD.MOV R59, RZ, RZ, -R59 ;  /* 0x000000ffff3bd224 */ /* 0x000fe200078e0a3b */
[C---:B------:R-:W-:Y:S01]  /*2c90*/  ISETP.GT.U32.AND P5, PT, R0.reuse, R67, PT ;  /* 0x000000430000720c */ /* 0x040fe20003fa4070 */
[----:B------:R-:W-:Y:S01]  /*2ca0*/  @!P2 IMAD.IADD R61, R61, 0x1, -R0 ;  /* 0x000000013d3da824 */ /* 0x000fe200078e0a00 */
[----:B------:R-:W-:Y:S01]  /*2cb0*/  ISETP.GT.U32.AND P4, PT, R0, R63, PT ;  /* 0x0000003f0000720c */ /* 0x000fe20003f84070 */
[----:B------:R-:W-:Y:S01]  /*2cc0*/  IMAD.SHL.U32 R58, R82, 0x10, RZ ;  /* 0x00000010523a7824 */ /* 0x000fe200078e00ff */
[----:B------:R-:W-:-:S02]  /*2cd0*/  IABS R69, R6 ;  /* 0x0000000600457213 */ /* 0x000fc40000000000 */
[----:B------:R-:W-:Y:S01]  /*2ce0*/  IABS R73, R49 ;  /* 0x0000003100497213 */ /* 0x000fe20000000000 */
[--C-:B------:R-:W-:Y:S01]  /*2cf0*/  @!P3 IMAD.IADD R51, R51, 0x1, -R0.reuse ;  /* 0x000000013333b824 */ /* 0x100fe200078e0a00 */
[----:B------:R-:W-:Y:S01]  /*2d00*/  LOP3.LUT R58, R58, 0x70, RZ, 0xc0, !PT ;  /* 0x000000703a3a7812 */ /* 0x000fe200078ec0ff */
[----:B------:R-:W-:Y:S01]  /*2d10*/  @!P0 IMAD.MOV R61, RZ, RZ, -R61 ;  /* 0x000000ffff3d8224 */ /* 0x000fe200078e0a3d */
[----:B------:R-:W-:Y:S01]  /*2d20*/  ISETP.GE.AND P0, PT, R6, RZ, PT ;  /* 0x000000ff0600720c */ /* 0x000fe20003f06270 */
[----:B------:R-:W-:Y:S01]  /*2d30*/  IMAD.HI.U32 R6, R14, R69, RZ ;  /* 0x000000450e067227 */ /* 0x000fe200078e00ff */
[----:B------:R-:W-:Y:S02]  /*2d40*/  ISETP.GT.U32.AND P3, PT, R0, R51, PT ;  /* 0x000000330000720c */ /* 0x000fe40003f64070 */
[----:B------:R-:W-:Y:S01]  /*2d50*/  ISETP.GE.AND P2, PT, R64, RZ, PT ;  /* 0x000000ff4000720c */ /* 0x000fe20003f46270 */
[--C-:B------:R-:W-:Y:S01]  /*2d60*/  @!P5 IMAD.IADD R67, R67, 0x1, -R0.reuse ;  /* 0x000000014343d824 */ /* 0x100fe200078e0a00 */
[----:B------:R-:W-:Y:S01]  /*2d70*/  ISETP.GE.AND P5, PT, R49, RZ, PT ;  /* 0x000000ff3100720c */ /* 0x000fe20003fa6270 */
[----:B------:R-:W-:Y:S01]  /*2d80*/  @!P4 IMAD.IADD R63, R63, 0x1, -R0 ;  /* 0x000000013f3fc824 */ /* 0x000fe200078e0a00 */
[----:B------:R-:W-:Y:S01]  /*2d90*/  LOP3.LUT R49, R82, 0xff, RZ, 0xc0, !PT ;  /* 0x000000ff52317812 */ /* 0x000fe200078ec0ff */
[----:B------:R-:W-:Y:S01]  /*2da0*/  IMAD.HI.U32 R56, R14, R73, RZ ;  /* 0x000000490e387227 */ /* 0x000fe200078e00ff */
[----:B------:R-:W-:-:S02]  /*2db0*/  IADD3 R60, -R6, RZ, RZ ;  /* 0x000000ff063c7210 */ /* 0x000fc40007ffe1ff */
[----:B------:R-:W-:Y:S01]  /*2dc0*/  ISETP.GE.AND P4, PT, R66, RZ, PT ;  /* 0x000000ff4200720c */ /* 0x000fe20003f86270 */
[----:B------:R-:W-:Y:S01]  /*2dd0*/  @!P1 IMAD.MOV R63, RZ, RZ, -R63 ;  /* 0x000000ffff3f9224 */ /* 0x000fe200078e0a3f */
[----:B------:R-:W-:Y:S01]  /*2de0*/  ISETP.GE.AND P1, PT, R48, RZ, PT ;  /* 0x000000ff3000720c */ /* 0x000fe20003f26270 */
[----:B------:R-:W-:Y:S01]  /*2df0*/  IMAD R6, R49, 0x80, R58 ;  /* 0x0000008031067824 */ /* 0x000fe200078e023a */
[C---:B------:R-:W-:Y:S01]  /*2e00*/  LOP3.LUT R58, R9.reuse, 0x6a, RZ, 0xfc, !PT ;  /* 0x0000006a093a7812 */ /* 0x040fe200078efcff */
[----:B------:R-:W-:Y:S01]  /*2e10*/  IMAD R8, R8, 0x200, R49 ;  /* 0x0000020008087824 */ /* 0x000fe200078e0231 */
[C---:B------:R-:W-:Y:S01]  /*2e20*/  LOP3.LUT R64, R9.reuse, 0x6e, RZ, 0xfc, !PT ;  /* 0x0000006e09407812 */ /* 0x040fe200078efcff */
[----:B------:R-:W-:Y:S01]  /*2e30*/  IMAD.HI.U32 R48, R14, R71, RZ ;  /* 0x000000470e307227 */ /* 0x000fe200078e00ff */
[----:B------:R-:W-:Y:S02]  /*2e40*/  IABS R75, R58 ;  /* 0x0000003a004b7213 */ /* 0x000fe40000000000 */
[----:B------:R-:W-:Y:S01]  /*2e50*/  IABS R79, R64 ;  /* 0x00000040004f7213 */ /* 0x000fe20000000000 */
[C---:B------:R-:W-:Y:S01]  /*2e60*/  IMAD R49, R0.reuse, R60, R69 ;  /* 0x0000003c00317224 */ /* 0x040fe200078e0245 */
[----:B------:R-:W-:Y:S01]  /*2e70*/  LOP3.LUT R62, R9, 0x6c, RZ, 0xfc, !PT ;  /* 0x0000006c093e7812 */ /* 0x000fe200078efcff */
[----:B------:R-:W-:Y:S01]  /*2e80*/  IMAD.MOV R48, RZ, RZ, -R48 ;  /* 0x000000ffff307224 */ /* 0x000fe200078e0a30 */
[----:B------:R-:W-:Y:S01]  /*2e90*/  @!P4 IADD3 R67, -R67, RZ, RZ ;  /* 0x000000ff4343c210 */ /* 0x000fe20007ffe1ff */
[----:B------:R-:W-:Y:S01]  /*2ea0*/  @!P3 IMAD.IADD R51, R51, 0x1, -R0 ;  /* 0x000000013333b824 */ /* 0x000fe200078e0a00 */
[----:B------:R-:W-:Y:S01]  /*2eb0*/  ISETP.GT.U32.AND P3, PT, R0, R49, PT ;  /* 0x000000310000720c */ /* 0x000fe20003f64070 */
[----:B------:R-:W-:Y:S01]  /*2ec0*/  IMAD.MOV R56, RZ, RZ, -R56 ;  /* 0x000000ffff387224 */ /* 0x000fe200078e0a38 */
[----:B------:R-:W-:Y:S01]  /*2ed0*/  ISETP.GE.AND P4, PT, R58, RZ, PT ;  /* 0x000000ff3a00720c */ /* 0x000fe20003f86270 */
[C---:B------:R-:W-:Y:S01]  /*2ee0*/  IMAD R69, R0.reuse, R48, R71 ;  /* 0x0000003000457224 */ /* 0x040fe200078e0247 */
[----:B------:R-:W-:Y:S01]  /*2ef0*/  LOP3.LUT R48, R9, 0x68, RZ, 0xfc, !PT ;  /* 0x0000006809307812 */ /* 0x000fe200078efcff */
[----:B------:R-:W-:Y:S01]  /*2f00*/  IMAD R71, R0, R56, R73 ;  /* 0x0000003800477224 */ /* 0x000fe200078e0249 */
[----:B------:R-:W-:Y:S01]  /*2f10*/  IABS R77, R62 ;  /* 0x0000003e004d7213 */ /* 0x000fe20000000000 */
[----:B------:R-:W-:Y:S01]  /*2f20*/  IMAD.MOV.U32 R56, RZ, RZ, R51 ;  /* 0x000000ffff387224 */ /* 0x000fe200078e0033 */
[----:B------:R-:W-:Y:S01]  /*2f30*/  IABS R73, R48 ;  /* 0x0000003000497213 */ /* 0x000fe20000000000 */
[----:B------:R-:W-:Y:S01]  /*2f40*/  @!P2 IMAD.MOV R65, RZ, RZ, -R65 ;  /* 0x000000ffff41a224 */ /* 0x000fe200078e0a41 */
[----:B------:R-:W-:Y:S01]  /*2f50*/  ISETP.GE.AND P2, PT, R48, RZ, PT ;  /* 0x000000ff3000720c */ /* 0x000fe20003f46270 */
[----:B------:R-:W-:Y:S01]  /*2f60*/  @!P6 IMAD.MOV R56, RZ, RZ, -R56 ;  /* 0x000000ffff38e224 */ /* 0x000fe200078e0a38 */
[----:B------:R-:W-:Y:S01]  /*2f70*/  ISETP.GT.U32.AND P6, PT, R0, R69, PT ;  /* 0x000000450000720c */ /* 0x000fe20003fc4070 */
[----:B------:R-:W-:Y:S01]  /*2f80*/  @!P3 IMAD.IADD R49, R49, 0x1, -R0 ;  /* 0x000000013131b824 */ /* 0x000fe200078e0a00 */
[----:B------:R-:W-:Y:S01]  /*2f90*/  LOP3.LUT R66, R9, 0x70, RZ, 0xfc, !PT ;  /* 0x0000007009427812 */ /* 0x000fe200078efcff */
[----:B------:R-:W-:Y:S01]  /*2fa0*/  IMAD.HI.U32 R48, R14, R73, RZ ;  /* 0x000000490e307227 */ /* 0x000fe200078e00ff */
[----:B------:R-:W-:-:S02]  /*2fb0*/  LOP3.LUT R246, R6, 0x60, RZ, 0x3c, !PT ;  /* 0x0000006006f67812 */ /* 0x000fc400078e3cff */
[----:B------:R-:W-:Y:S01]  /*2fc0*/  ISETP.GT.U32.AND P3, PT, R0, R49, PT ;  /* 0x000000310000720c */ /* 0x000fe20003f64070 */
[----:B------:R-:W-:Y:S01]  /*2fd0*/  IMAD.MOV R60, RZ, RZ, -R48 ;  /* 0x000000ffff3c7224 */ /* 0x000fe200078e0a30 */
[----:B------:R-:W-:Y:S01]  /*2fe0*/  IABS R81, R66 ;  /* 0x0000004200517213 */ /* 0x000fe20000000000 */
[----:B------:R-:W-:Y:S01]  /*2ff0*/  IMAD.HI.U32 R48, R14, R75, RZ ;  /* 0x0000004b0e307227 */ /* 0x000fe200078e00ff */
[----:B------:R-:W-:-:S03]  /*3000*/  LOP3.LUT R247, R6, 0x70, RZ, 0x3c, !PT ;  /* 0x0000007006f77812 */ /* 0x000fc600078e3cff */
[----:B------:R-:W-:Y:S02]  /*3010*/  @!P6 IMAD.IADD R69, R69, 0x1, -R0 ;  /* 0x000000014545e824 */ /* 0x000fe400078e0a00 */
[C---:B------:R-:W-:Y:S02]  /*3020*/  IMAD R73, R0.reuse, R60, R73 ;  /* 0x0000003c00497224 */ /* 0x040fe400078e0249 */
[----:B------:R-:W-:Y:S01]  /*3030*/  IMAD.MOV R48, RZ, RZ, -R48 ;  /* 0x000000ffff307224 */ /* 0x000fe200078e0a30 */
[----:B------:R-:W-:Y:S01]  /*3040*/  ISETP.GT.U32.AND P6, PT, R0, R69, PT ;  /* 0x000000450000720c */ /* 0x000fe20003fc4070 */
[----:B------:R-:W-:Y:S01]  /*3050*/  IMAD.HI.U32 R58, R14, R79, RZ ;  /* 0x0000004f0e3a7227 */ /* 0x000fe200078e00ff */
[----:B------:R-:W-:Y:S02]  /*3060*/  @!P3 IADD3 R49, R49, -R0, RZ ;  /* 0x800000003131b210 */ /* 0x000fe40007ffe0ff */
[C---:B------:R-:W-:Y:S01]  /*3070*/  ISETP.GT.U32.AND P3, PT, R0.reuse, R71, PT ;  /* 0x000000470000720c */ /* 0x040fe20003f64070 */
[----:B------:R-:W-:-:S02]  /*3080*/  IMAD R75, R0, R48, R75 ;  /* 0x00000030004b7224 */ /* 0x000fc400078e024b */
[----:B------:R-:W-:Y:S02]  /*3090*/  IMAD.MOV R58, RZ, RZ, -R58 ;  /* 0x000000ffff3a7224 */ /* 0x000fe400078e0a3a */
[----:B------:R-:W-:-:S04]  /*30a0*/  IMAD.HI.U32 R51, R14, R77, RZ ;  /* 0x0000004d0e337227 */ /* 0x000fc800078e00ff */
[--C-:B------:R-:W-:Y:S01]  /*30b0*/  @!P6 IMAD.IADD R69, R69, 0x1, -R0.reuse ;  /* 0x000000014545e824 */ /* 0x100fe200078e0a00 */
[C---:B------:R-:W-:Y:S01]  /*30c0*/  ISETP.GT.U32.AND P6, PT, R0.reuse, R73, PT ;  /* 0x000000490000720c */ /* 0x040fe20003fc4070 */
[C---:B------:R-:W-:Y:S02]  /*30d0*/  IMAD R79, R0.reuse, R58, R79 ;  /* 0x0000003a004f7224 */ /* 0x040fe400078e024f */
[----:B------:R-:W-:Y:S01]  /*30e0*/  @!P3 IMAD.IADD R71, R71, 0x1, -R0 ;  /* 0x000000014747b824 */ /* 0x000fe200078e0a00 */
[----:B------:R-:W-:Y:S01]  /*30f0*/  ISETP.GT.U32.AND P3, PT, R0, R75, PT ;  /* 0x0000004b0000720c */ /* 0x000fe20003f64070 */
[----:B------:R-:W-:Y:S02]  /*3100*/  IMAD.MOV.U32 R58, RZ, RZ, R49 ;  /* 0x000000ffff3a7224 */ /* 0x000fe400078e0031 */
[----:B------:R-:W-:Y:S02]  /*3110*/  IMAD.MOV R51, RZ, RZ, -R51 ;  /* 0x000000ffff337224 */ /* 0x000fe400078e0a33 */
[----:B------:R-:W-:-:S02]  /*3120*/  @!P0 IMAD.MOV R58, RZ, RZ, -R58 ;  /* 0x000000ffff3a8224 */ /* 0x000fc400078e0a3a */
[----:B------:R-:W-:-:S04]  /*3130*/  IMAD.HI.U32 R60, R14, R81, RZ ;  /* 0x000000510e3c7227 */ /* 0x000fc800078e00ff */
[--C-:B------:R-:W-:Y:S01]  /*3140*/  @!P6 IMAD.IADD R73, R73, 0x1, -R0.reuse ;  /* 0x000000014949e824 */ /* 0x100fe200078e0a00 */
[C---:B------:R-:W-:Y:S01]  /*3150*/  ISETP.GT.U32.AND P6, PT, R0.reuse, R71, PT ;  /* 0x000000470000720c */ /* 0x040fe20003fc4070 */
[----:B------:R-:W-:Y:S02]  /*3160*/  @!P3 IMAD.IADD R75, R75, 0x1, -R0 ;  /* 0x000000014b4bb824 */ /* 0x000fe400078e0a00 */
[C---:B------:R-:W-:Y:S01]  /*3170*/  IMAD R77, R0.reuse, R51, R77 ;  /* 0x00000033004d7224 */ /* 0x040fe200078e024d */
[C---:B------:R-:W-:Y:S01]  /*3180*/  ISETP.GT.U32.AND P3, PT, R0.reuse, R73, PT ;  /* 0x000000490000720c */ /* 0x040fe20003f64070 */
[----:B------:R-:W-:Y:S01]  /*3190*/  IMAD.MOV R60, RZ, RZ, -R60 ;  /* 0x000000ffff3c7224 */ /* 0x000fe200078e0a3c */
[----:B------:R-:W-:Y:S01]  /*31a0*/  ISETP.GT.U32.AND P0, PT, R0, R75, PT ;  /* 0x0000004b0000720c */ /* 0x000fe20003f04070 */
[----:B------:R-:W-:-:S04]  /*31b0*/  IMAD.HI.U32 R48, R14, R83, RZ ;  /* 0x000000530e307227 */ /* 0x000fc800078e00ff */
[----:B------:R-:W-:Y:S01]  /*31c0*/  IMAD R81, R0, R60, R81 ;  /* 0x0000003c00517224 */ /* 0x000fe200078e0251 */
[----:B------:R-:W-:Y:S01]  /*31d0*/  IADD3 R51, -R48, RZ, RZ ;  /* 0x000000ff30337210 */ /* 0x000fe20007ffe1ff */
[----:B------:R-:W-:Y:S01]  /*31e0*/  @!P6 IMAD.IADD R71, R71, 0x1, -R0 ;  /* 0x000000014747e824 */ /* 0x000fe200078e0a00 */
[----:B------:R-:W-:Y:S01]  /*31f0*/  ISETP.GT.U32.AND P6, PT, R0, R77, PT ;  /* 0x0000004d0000720c */ /* 0x000fe20003fc4070 */
[----:B------:R-:W-:Y:S01]  /*3200*/  IMAD.HI.U32 R49, R14, R87, RZ ;  /* 0x000000570e317227 */ /* 0x000fe200078e00ff */
[----:B------:R-:W-:-:S03]  /*3210*/  LOP3.LUT R60, R9, 0x7c, RZ, 0xfc, !PT ;  /* 0x0000007c093c7812 */ /* 0x000fc600078efcff */
[--C-:B------:R-:W-:Y:S01]  /*3220*/  @!P3 IMAD.IADD R73, R73, 0x1, -R0.reuse ;  /* 0x000000014949b824 */ /* 0x100fe200078e0a00 */
[C---:B------:R-:W-:Y:S01]  /*3230*/  ISETP.GT.U32.AND P3, PT, R0.reuse, R79, PT ;  /* 0x0000004f0000720c */ /* 0x040fe20003f64070 */
[--C-:B------:R-:W-:Y:S01]  /*3240*/  @!P0 IMAD.IADD R75, R75, 0x1, -R0.reuse ;  /* 0x000000014b4b8824 */ /* 0x100fe200078e0a00 */
[C---:B------:R-:W-:Y:S01]  /*3250*/  ISETP.GT.U32.AND P0, PT, R0.reuse, R81, PT ;  /* 0x000000510000720c */ /* 0x040fe20003f04070 */
[C---:B------:R-:W-:Y:S01]  /*3260*/  IMAD R83, R0.reuse, R51, R83 ;  /* 0x0000003300537224 */ /* 0x040fe200078e0253 */
[----:B------:R-:W-:Y:S01]  /*3270*/  IABS R93, R60 ;  /* 0x0000003c005d7213 */ /* 0x000fe20000000000 */
[----:B------:R-:W-:Y:S02]  /*3280*/  IMAD.MOV R49, RZ, RZ, -R49 ;  /* 0x000000ffff317224 */ /* 0x000fe400078e0a31 */
[----:B------:R-:W-:Y:S01]  /*3290*/  @!P6 IMAD.IADD R77, R77, 0x1, -R0 ;  /* 0x000000014d4de824 */ /* 0x000fe200078e0a00 */
[C---:B------:R-:W-:Y:S01]  /*32a0*/  ISETP.GT.U32.AND P6, PT, R0.reuse, R83, PT ;  /* 0x000000530000720c */ /* 0x040fe20003fc4070 */
[----:B------:R-:W-:-:S02]  /*32b0*/  IMAD R87, R0, R49, R87 ;  /* 0x0000003100577224 */ /* 0x000fc400078e0257 */
[----:B------:R-:W-:-:S04]  /*32c0*/  IMAD.HI.U32 R9, R14, R91, RZ ;  /* 0x0000005b0e097227 */ /* 0x000fc800078e00ff */
[--C-:B------:R-:W-:Y:S01]  /*32d0*/  @!P3 IMAD.IADD R79, R79, 0x1, -R0.reuse ;  /* 0x000000014f4fb824 */ /* 0x100fe200078e0a00 */
[C---:B------:R-:W-:Y:S01]  /*32e0*/  ISETP.GT.U32.AND P3, PT, R0.reuse, R77, PT ;  /* 0x0000004d0000720c */ /* 0x040fe20003f64070 */
[--C-:B------:R-:W-:Y:S01]  /*32f0*/  @!P0 IMAD.IADD R81, R81, 0x1, -R0.reuse ;  /* 0x0000000151518824 */ /* 0x100fe200078e0a00 */
[----:B------:R-:W-:Y:S01]  /*3300*/  IADD3 R9, -R9, RZ, RZ ;  /* 0x000000ff09097210 */ /* 0x000fe20007ffe1ff */
[----:B------:R-:W-:Y:S01]  /*3310*/  @!P1 IMAD.MOV R69, RZ, RZ, -R69 ;  /* 0x000000ffff459224 */ /* 0x000fe200078e0a45 */
[C---:B------:R-:W-:Y:S01]  /*3320*/  ISETP.GT.U32.AND P0, PT, R0.reuse, R79, PT ;  /* 0x0000004f0000720c */ /* 0x040fe20003f04070 */
[----:B------:R-:W-:Y:S01]  /*3330*/  @!P6 IMAD.IADD R83, R83, 0x1, -R0 ;  /* 0x000000015353e824 */ /* 0x000fe200078e0a00 */
[----:B------:R-:W-:Y:S01]  /*3340*/  ISETP.GT.U32.AND P6, PT, R0, R81, PT ;  /* 0x000000510000720c */ /* 0x000fe20003fc4070 */
[----:B------:R-:W-:-:S03]  /*3350*/  IMAD.HI.U32 R48, R14, R85, RZ ;  /* 0x000000550e307227 */ /* 0x000fc600078e00ff */
[----:B------:R-:W-:Y:S01]  /*3360*/  ISETP.GT.U32.AND P1, PT, R0, R83, PT ;  /* 0x000000530000720c */ /* 0x000fe20003f24070 */
[----:B------:R-:W-:-:S04]  /*3370*/  IMAD.HI.U32 R51, R14, R89, RZ ;  /* 0x000000590e337227 */ /* 0x000fc800078e00ff */
[----:B------:R-:W-:-:S04]  /*3380*/  IMAD.HI.U32 R14, R14, R93, RZ ;  /* 0x0000005d0e0e7227 */ /* 0x000fc800078e00ff */
[----:B------:R-:W-:Y:S01]  /*3390*/  @!P0 IMAD.IADD R79, R79, 0x1, -R0 ;  /* 0x000000014f4f8824 */ /* 0x000fe200078e0a00 */
[----:B------:R-:W-:Y:S01]  /*33a0*/  ISETP.GT.U32.AND P0, PT, R0, R87, PT ;  /* 0x000000570000720c */ /* 0x000fe20003f04070 */
[----:B------:R-:W-:Y:S01]  /*33b0*/  IMAD.MOV R51, RZ, RZ, -R51 ;  /* 0x000000ffff337224 */ /* 0x000fe200078e0a33 */
[----:B------:R-:W-:Y:S01]  /*33c0*/  IADD3 R14, -R14, RZ, RZ ;  /* 0x000000ff0e0e7210 */ /* 0x000fe20007ffe1ff */
[----:B------:R-:W-:Y:S02]  /*33d0*/  IMAD.MOV R48, RZ, RZ, -R48 ;  /* 0x000000ffff307224 */ /* 0x000fe400078e0a30 */
[C---:B------:R-:W-:Y:S02]  /*33e0*/  IMAD R89, R0.reuse, R51, R89 ;  /* 0x0000003300597224 */ /* 0x040fe400078e0259 */
[----:B------:R-:W-:Y:S02]  /*33f0*/  IMAD R91, R0, R9, R91 ;  /* 0x00000009005b7224 */ /* 0x000fe400078e025b */
[----:B------:R-:W-:-:S02]  /*3400*/  VIADD R9, R8, 0x100 ;  /* 0x0000010008097836 */ /* 0x000fc40000000000 */
[C---:B------:R-:W-:Y:S01]  /*3410*/  IMAD R85, R0.reuse, R48, R85 ;  /* 0x0000003000557224 */ /* 0x040fe200078e0255 */
[----:B------:R-:W-:Y:S01]  /*3420*/  IABS R48, R8 ;  /* 0x0000000800307213 */ /* 0x000fe20000000000 */
[C---:B------:R-:W-:Y:S01]  /*3430*/  IMAD R93, R0.reuse, R14, R93 ;  /* 0x0000000e005d7224 */ /* 0x040fe200078e025d */
[----:B------:R-:W-:Y:S01]  /*3440*/  IABS R51, R9 ;  /* 0x0000000900337213 */ /* 0x000fe20000000000 */
[--C-:B------:R-:W-:Y:S01]  /*3450*/  @!P6 IMAD.IADD R81, R81, 0x1, -R0.reuse ;  /* 0x000000015151e824 */ /* 0x100fe200078e0a00 */
[C---:B------:R-:W-:Y:S01]  /*3460*/  ISETP.GT.U32.AND P6, PT, R0.reuse, R89, PT ;  /* 0x000000590000720c */ /* 0x040fe20003fc4070 */
[--C-:B------:R-:W-:Y:S01]  /*3470*/  @!P1 IMAD.IADD R83, R83, 0x1, -R0.reuse ;  /* 0x0000000153539824 */ /* 0x100fe200078e0a00 */
[C---:B------:R-:W-:Y:S01]  /*3480*/  ISETP.GT.U32.AND P1, PT, R0.reuse, R91, PT ;  /* 0x0000005b0000720c */ /* 0x040fe20003f24070 */
[--C-:B------:R-:W-:Y:S01]  /*3490*/  @!P0 IMAD.IADD R87, R87, 0x1, -R0.reuse ;  /* 0x0000000157578824 */ /* 0x100fe200078e0a00 */
[C---:B------:R-:W-:Y:S01]  /*34a0*/  ISETP.GT.U32.AND P0, PT, R0.reuse, R93, PT ;  /* 0x0000005d0000720c */ /* 0x040fe20003f04070 */
[----:B------:R-:W-:Y:S01]  /*34b0*/  @!P3 IMAD.IADD R77, R77, 0x1, -R0 ;  /* 0x000000014d4db824 */ /* 0x000fe200078e0a00 */
[----:B------:R-:W-:Y:S01]  /*34c0*/  ISETP.GT.U32.AND P3, PT, R0, R85, PT ;  /* 0x000000550000720c */ /* 0x000fe20003f64070 */
[C---:B------:R-:W-:Y:S01]  /*34d0*/  IMAD.HI.U32 R14, R13.reuse, R48, RZ ;  /* 0x000000300d0e7227 */ /* 0x040fe200078e00ff */
[----:B------:R1:W-:Y:S03]  /*34e0*/  STL.64 [R1+0xcf8], R8 ;  /* 0x000cf80801007387 */ /* 0x0003e60000100a00 */
[----:B------:R-:W-:-:S04]  /*34f0*/  IMAD.HI.U32 R13, R13, R51, RZ ;  /* 0x000000330d0d7227 */ /* 0x000fc800078e00ff */
[----:B------:R-:W-:Y:S01]  /*3500*/  IMAD.MOV R49, RZ, RZ, -R14 ;  /* 0x000000ffff317224 */ /* 0x000fe200078e0a0e */
[----:B------:R-:W-:Y:S01]  /*3510*/  @!P1 IADD3 R91, R91, -R0, RZ ;  /* 0x800000005b5b9210 */ /* 0x000fe20007ffe0ff */
[----:B------:R-:W-:Y:S01]  /*3520*/  IMAD.MOV R14, RZ, RZ, -R13 ;  /* 0x000000ffff0e7224 */ /* 0x000fe200078e0a0d */
[----:B------:R-:W-:Y:S01]  /*3530*/  ISETP.GE.AND P1, PT, R66, RZ, PT ;  /* 0x000000ff4200720c */ /* 0x000fe20003f26270 */
[----:B------:R-:W-:Y:S02]  /*3540*/  IMAD R13, R2, R49, R48 ;  /* 0x00000031020d7224 */ /* 0x000fe400078e0230 */
[--C-:B------:R-:W-:Y:S01]  /*3550*/  @!P6 IMAD.IADD R89, R89, 0x1, -R0.reuse ;  /* 0x000000015959e824 */ /* 0x100fe200078e0a00 */
[----:B------:R-:W-:Y:S01]  /*3560*/  ISETP.GE.AND P6, PT, R64, RZ, PT ;  /* 0x000000ff4000720c */ /* 0x000fe20003fc6270 */
[--C-:B------:R-:W-:Y:S01]  /*3570*/  @!P0 IMAD.IADD R93, R93, 0x1, -R0.reuse ;  /* 0x000000015d5d8824 */ /* 0x100fe200078e0a00 */
[----:B------:R-:W-:Y:S01]  /*3580*/  ISETP.GT.U32.AND P0, PT, R2, R13, PT ;  /* 0x0000000d0200720c */ /* 0x000fe20003f04070 */
[----:B------:R-:W-:Y:S01]  /*3590*/  @!P3 IMAD.IADD R85, R85, 0x1, -R0 ;  /* 0x000000015555b824 */ /* 0x000fe200078e0a00 */
[----:B------:R-:W-:Y:S01]  /*35a0*/  ISETP.GE.AND P3, PT, R62, RZ, PT ;  /* 0x000000ff3e00720c */ /* 0x000fe20003f66270 */
[----:B------:R-:W-:Y:S01]  /*35b0*/  @!P5 IMAD.MOV R71, RZ, RZ, -R71 ;  /* 0x000000ffff47d224 */ /* 0x000fe200078e0a47 */
[----:B------:R-:W-:Y:S01]  /*35c0*/  ISETP.GT.U32.AND P5, PT, R0, R91, PT ;  /* 0x0000005b0000720c */ /* 0x000fe20003fa4070 */
[C---:B------:R-:W-:Y:S01]  /*35d0*/  IMAD R51, R2.reuse, R14, R51 ;  /* 0x0000000e02337224 */ /* 0x040fe200078e0233 */
[----:B------:R-:W2:Y:S01]  /*35e0*/  LDC.64 R48, c[0x0][0x238] ;  /* 0x00008e00ff307b82 */ /* 0x000ea20000000a00 */
[----:B------:R-:W-:Y:S01]  /*35f0*/  @!P2 IMAD.MOV R73, RZ, RZ, -R73 ;  /* 0x000000ffff49a224 */ /* 0x000fe200078e0a49 */
[----:B------:R-:W-:Y:S01]  /*3600*/  SHF.R.S32.HI R62, RZ, 0x7, R82 ;  /* 0x00000007ff3e7819 */ /* 0x000fe20000011452 */
[----:B------:R-:W-:Y:S01]  /*3610*/  @!P4 IMAD.MOV R75, RZ, RZ, -R75 ;  /* 0x000000ffff4bc224 */ /* 0x000fe200078e0a4b */
[----:B------:R-:W-:Y:S01]  /*3620*/  ISETP.GT.U32.AND P2, PT, R2, R51, PT ;  /* 0x000000330200720c */ /* 0x000fe20003f44070 */
[----:B------:R-:W-:Y:S01]  /*3630*/  @!P6 IMAD.MOV R79, RZ, RZ, -R79 ;  /* 0x000000ffff4fe224 */ /* 0x000fe200078e0a4f */
[C---:B------:R-:W-:Y:S01]  /*3640*/  ISETP.GT.U32.AND P6, PT, R0.reuse, R89, PT ;  /* 0x000000590000720c */ /* 0x040fe20003fc4070 */
[----:B------:R-:W-:Y:S01]  /*3650*/  @!P0 IMAD.IADD R13, R13, 0x1, -R2 ;  /* 0x000000010d0d8824 */ /* 0x000fe200078e0a02 */
[C---:B------:R-:W-:Y:S01]  /*3660*/  ISETP.GT.U32.AND P0, PT, R0.reuse, R93, PT ;  /* 0x0000005d0000720c */ /* 0x040fe20003f04070 */
[----:B------:R-:W-:Y:S01]  /*3670*/  @!P3 IMAD.MOV R77, RZ, RZ, -R77 ;  /* 0x000000ffff4db224 */ /* 0x000fe200078e0a4d */
[----:B------:R-:W-:Y:S01]  /*3680*/  ISETP.GT.U32.AND P3, PT, R0, R87, PT ;  /* 0x000000570000720c */ /* 0x000fe20003f64070 */
[----:B------:R-:W-:Y:S01]  /*3690*/  @!P5 IMAD.IADD R91, R91, 0x1, -R0 ;  /* 0x000000015b5bd824 */ /* 0x000fe200078e0a00 */
[----:B------:R-:W-:Y:S01]  /*36a0*/  ISETP.GE.AND P5, PT, R74, RZ, PT ;  /* 0x000000ff4a00720c */ /* 0x000fe20003fa6270 */
[----:B------:R-:W-:Y:S01]  /*36b0*/  @!P1 IMAD.MOV R81, RZ, RZ, -R81 ;  /* 0x000000ffff519224 */ /* 0x000fe200078e0a51 */
[----:B------:R-:W-:-:S02]  /*36c0*/  ISETP.GT.U32.AND P4, PT, R0, R85, PT ;  /* 0x000000550000720c */ /* 0x000fc40003f84070 */
[----:B------:R-:W-:Y:S02]  /*36d0*/  SGXT R14, R62, 0x1 ;  /* 0x000000013e0e781a */ /* 0x000fe40000000200 */
[----:B------:R-:W-:Y:S01]  /*36e0*/  @!P2 IADD3 R51, R51, -R2, RZ ;  /* 0x800000023333a210 */ /* 0x000fe20007ffe0ff */
[--C-:B------:R-:W-:Y:S01]  /*36f0*/  @!P6 IMAD.IADD R89, R89, 0x1, -R0.reuse ;  /* 0x000000015959e824 */ /* 0x100fe200078e0a00 */
[C---:B------:R-:W-:Y:S01]  /*3700*/  ISETP.GT.U32.AND P2, PT, R2.reuse, R13, PT ;  /* 0x0000000d0200720c */ /* 0x040fe20003f44070 */
[--C-:B------:R-:W-:Y:S01]  /*3710*/  @!P0 IMAD.IADD R93, R93, 0x1, -R0.reuse ;  /* 0x000000015d5d8824 */ /* 0x100fe200078e0a00 */
[----:B------:R-:W-:Y:S01]  /*3720*/  ISETP.GT.U32.AND P1, PT, R2, R51, PT ;  /* 0x000000330200720c */ /* 0x000fe20003f24070 */
[--C-:B------:R-:W-:Y:S01]  /*3730*/  @!P3 IMAD.IADD R87, R87, 0x1, -R0.reuse ;  /* 0x000000015757b824 */ /* 0x100fe200078e0a00 */
[----:B------:R-:W-:Y:S01]  /*3740*/  ISETP.GE.AND P0, PT, R76, RZ, PT ;  /* 0x000000ff4c00720c */ /* 0x000fe20003f06270 */
[----:B------:R-:W-:Y:S01]  /*3750*/  @!P5 IMAD.MOV R89, RZ, RZ, -R89 ;  /* 0x000000ffff59d224 */ /* 0x000fe200078e0a59 */
[----:B------:R-:W-:Y:S01]  /*3760*/  ISETP.GE.AND P3, PT, R70, RZ, PT ;  /* 0x000000ff4600720c */ /* 0x000fe20003f66270 */
[----:B------:R-:W-:Y:S01]  /*3770*/  @!P4 IMAD.IADD R85, R85, 0x1, -R0 ;  /* 0x000000015555c824 */ /* 0x000fe200078e0a00 */
[----:B------:R-:W-:-:S02]  /*3780*/  ISETP.GE.AND P5, PT, R8, RZ, PT ;  /* 0x000000ff0800720c */ /* 0x000fc40003fa6270 */
[----:B------:R-:W-:Y:S02]  /*3790*/  ISETP.GE.AND P4, PT, R68, RZ, PT ;  /* 0x000000ff4400720c */ /* 0x000fe40003f86270 */
[----:B------:R-:W-:Y:S01]  /*37a0*/  LOP3.LUT R0, RZ, R80, RZ, 0x33, !PT ;  /* 0x00000050ff007212 */ /* 0x000fe200078e33ff */
[----:B------:R-:W-:Y:S01]  /*37b0*/  @!P2 IMAD.IADD R13, R13, 0x1, -R2 ;  /* 0x000000010d0da824 */ /* 0x000fe200078e0a02 */
[----:B------:R-:W-:Y:S02]  /*37c0*/  ISETP.GE.AND P2, PT, R60, RZ, PT ;  /* 0x000000ff3c00720c */ /* 0x000fe40003f46270 */
[----:B------:R-:W-:Y:S01]  /*37d0*/  @!P1 IADD3 R51, R51, -R2, RZ ;  /* 0x8000000233339210 */ /* 0x000fe20007ffe0ff */
[----:B--2---:R-:W-:Y:S01]  /*37e0*/  IMAD R2, R106, R49, RZ ;  /* 0x000000316a027224 */ /* 0x004fe200078e02ff */
[----:B------:R-:W-:Y:S01]  /*37f0*/  ISETP.NE.AND P1, PT, R78, RZ, PT ;  /* 0x000000ff4e00720c */ /* 0x000fe20003f25270 */
[----:B------:R-:W-:Y:S01]  /*3800*/  @!P0 IMAD.MOV R91, RZ, RZ, -R91 ;  /* 0x000000ffff5b8224 */ /* 0x000fe200078e0a5b */
[----:B------:R-:W-:Y:S01]  /*3810*/  LOP3.LUT R49, RZ, R78, RZ, 0x33, !PT ;  /* 0x0000004eff317212 */ /* 0x000fe200078e33ff */
[----:B------:R-:W-:Y:S01]  /*3820*/  @!P3 IMAD.MOV R85, RZ, RZ, -R85 ;  /* 0x000000ffff55b224 */ /* 0x000fe200078e0a55 */
[----:B------:R-:W-:Y:S01]  /*3830*/  ISETP.GE.AND P0, PT, R9, RZ, PT ;  /* 0x000000ff0900720c */ /* 0x000fe20003f06270 */
[----:B------:R-:W-:Y:S01]  /*3840*/  @!P5 IMAD.MOV R13, RZ, RZ, -R13 ;  /* 0x000000ffff0dd224 */ /* 0x000fe200078e0a0d */
[----:B------:R-:W-:Y:S01]  /*3850*/  ISETP.NE.AND P3, PT, R80, RZ, PT ;  /* 0x000000ff5000720c */ /* 0x000fe20003f65270 */
[----:B------:R-:W-:Y:S01]  /*3860*/  @!P4 IMAD.MOV R83, RZ, RZ, -R83 ;  /* 0x000000ffff53c224 */ /* 0x000fe200078e0a53 */
[----:B------:R-:W-:Y:S01]  /*3870*/  LEA R238, P4, R2, UR4, 0x2 ;  /* 0x0000000402ee7c11 */ /* 0x000fe2000f8810ff */
[----:B------:R-:W-:Y:S01]  /*3880*/  @!P2 IMAD.MOV R93, RZ, RZ, -R93 ;  /* 0x000000ffff5da224 */ /* 0x000fe200078e0a5d */
[----:B------:R-:W-:Y:S01]  /*3890*/  ISETP.GE.AND P6, PT, R72, RZ, PT ;  /* 0x000000ff4800720c */ /* 0x000fe20003fc6270 */
[----:B------:R-:W2:Y:S01]  /*38a0*/  S2UR UR4, SR_CgaCtaId ;  /* 0x00000000000479c3 */ /* 0x000ea20000008800 */
[----:B------:R-:W-:-:S02]  /*38b0*/  SEL R60, R49, R3, !P1 ;  /* 0x00000003313c7207 */ /* 0x000fc40004800000 */
[----:B------:R-:W-:Y:S02]  /*38c0*/  SEL R3, R0, R13, !P3 ;  /* 0x0000000d00037207 */ /* 0x000fe40005800000 */
[----:B------:R-:W-:Y:S01]  /*38d0*/  LEA.HI.X.SX32 R13, R2, UR5, 0x2, P4 ;  /* 0x00000005020d7c11 */ /* 0x000fe2000a0f16ff */
[----:B------:R-:W-:Y:S01]  /*38e0*/  ULDC UR5, c[0x0][0x240] ;  /* 0x0000900000057ab9 */ /* 0x000fe20000000800 */
[C---:B------:R-:W-:Y:S01]  /*38f0*/  SEL R70, R49.reuse, R16, !P1 ;  /* 0x0000001031467207 */ /* 0x040fe20004800000 */
[----:B------:R-:W-:Y:S01]  /*3900*/  IMAD R16, R60, UR5, RZ ;  /* 0x000000053c107c24 */ /* 0x000fe2000f8e02ff */
[C---:B------:R-:W-:Y:S01]  /*3910*/  SEL R62, R49.reuse, R5, !P1 ;  /* 0x00000005313e7207 */ /* 0x040fe20004800000 */
[----:B------:R-:W3:Y:S01]  /*3920*/  LDC R2, c[0x0][0x230] ;  /* 0x00008c00ff027b82 */ /* 0x000ee20000000800 */
[C---:B------:R-:W-:Y:S01]  /*3930*/  SEL R72, R49.reuse, R17, !P1 ;  /* 0x0000001131487207 */ /* 0x040fe20004800000 */
[----:B------:R-:W-:Y:S01]  /*3940*/  @!P6 IMAD.MOV R87, RZ, RZ, -R87 ;  /* 0x000000ffff57e224 */ /* 0x000fe200078e0a57 */
[----:B------:R-:W-:Y:S01]  /*3950*/  SEL R114, R49, R47, !P1 ;  /* 0x0000002f31727207 */ /* 0x000fe20004800000 */
[----:B------:R-:W-:Y:S01]  /*3960*/  IMAD R17, R62, UR5, RZ ;  /* 0x000000053e117c24 */ /* 0x000fe2000f8e02ff */
[----:B------:R-:W-:-:S02]  /*3970*/  @!P0 IADD3 R51, -R51, RZ, RZ ;  /* 0x000000ff33338210 */ /* 0x000fc40007ffe1ff */
[C---:B------:R-:W-:Y:S01]  /*3980*/  SEL R64, R49.reuse, R10, !P1 ;  /* 0x0000000a31407207 */ /* 0x040fe20004800000 */
[----:B------:R-:W4:Y:S01]  /*3990*/  LDC R5, c[0x0][0x230] ;  /* 0x00008c00ff057b82 */ /* 0x000f220000000800 */
[C---:B------:R-:W-:Y:S02]  /*39a0*/  SEL R76, R49.reuse, R19, !P1 ;  /* 0x00000013314c7207 */ /* 0x040fe40004800000 */
[----:B------:R-:W-:Y:S02]  /*39b0*/  LEA R240, P0, R16, R238, 0x2 ;  /* 0x000000ee10f07211 */ /* 0x000fe400078010ff */
[C---:B------:R-:W-:Y:S02]  /*39c0*/  SEL R66, R49.reuse, R12, !P1 ;  /* 0x0000000c31427207 */ /* 0x040fe40004800000 */
[C---:B------:R-:W-:Y:S01]  /*39d0*/  SEL R68, R49.reuse, R15, !P1 ;  /* 0x0000000f31447207 */ /* 0x040fe20004800000 */
[----:B------:R-:W1:Y:S01]  /*39e0*/  LDC R12, c[0x0][0x230] ;  /* 0x00008c00ff0c7b82 */ /* 0x000e620000000800 */
[C---:B------:R-:W-:Y:S01]  /*39f0*/  SEL R115, R49.reuse, R50, !P1 ;  /* 0x0000003231737207 */ /* 0x040fe20004800000 */
[----:B------:R-:W-:Y:S01]  /*3a00*/  IMAD R19, R66, UR5, RZ ;  /* 0x0000000542137c24 */ /* 0x000fe2000f8e02ff */
[C---:B------:R-:W-:Y:S01]  /*3a10*/  SEL R117, R49.reuse, R54, !P1 ;  /* 0x0000003631757207 */ /* 0x040fe20004800000 */
[----:B------:R-:W-:Y:S01]  /*3a20*/  IMAD R54, R114, UR29, RZ ;  /* 0x0000001d72367c24 */ /* 0x000fe2000f8e02ff */
[C---:B------:R-:W-:Y:S01]  /*3a30*/  SEL R74, R49.reuse, R18, !P1 ;  /* 0x00000012314a7207 */ /* 0x040fe20004800000 */
[----:B------:R-:W-:Y:S01]  /*3a40*/  IMAD R18, R64, UR5, RZ ;  /* 0x0000000540127c24 */ /* 0x000fe2000f8e02ff */
[C---:B------:R-:W-:Y:S01]  /*3a50*/  SEL R86, R49.reuse, R24, !P1 ;  /* 0x0000001831567207 */ /* 0x040fe20004800000 */
[----:B------:R-:W-:Y:S01]  /*3a60*/  IMAD R24, R76, UR5, RZ ;  /* 0x000000054c187c24 */ /* 0x000fe2000f8e02ff */
[C---:B------:R-:W-:Y:S01]  /*3a70*/  SEL R116, R49.reuse, R52, !P1 ;  /* 0x0000003431747207 */ /* 0x040fe20004800000 */
[----:B------:R-:W2:Y:S01]  /*3a80*/  LDC R10, c[0x0][0x230] ;  /* 0x00008c00ff0a7b82 */ /* 0x000ea20000000800 */
[----:B------:R-:W-:Y:S01]  /*3a90*/  LEA.HI.X.SX32 R241, R16, R13, 0x2, P0 ;  /* 0x0000000d10f17211 */ /* 0x000fe200000f16ff */
[----:B---3--:R-:W-:Y:S01]  /*3aa0*/  VIADD R2, R2, 0xffffffde ;  /* 0xffffffde02027836 */ /* 0x008fe20000000000 */
[C---:B------:R-:W-:Y:S01]  /*3ab0*/  SEL R78, R49.reuse, R20, !P1 ;  /* 0x00000014314e7207 */ /* 0x040fe20004800000 */
[----:B------:R-:W-:Y:S01]  /*3ac0*/  IMAD R20, R68, UR5, RZ ;  /* 0x0000000544147c24 */ /* 0x000fe2000f8e02ff */
[C---:B------:R-:W-:Y:S01]  /*3ad0*/  SEL R90, R49.reuse, R26, !P1 ;  /* 0x0000001a315a7207 */ /* 0x040fe20004800000 */
[----:B------:R-:W-:Y:S01]  /*3ae0*/  STL.64 [R1+0xd10], R240 ;  /* 0x000d10f001007387 */ /* 0x000fe20000100a00 */
[C---:B------:R-:W-:Y:S01]  /*3af0*/  SEL R118, R49.reuse, R53, !P1 ;  /* 0x0000003531767207 */ /* 0x040fe20004800000 */
[----:B------:R-:W3:Y:S01]  /*3b00*/  LDC R15, c[0x0][0x230] ;  /* 0x00008c00ff0f7b82 */ /* 0x000ee20000000800 */
[----:B------:R-:W-:Y:S01]  /*3b10*/  SEL R120, R49, R57, !P1 ;  /* 0x0000003931787207 */ /* 0x000fe20004800000 */
[----:B------:R-:W-:Y:S01]  /*3b20*/  IMAD R57, R117, UR32, RZ ;  /* 0x0000002075397c24 */ /* 0x000fe2000f8e02ff */
[----:B------:R-:W-:Y:S01]  /*3b30*/  LEA R114, P0, R17, R238, 0x2 ;  /* 0x000000ee11727211 */ /* 0x000fe200078010ff */
[----:B----4-:R-:W-:Y:S01]  /*3b40*/  VIADD R5, R5, 0xffffffdf ;  /* 0xffffffdf05057836 */ /* 0x010fe20000000000 */
[C---:B------:R-:W-:Y:S01]  /*3b50*/  SEL R82, R49.reuse, R22, !P1 ;  /* 0x0000001631527207 */ /* 0x040fe20004800000 */
[----:B------:R-:W-:Y:S01]  /*3b60*/  IMAD R22, R72, UR5, RZ ;  /* 0x0000000548167c24 */ /* 0x000fe2000f8e02ff */
[C---:B------:R-:W-:Y:S01]  /*3b70*/  SEL R65, R49.reuse, R65, !P1 ;  /* 0x0000004131417207 */ /* 0x040fe20004800000 */
[----:B------:R-:W-:Y:S01]  /*3b80*/  IMAD R60, R120, UR35, RZ ;  /* 0x00000023783c7c24 */ /* 0x000fe2000f8e02ff */
[C---:B------:R-:W-:Y:S01]  /*3b90*/  SEL R80, R49.reuse, R21, !P1 ;  /* 0x0000001531507207 */ /* 0x040fe20004800000 */
[----:B------:R-:W-:Y:S01]  /*3ba0*/  IMAD R21, R70, UR5, RZ ;  /* 0x0000000546157c24 */ /* 0x000fe2000f8e02ff */
[----:B------:R-:W-:Y:S01]  /*3bb0*/  SEL R119, R49, R55, !P1 ;  /* 0x0000003731777207 */ /* 0x000fe20004800000 */
[----:B------:R-:W-:Y:S01]  /*3bc0*/  IMAD R55, R115, UR30, RZ ;  /* 0x0000001e73377c24 */ /* 0x000fe2000f8e02ff */
[----:B------:R-:W-:Y:S01]  /*3bd0*/  SEL R122, R49, R61, !P1 ;  /* 0x0000003d317a7207 */ /* 0x000fe20004800000 */
        /* <DEDUP_REMOVED lines=43> */
[----:B------:R-:W-:Y:S01]  /*3e90*/  SEL R112, R49, R45, !P1 ;  /* 0x0000002d31707207 */ /* 0x000fe20004800000 */
        /* <DEDUP_REMOVED lines=38> */
[----:B-1----:R-:W-:Y:S01]  /*4100*/  VIADD R12, R12, 0xfffffffe ;  /* 0xfffffffe0c0c7836 */ /* 0x002fe20000000000 */
[----:B------:R-:W-:Y:S01]  /*4110*/  LEA.HI.X.SX32 R115, R17, R13, 0x2, P0 ;  /* 0x0000000d11737211 */ /* 0x000fe200000f16ff */
[----:B------:R-:W-:Y:S01]  /*4120*/  IMAD R70, R73, UR45, RZ ;  /* 0x0000002d49467c24 */ /* 0x000fe2000f8e02ff */
[----:B------:R-:W-:Y:S01]  /*4130*/  SEL R4, R0, R51, !P3 ;  /* 0x0000003300047207 */ /* 0x000fe20005800000 */
[----:B------:R-:W-:Y:S01]  /*4140*/  IMAD R51, R111, UR26, RZ ;  /* 0x0000001a6f337c24 */ /* 0x000fe2000f8e02ff */
[-C--:B------:R-:W-:Y:S01]  /*4150*/  LEA R116, P1, R18, R238.reuse, 0x2 ;  /* 0x000000ee12747211 */ /* 0x080fe200078210ff */
[----:B------:R-:W-:Y:S01]  /*4160*/  STL.64 [R1+0xd18], R114 ;  /* 0x000d187201007387 */ /* 0x000fe20000100a00 */
[-C--:B------:R-:W-:Y:S01]  /*4170*/  LEA R128, P0, R24, R238.reuse, 0x2 ;  /* 0x000000ee18807211 */ /* 0x080fe200078010ff */
[----:B------:R-:W1:Y:S01]  /*4180*/  LDC R0, c[0x0][0x230] ;  /* 0x00008c00ff007b82 */ /* 0x000e620000000800 */
[-C--:B------:R-:W-:Y:S01]  /*4190*/  LEA R118, P2, R19, R238.reuse, 0x2 ;  /* 0x000000ee13767211 */ /* 0x080fe200078410ff */
[----:B------:R-:W-:Y:S01]  /*41a0*/  IMAD R78, R89, UR53, RZ ;  /* 0x00000035594e7c24 */ /* 0x000fe2000f8e02ff */
[-C--:B------:R-:W-:Y:S01]  /*41b0*/  LEA R120, P3, R20, R238.reuse, 0x2 ;  /* 0x000000ee14787211 */ /* 0x080fe200078610ff */
[----:B------:R-:W-:Y:S01]  /*41c0*/  IMAD R72, R77, UR47, RZ ;  /* 0x0000002f4d487c24 */ /* 0x000fe2000f8e02ff */
[-C--:B------:R-:W-:Y:S01]  /*41d0*/  LEA R122, P4, R21, R238.reuse, 0x2 ;  /* 0x000000ee157a7211 */ /* 0x080fe200078810ff */
[----:B------:R-:W-:Y:S01]  /*41e0*/  IMAD R73, R79, UR48, RZ ;  /* 0x000000304f497c24 */ /* 0x000fe2000f8e02ff */
[-C--:B------:R-:W-:Y:S01]  /*41f0*/  LEA R124, P5, R22, R238.reuse, 0x2 ;  /* 0x000000ee167c7211 */ /* 0x080fe200078a10ff */
[----:B------:R-:W-:Y:S01]  /*4200*/  IMAD R74, R81, UR49, RZ ;  /* 0x00000031514a7c24 */ /* 0x000fe2000f8e02ff */
[-C--:B------:R-:W-:Y:S01]  /*4210*/  LEA.HI.X.SX32 R117, R18, R13.reuse, 0x2, P1 ;  /* 0x0000000d12757211 */ /* 0x080fe200008f16ff */
[----:B------:R-:W-:Y:S01]  /*4220*/  IMAD R77, R87, UR52, RZ ;  /* 0x00000034574d7c24 */ /* 0x000fe2000f8e02ff */
[-C--:B------:R-:W-:Y:S01]  /*4230*/  LEA.HI.X.SX32 R129, R24, R13.reuse, 0x2, P0 ;  /* 0x0000000d18817211 */ /* 0x080fe200000f16ff */
[----:B--2---:R-:W-:Y:S01]  /*4240*/  VIADD R10, R10, 0xfffffffc ;  /* 0xfffffffc0a0a7836 */ /* 0x004fe20000000000 */
[-C--:B------:R-:W-:Y:S01]  /*4250*/  LEA R126, P6, R23, R238.reuse, 0x2 ;  /* 0x000000ee177e7211 */ /* 0x080fe200078c10ff */
[----:B------:R-:W-:Y:S01]  /*4260*/  STL.64 [R1+0xd20], R116 ;  /* 0x000d207401007387 */ /* 0x000fe20000100a00 */
[-C--:B------:R-:W-:Y:S01]  /*4270*/  LEA.HI.X.SX32 R119, R19, R13.reuse, 0x2, P2 ;  /* 0x0000000d13777211 */ /* 0x080fe200010f16ff */
[----:B------:R-:W-:Y:S01]  /*4280*/  IMAD R76, R85, UR51, RZ ;  /* 0x00000033554c7c24 */ /* 0x000fe2000f8e02ff */
[-C--:B------:R-:W-:Y:S01]  /*4290*/  LEA.HI.X.SX32 R121, R20, R13.reuse, 0x2, P3 ;  /* 0x0000000d14797211 */ /* 0x080fe200018f16ff */
[----:B------:R-:W-:Y:S01]  /*42a0*/  IMAD R79, R91, UR54, RZ ;  /* 0x000000365b4f7c24 */ /* 0x000fe2000f8e02ff */
[-C--:B------:R-:W-:Y:S01]  /*42b0*/  LEA R142, P0, R31, R238.reuse, 0x2 ;  /* 0x000000ee1f8e7211 */ /* 0x080fe200078010ff */
[----:B------:R-:W-:Y:S01]  /*42c0*/  STL.64 [R1+0xd28], R118 ;  /* 0x000d287601007387 */ /* 0x000fe20000100a00 */
[-C--:B------:R-:W-:Y:S01]  /*42d0*/  LEA R134, P3, R27, R238.reuse, 0x2 ;  /* 0x000000ee1b867211 */ /* 0x080fe200078610ff */
[----:B------:R-:W-:Y:S01]  /*42e0*/  IMAD R80, R93, UR55, RZ ;  /* 0x000000375d507c24 */ /* 0x000fe2000f8e02ff */
[-C--:B------:R-:W-:Y:S01]  /*42f0*/  LEA R130, P1, R25, R238.reuse, 0x2 ;  /* 0x000000ee19827211 */ /* 0x080fe200078210ff */
[----:B------:R-:W-:Y:S01]  /*4300*/  STL.64 [R1+0xd30], R120 ;  /* 0x000d307801007387 */ /* 0x000fe20000100a00 */
[-C--:B------:R-:W-:Y:S01]  /*4310*/  LEA.HI.X.SX32 R123, R21, R13.reuse, 0x2, P4 ;  /* 0x0000000d157b7211 */ /* 0x080fe200020f16ff */
[----:B------:R-:W-:Y:S01]  /*4320*/  IMAD R49, R49, UR56, RZ ;  /* 0x0000003831317c24 */ /* 0x000fe2000f8e02ff */
[-C--:B------:R-:W-:Y:S01]  /*4330*/  LEA R132, P2, R26, R238.reuse, 0x2 ;  /* 0x000000ee1a847211 */ /* 0x080fe200078410ff */
[----:B------:R-:W-:Y:S01]  /*4340*/  ULDC UR5, c[0x0][0x234] ;  /* 0x00008d0000057ab9 */ /* 0x000fe20000000800 */
[-C--:B------:R-:W-:Y:S01]  /*4350*/  LEA.HI.X.SX32 R125, R22, R13.reuse, 0x2, P5 ;  /* 0x0000000d167d7211 */ /* 0x080fe200028f16ff */
[----:B------:R-:W-:Y:S01]  /*4360*/  STL.64 [R1+0xd38], R122 ;  /* 0x000d387a01007387 */ /* 0x000fe20000100a00 */
[-C--:B------:R-:W-:Y:S01]  /*4370*/  LEA.HI.X.SX32 R127, R23, R13.reuse, 0x2, P6 ;  /* 0x0000000d177f7211 */ /* 0x080fe200030f16ff */
[----:B------:R-:W-:Y:S01]  /*4380*/  IMAD R3, R3, UR5, RZ ;  /* 0x0000000503037c24 */ /* 0x000fe2000f8e02ff */
[-C--:B------:R-:W-:Y:S01]  /*4390*/  LEA.HI.X.SX32 R143, R31, R13.reuse, 0x2, P0 ;  /* 0x0000000d1f8f7211 */ /* 0x080fe200000f16ff */
[----:B------:R-:W-:Y:S01]  /*43a0*/  STL.64 [R1+0xd40], R124 ;  /* 0x000d407c01007387 */ /* 0x000fe20000100a00 */
[-C--:B------:R-:W-:Y:S01]  /*43b0*/  LEA R136, P4, R28, R238.reuse, 0x2 ;  /* 0x000000ee1c887211 */ /* 0x080fe200078810ff */
[----:B---3--:R-:W-:Y:S01]  /*43c0*/  VIADD R15, R15, 0xffffffff ;  /* 0xffffffff0f0f7836 */ /* 0x008fe20000000000 */
[-C--:B------:R-:W-:Y:S01]  /*43d0*/  LEA.HI.X.SX32 R135, R27, R13.reuse, 0x2, P3 ;  /* 0x0000000d1b877211 */ /* 0x080fe200018f16ff */
[----:B------:R-:W-:Y:S01]  /*43e0*/  STL.64 [R1+0xd48], R126 ;  /* 0x000d487e01007387 */ /* 0x000fe20000100a00 */
[-C--:B------:R-:W-:Y:S01]  /*43f0*/  LEA R156, P0, R38, R238.reuse, 0x2 ;  /* 0x000000ee269c7211 */ /* 0x080fe200078010ff */
[----:B------:R-:W-:Y:S01]  /*4400*/  ULDC.64 UR6, c[0x0][0x210] ;  /* 0x0000840000067ab9 */ /* 0x000fe20000000a00 */
[-C--:B------:R-:W-:Y:S01]  /*4410*/  LEA R138, P5, R29, R238.reuse, 0x2 ;  /* 0x000000ee1d8a7211 */ /* 0x080fe200078a10ff */
[----:B------:R-:W-:Y:S01]  /*4420*/  STL.64 [R1+0xd50], R128 ;  /* 0x000d508001007387 */ /* 0x000fe20000100a00 */
[-C--:B------:R-:W-:Y:S01]  /*4430*/  LEA.HI.X.SX32 R131, R25, R13.reuse, 0x2, P1 ;  /* 0x0000000d19837211 */ /* 0x080fe200008f16ff */
[----:B------:R-:W-:Y:S01]  /*4440*/  IMAD R4, R4, UR5, RZ ;  /* 0x0000000504047c24 */ /* 0x000fe2000f8e02ff */
[-C--:B------:R-:W-:Y:S01]  /*4450*/  LEA R148, P3, R34, R238.reuse, 0x2 ;  /* 0x000000ee22947211 */ /* 0x080fe200078610ff */
[----:B------:R-:W-:Y:S01]  /*4460*/  UMOV UR10, 0x400 ;  /* 0x00000400000a7882 */ /* 0x000fe20000000000 */
[-C--:B------:R-:W-:Y:S01]  /*4470*/  LEA R140, P6, R30, R238.reuse, 0x2 ;  /* 0x000000ee1e8c7211 */ /* 0x080fe200078c10ff */
[----:B------:R-:W-:Y:S01]  /*4480*/  STL.64 [R1+0xd58], R130 ;  /* 0x000d588201007387 */ /* 0x000fe20000100a00 */
[-C--:B------:R-:W-:Y:S01]  /*4490*/  LEA.HI.X.SX32 R133, R26, R13.reuse, 0x2, P2 ;  /* 0x0000000d1a857211 */ /* 0x080fe200010f16ff */
[----:B------:R-:W-:Y:S01]  /*44a0*/  ULEA UR10, UR4, UR10, 0x18 ;  /* 0x0000000a040a7291 */ /* 0x000fe2000f8ec03f */
[-C--:B------:R-:W-:Y:S01]  /*44b0*/  LEA R144, P1, R32, R238.reuse, 0x2 ;  /* 0x000000ee20907211 */ /* 0x080fe200078210ff */
[----:B-1----:R-:W-:Y:S01]  /*44c0*/  VIADD R0, R0, 0xffffffdd ;  /* 0xffffffdd00007836 */ /* 0x002fe20000000000 */
[-C--:B------:R-:W-:Y:S01]  /*44d0*/  LEA.HI.X.SX32 R137, R28, R13.reuse, 0x2, P4 ;  /* 0x0000000d1c897211 */ /* 0x080fe200020f16ff */
[----:B------:R-:W-:Y:S01]  /*44e0*/  STL.64 [R1+0xd60], R132 ;  /* 0x000d608401007387 */ /* 0x000fe20000100a00 */
[-C--:B------:R-:W-:Y:S01]  /*44f0*/  LEA.HI.X.SX32 R157, R38, R13.reuse, 0x2, P0 ;  /* 0x0000000d269d7211 */ /* 0x080fe200000f16ff */
[----:B------:R-:W-:Y:S01]  /*4500*/  ULDC.64 UR8, c[0x0][0x208] ;  /* 0x0000820000087ab9 */ /* 0x000fe20000000a00 */
[-C--:B------:R-:W-:Y:S01]  /*4510*/  LEA R146, P2, R33, R238.reuse, 0x2 ;  /* 0x000000ee21927211 */ /* 0x080fe200078410ff */
[----:B------:R-:W-:Y:S01]  /*4520*/  STL.64 [R1+0xd68], R134 ;  /* 0x000d688601007387 */ /* 0x000fe20000100a00 */
[-C--:B------:R-:W-:Y:S01]  /*4530*/  LEA.HI.X.SX32 R139, R29, R13.reuse, 0x2, P5 ;  /* 0x0000000d1d8b7211 */ /* 0x080fe200028f16ff */
[----:B------:R-:W1:Y:S01]  /*4540*/  LDC R26, c[0x0][0x230] ;  /* 0x00008c00ff1a7b82 */ /* 0x000e620000000800 */
[-C--:B------:R-:W-:Y:S01]  /*4550*/  LEA.HI.X.SX32 R149, R34, R13.reuse, 0x2, P3 ;  /* 0x0000000d22957211 */ /* 0x080fe200018f16ff */
[----:B------:R-:W-:Y:S01]  /*4560*/  STL.64 [R1+0xd70], R136 ;  /* 0x000d708801007387 */ /* 0x000fe20000100a00 */
[-C--:B------:R-:W-:Y:S01]  /*4570*/  LEA R170, P0, R45, R238.reuse, 0x2 ;  /* 0x000000ee2daa7211 */ /* 0x080fe200078010ff */
[----:B------:R-:W-:Y:S01]  /*4580*/  VIADD R246, R246, UR10 ;  /* 0x0000000af6f67c36 */ /* 0x000fe20008000000 */
[-C--:B------:R-:W-:Y:S01]  /*4590*/  LEA.HI.X.SX32 R141, R30, R13.reuse, 0x2, P6 ;  /* 0x0000000d1e8d7211 */ /* 0x080fe200030f16ff */
[----:B------:R-:W-:Y:S01]  /*45a0*/  STL.64 [R1+0xd78], R138 ;  /* 0x000d788a01007387 */ /* 0x000fe20000100a00 */
[-C--:B------:R-:W-:Y:S01]  /*45b0*/  LEA R162, P3, R41, R238.reuse, 0x2 ;  /* 0x000000ee29a27211 */ /* 0x080fe200078610ff */
[----:B------:R-:W2:Y:S01]  /*45c0*/  LDC R27, c[0x0][0x230] ;  /* 0x00008c00ff1b7b82 */ /* 0x000ea20000000800 */
[-C--:B------:R-:W-:Y:S01]  /*45d0*/  LEA R150, P4, R35, R238.reuse, 0x2 ;  /* 0x000000ee23967211 */ /* 0x080fe200078810ff */
[----:B------:R-:W-:Y:S01]  /*45e0*/  STL.64 [R1+0xd80], R140 ;  /* 0x000d808c01007387 */ /* 0x000fe20000100a00 */
[-C--:B------:R-:W-:Y:S01]  /*45f0*/  LEA R152, P5, R36, R238.reuse, 0x2 ;  /* 0x000000ee24987211 */ /* 0x080fe200078a10ff */
[----:B------:R-:W-:Y:S01]  /*4600*/  VIADD R247, R247, UR10 ;  /* 0x0000000af7f77c36 */ /* 0x000fe20008000000 */
[-C--:B------:R-:W-:Y:S01]  /*4610*/  LEA.HI.X.SX32 R145, R32, R13.reuse, 0x2, P1 ;  /* 0x0000000d20917211 */ /* 0x080fe200008f16ff */
[----:B------:R-:W-:Y:S01]  /*4620*/  STL.64 [R1+0xd88], R142 ;  /* 0x000d888e01007387 */ /* 0x000fe20000100a00 */
[-C--:B------:R-:W-:Y:S01]  /*4630*/  LEA R154, P6, R37, R238.reuse, 0x2 ;  /* 0x000000ee259a7211 */ /* 0x080fe200078c10ff */
[----:B------:R-:W3:Y:S01]  /*4640*/  LDC R28, c[0x0][0x230] ;  /* 0x00008c00ff1c7b82 */ /* 0x000ee20000000800 */
[-C--:B------:R-:W-:Y:S01]  /*4650*/  LEA.HI.X.SX32 R147, R33, R13.reuse, 0x2, P2 ;  /* 0x0000000d21937211 */ /* 0x080fe200010f16ff */
[----:B------:R-:W-:Y:S01]  /*4660*/  STL.64 [R1+0xd90], R144 ;  /* 0x000d909001007387 */ /* 0x000fe20000100a00 */
[-C--:B------:R-:W-:Y:S01]  /*4670*/  LEA.HI.X.SX32 R171, R45, R13.reuse, 0x2, P0 ;  /* 0x0000000d2dab7211 */ /* 0x080fe200000f16ff */
[----:B------:R-:W-:Y:S01]  /*4680*/  ULDC UR4, c[0x0][0x230] ;  /* 0x00008c0000047ab9 */ /* 0x000fe20000000800 */
[----:B------:R-:W-:Y:S01]  /*4690*/  LEA.HI.X.SX32 R163, R41, R13, 0x2, P3 ;  /* 0x0000000d29a37211 */ /* 0x000fe200018f16ff */
[----:B------:R-:W-:Y:S01]  /*46a0*/  STL.64 [R1+0xd98], R146 ;  /* 0x000d989201007387 */ /* 0x000fe20000100a00 */
[-C--:B------:R-:W-:Y:S01]  /*46b0*/  LEA R184, P0, R54, R238.reuse, 0x2 ;  /* 0x000000ee36b87211 */ /* 0x080fe200078010ff */
[----:B------:R-:W4:Y:S01]  /*46c0*/  LDC R29, c[0x0][0x230] ;  /* 0x00008c00ff1d7b82 */ /* 0x000f220000000800 */
[-C--:B------:R-:W-:Y:S01]  /*46d0*/  LEA R158, P1, R39, R238.reuse, 0x2 ;  /* 0x000000ee279e7211 */ /* 0x080fe200078210ff */
[----:B------:R-:W-:Y:S01]  /*46e0*/  STL.64 [R1+0xda0], R148 ;  /* 0x000da09401007387 */ /* 0x000fe20000100a00 */
[----:B------:R-:W-:-:S02]  /*46f0*/  LEA R160, P2, R40, R238, 0x2 ;  /* 0x000000ee28a07211 */ /* 0x000fc400078410ff */
[-C--:B------:R-:W-:Y:S02]  /*4700*/  LEA.HI.X.SX32 R151, R35, R13.reuse, 0x2, P4 ;  /* 0x0000000d23977211 */ /* 0x080fe400020f16ff */
[-C--:B------:R-:W-:Y:S01]  /*4710*/  LEA R176, P3, R50, R238.reuse, 0x2 ;  /* 0x000000ee32b07211 */ /* 0x080fe200078610ff */
[----:B------:R-:W4:Y:S01]  /*4720*/  LDC R30, c[0x0][0x230] ;  /* 0x00008c00ff1e7b82 */ /* 0x000f220000000800 */
[-C--:B------:R-:W-:Y:S01]  /*4730*/  LEA.HI.X.SX32 R153, R36, R13.reuse, 0x2, P5 ;  /* 0x0000000d24997211 */ /* 0x080fe200028f16ff */
[----:B------:R-:W-:Y:S01]  /*4740*/  STL.64 [R1+0xda8], R150 ;  /* 0x000da89601007387 */ /* 0x000fe20000100a00 */
[-C--:B------:R-:W-:Y:S01]  /*4750*/  LEA R164, P4, R42, R238.reuse, 0x2 ;  /* 0x000000ee2aa47211 */ /* 0x080fe200078810ff */
[----:B--2---:R-:W-:Y:S01]  /*4760*/  VIADD R27, R27, 0xffffffe9 ;  /* 0xffffffe91b1b7836 */ /* 0x004fe20000000000 */
[-C--:B------:R-:W-:Y:S01]  /*4770*/  LEA R166, P5, R43, R238.reuse, 0x2 ;  /* 0x000000ee2ba67211 */ /* 0x080fe200078a10ff */
[----:B------:R-:W-:Y:S01]  /*4780*/  STL.64 [R1+0xdb0], R152 ;  /* 0x000db09801007387 */ /* 0x000fe20000100a00 */
[----:B------:R-:W-:Y:S01]  /*4790*/  LEA.HI.X.SX32 R155, R37, R13, 0x2, P6 ;  /* 0x0000000d259b7211 */ /* 0x000fe200030f16ff */
[----:B------:R-:W2:Y:S01]  /*47a0*/  LDC R31, c[0x0][0x230] ;  /* 0x00008c00ff1f7b82 */ /* 0x000ea20000000800 */
[----:B------:R-:W-:-:S02]  /*47b0*/  LEA R168, P6, R44, R238, 0x2 ;  /* 0x000000ee2ca87211 */ /* 0x000fc400078c10ff */
[-C--:B------:R-:W-:Y:S01]  /*47c0*/  LEA.HI.X.SX32 R185, R54, R13.reuse, 0x2, P0 ;  /* 0x0000000d36b97211 */ /* 0x080fe200000f16ff */
[----:B------:R-:W-:Y:S01]  /*47d0*/  STL.64 [R1+0xdb8], R154 ;  /* 0x000db89a01007387 */ /* 0x000fe20000100a00 */
[-C--:B------:R-:W-:Y:S02]  /*47e0*/  LEA.HI.X.SX32 R159, R39, R13.reuse, 0x2, P1 ;  /* 0x0000000d279f7211 */ /* 0x080fe400008f16ff */
[-C--:B------:R-:W-:Y:S01]  /*47f0*/  LEA.HI.X.SX32 R161, R40, R13.reuse, 0x2, P2 ;  /* 0x0000000d28a17211 */ /* 0x080fe200010f16ff */
[----:B------:R-:W-:Y:S01]  /*4800*/  STL.64 [R1+0xdc0], R156 ;  /* 0x000dc09c01007387 */ /* 0x000fe20000100a00 */
[----:B------:R-:W-:Y:S01]  /*4810*/  LEA.HI.X.SX32 R177, R50, R13, 0x2, P3 ;  /* 0x0000000d32b17211 */ /* 0x000fe200018f16ff */
[----:B------:R-:W2:Y:S01]  /*4820*/  LDC R32, c[0x0][0x230] ;  /* 0x00008c00ff207b82 */ /* 0x000ea20000000800 */
[-C--:B------:R-:W-:Y:S01]  /*4830*/  LEA R198, P0, R61, R238.reuse, 0x2 ;  /* 0x000000ee3dc67211 */ /* 0x080fe200078010ff */
[----:B------:R-:W-:Y:S01]  /*4840*/  STL.64 [R1+0xdc8], R158 ;  /* 0x000dc89e01007387 */ /* 0x000fe20000100a00 */
[----:B------:R-:W-:-:S02]  /*4850*/  LEA R174, P2, R47, R238, 0x2 ;  /* 0x000000ee2fae7211 */ /* 0x000fc400078410ff */
[-C--:B------:R-:W-:Y:S01]  /*4860*/  LEA R190, P3, R57, R238.reuse, 0x2 ;  /* 0x000000ee39be7211 */ /* 0x080fe200078610ff */
[----:B------:R-:W-:Y:S01]  /*4870*/  STL.64 [R1+0xdd0], R160 ;  /* 0x000dd0a001007387 */ /* 0x000fe20000100a00 */
[-C--:B------:R-:W-:Y:S01]  /*4880*/  LEA.HI.X.SX32 R165, R42, R13.reuse, 0x2, P4 ;  /* 0x0000000d2aa57211 */ /* 0x080fe200020f16ff */
[----:B------:R-:W2:Y:S01]  /*4890*/  LDC R33, c[0x0][0x230] ;  /* 0x00008c00ff217b82 */ /* 0x000ea20000000800 */
[-C--:B------:R-:W-:Y:S01]  /*48a0*/  LEA.HI.X.SX32 R167, R43, R13.reuse, 0x2, P5 ;  /* 0x0000000d2ba77211 */ /* 0x080fe200028f16ff */
[----:B------:R-:W-:Y:S01]  /*48b0*/  STL.64 [R1+0xdd8], R162 ;  /* 0x000dd8a201007387 */ /* 0x000fe20000100a00 */
[----:B------:R-:W-:Y:S02]  /*48c0*/  LOP3.LUT R11, R11, 0x90, R14, 0x78, !PT ;  /* 0x000000900b0b7812 */ /* 0x000fe400078e780e */
[-C--:B------:R-:W-:Y:S01]  /*48d0*/  LEA R172, P1, R46, R238.reuse, 0x2 ;  /* 0x000000ee2eac7211 */ /* 0x080fe200078210ff */
[----:B------:R-:W-:Y:S01]  /*48e0*/  STL.64 [R1+0xde0], R164 ;  /* 0x000de0a401007387 */ /* 0x000fe20000100a00 */
[-C--:B------:R-:W-:Y:S01]  /*48f0*/  LEA R178, P4, R51, R238.reuse, 0x2 ;  /* 0x000000ee33b27211 */ /* 0x080fe200078810ff */
[----:B------:R-:W1:Y:S01]  /*4900*/  LDC R14, c[0x0][0x230] ;  /* 0x00008c00ff0e7b82 */ /* 0x000e620000000800 */
[----:B------:R-:W-:Y:S01]  /*4910*/  LEA R180, P5, R52, R238, 0x2 ;  /* 0x000000ee34b47211 */ /* 0x000fe200078a10ff */
[----:B------:R-:W-:Y:S01]  /*4920*/  STL.64 [R1+0xde8], R166 ;  /* 0x000de8a601007387 */ /* 0x000fe20000100a00 */
[----:B------:R-:W-:-:S02]  /*4930*/  LEA.HI.X.SX32 R169, R44, R13, 0x2, P6 ;  /* 0x0000000d2ca97211 */ /* 0x000fc400030f16ff */
[-C--:B------:R-:W-:Y:S02]  /*4940*/  LEA R182, P6, R53, R238.reuse, 0x2 ;  /* 0x000000ee35b67211 */ /* 0x080fe400078c10ff */
[-C--:B------:R-:W-:Y:S01]  /*4950*/  LEA.HI.X.SX32 R199, R61, R13.reuse, 0x2, P0 ;  /* 0x0000000d3dc77211 */ /* 0x080fe200000f16ff */
[----:B------:R-:W-:Y:S01]  /*4960*/  STL.64 [R1+0xdf0], R168 ;  /* 0x000df0a801007387 */ /* 0x000fe20000100a00 */
[-C--:B------:R-:W-:Y:S01]  /*4970*/  LEA.HI.X.SX32 R175, R47, R13.reuse, 0x2, P2 ;  /* 0x0000000d2faf7211 */ /* 0x080fe200010f16ff */
[----:B------:R-:W2:Y:S01]  /*4980*/  LDC R34, c[0x0][0x230] ;  /* 0x00008c00ff227b82 */ /* 0x000ea20000000800 */
[----:B------:R-:W-:Y:S01]  /*4990*/  LEA.HI.X.SX32 R191, R57, R13, 0x2, P3 ;  /* 0x0000000d39bf7211 */ /* 0x000fe200018f16ff */
[----:B------:R-:W-:Y:S01]  /*49a0*/  STL.64 [R1+0xdf8], R170 ;  /* 0x000df8aa01007387 */ /* 0x000fe20000100a00 */
[-C--:B------:R-:W-:Y:S02]  /*49b0*/  LEA R212, P0, R68, R238.reuse, 0x2 ;  /* 0x000000ee44d47211 */ /* 0x080fe400078010ff */
[----:B------:R-:W-:-:S02]  /*49c0*/  LEA R188, P2, R56, R238, 0x2 ;  /* 0x000000ee38bc7211 */ /* 0x000fc400078410ff */
[-C--:B------:R-:W-:Y:S01]  /*49d0*/  LEA R204, P3, R64, R238.reuse, 0x2 ;  /* 0x000000ee40cc7211 */ /* 0x080fe200078610ff */
[----:B------:R-:W3:Y:S01]  /*49e0*/  LDC R35, c[0x0][0x230] ;  /* 0x00008c00ff237b82 */ /* 0x000ee20000000800 */
[-C--:B------:R-:W-:Y:S02]  /*49f0*/  LEA.HI.X.SX32 R173, R46, R13.reuse, 0x2, P1 ;  /* 0x0000000d2ead7211 */ /* 0x080fe400008f16ff */
[-C--:B------:R-:W-:Y:S02]  /*4a00*/  LEA.HI.X.SX32 R179, R51, R13.reuse, 0x2, P4 ;  /* 0x0000000d33b37211 */ /* 0x080fe400020f16ff */
[-C--:B------:R-:W-:Y:S01]  /*4a10*/  LEA.HI.X.SX32 R181, R52, R13.reuse, 0x2, P5 ;  /* 0x0000000d34b57211 */ /* 0x080fe200028f16ff */
[----:B------:R-:W-:Y:S01]  /*4a20*/  STL.64 [R1+0xe00], R172 ;  /* 0x000e00ac01007387 */ /* 0x000fe20000100a00 */
[-C--:B------:R-:W-:Y:S01]  /*4a30*/  LEA R186, P1, R55, R238.reuse, 0x2 ;  /* 0x000000ee37ba7211 */ /* 0x080fe200078210ff */
[----:B-1----:R-:W-:Y:S01]  /*4a40*/  VIADD R14, R14, 0xfffffffd ;  /* 0xfffffffd0e0e7836 */ /* 0x002fe20000000000 */
[-C--:B------:R-:W-:Y:S01]  /*4a50*/  LEA R192, P4, R58, R238.reuse, 0x2 ;  /* 0x000000ee3ac07211 */ /* 0x080fe200078810ff */
[----:B------:R-:W-:Y:S01]  /*4a60*/  STL.64 [R1+0xe08], R174 ;  /* 0x000e08ae01007387 */ /* 0x000fe20000100a00 */
[-C--:B------:R-:W-:Y:S01]  /*4a70*/  LEA R194, P5, R59, R238.reuse, 0x2 ;  /* 0x000000ee3bc27211 */ /* 0x080fe200078a10ff */
[----:B------:R-:W1:Y:S01]  /*4a80*/  LDC R36, c[0x0][0x230] ;  /* 0x00008c00ff247b82 */ /* 0x000e620000000800 */
[----:B------:R-:W-:Y:S01]  /*4a90*/  LEA.HI.X.SX32 R183, R53, R13, 0x2, P6 ;  /* 0x0000000d35b77211 */ /* 0x000fe200030f16ff */
[----:B------:R-:W-:Y:S01]  /*4aa0*/  STL.64 [R1+0xe10], R176 ;  /* 0x000e10b001007387 */ /* 0x000fe20000100a00 */
[----:B------:R-:W-:-:S02]  /*4ab0*/  LEA R196, P6, R60, R238, 0x2 ;  /* 0x000000ee3cc47211 */ /* 0x000fc400078c10ff */
[-C--:B------:R-:W-:Y:S01]  /*4ac0*/  LEA.HI.X.SX32 R213, R68, R13.reuse, 0x2, P0 ;  /* 0x0000000d44d57211 */ /* 0x080fe200000f16ff */
[----:B------:R-:W-:Y:S01]  /*4ad0*/  STL.64 [R1+0xe18], R178 ;  /* 0x000e18b201007387 */ /* 0x000fe20000100a00 */
[-C--:B------:R-:W-:Y:S01]  /*4ae0*/  LEA.HI.X.SX32 R189, R56, R13.reuse, 0x2, P2 ;  /* 0x0000000d38bd7211 */ /* 0x080fe200010f16ff */
[----:B------:R-:W1:Y:S01]  /*4af0*/  LDC R37, c[0x0][0x230] ;  /* 0x00008c00ff257b82 */ /* 0x000e620000000800 */
[-C--:B------:R-:W-:Y:S01]  /*4b00*/  LEA.HI.X.SX32 R205, R64, R13.reuse, 0x2, P3 ;  /* 0x0000000d40cd7211 */ /* 0x080fe200018f16ff */
[----:B------:R-:W-:Y:S01]  /*4b10*/  STL.64 [R1+0xe20], R180 ;  /* 0x000e20b401007387 */ /* 0x000fe20000100a00 */
[-C--:B------:R-:W-:Y:S01]  /*4b20*/  LEA R226, P0, R75, R238.reuse, 0x2 ;  /* 0x000000ee4be27211 */ /* 0x080fe200078010ff */
[----:B---3--:R-:W-:Y:S01]  /*4b30*/  VIADD R35, R35, 0xffffffe5 ;  /* 0xffffffe523237836 */ /* 0x008fe20000000000 */
[-C--:B------:R-:W-:Y:S01]  /*4b40*/  LEA R202, P2, R63, R238.reuse, 0x2 ;  /* 0x000000ee3fca7211 */ /* 0x080fe200078410ff */
[----:B------:R-:W-:Y:S01]  /*4b50*/  STL.64 [R1+0xe28], R182 ;  /* 0x000e28b601007387 */ /* 0x000fe20000100a00 */
[----:B------:R-:W-:Y:S01]  /*4b60*/  LEA R218, P3, R71, R238, 0x2 ;  /* 0x000000ee47da7211 */ /* 0x000fe200078610ff */
[----:B------:R-:W3:Y:S01]  /*4b70*/  LDC R38, c[0x0][0x230] ;  /* 0x00008c00ff267b82 */ /* 0x000ee20000000800 */
[-C--:B------:R-:W-:Y:S01]  /*4b80*/  LEA.HI.X.SX32 R187, R55, R13.reuse, 0x2, P1 ;  /* 0x0000000d37bb7211 */ /* 0x080fe200008f16ff */
[----:B------:R-:W-:Y:S01]  /*4b90*/  STL.64 [R1+0xe30], R184 ;  /* 0x000e30b801007387 */ /* 0x000fe20000100a00 */
[----:B------:R-:W-:-:S02]  /*4ba0*/  LEA.HI.X.SX32 R193, R58, R13, 0x2, P4 ;  /* 0x0000000d3ac17211 */ /* 0x000fc400020f16ff */
[-C--:B------:R-:W-:Y:S01]  /*4bb0*/  LEA.HI.X.SX32 R195, R59, R13.reuse, 0x2, P5 ;  /* 0x0000000d3bc37211 */ /* 0x080fe200028f16ff */
[----:B------:R-:W-:Y:S01]  /*4bc0*/  STL.64 [R1+0xe38], R186 ;  /* 0x000e38ba01007387 */ /* 0x000fe20000100a00 */
[-C--:B------:R-:W-:Y:S01]  /*4bd0*/  LEA R200, P1, R62, R238.reuse, 0x2 ;  /* 0x000000ee3ec87211 */ /* 0x080fe200078210ff */
[----:B------:R-:W3:Y:S01]  /*4be0*/  LDC R39, c[0x0][0x230] ;  /* 0x00008c00ff277b82 */ /* 0x000ee20000000800 */
[-C--:B------:R-:W-:Y:S01]  /*4bf0*/  LEA R206, P4, R65, R238.reuse, 0x2 ;  /* 0x000000ee41ce7211 */ /* 0x080fe200078810ff */
[----:B------:R-:W-:Y:S01]  /*4c00*/  STL.64 [R1+0xe40], R188 ;  /* 0x000e40bc01007387 */ /* 0x000fe20000100a00 */
[-C--:B------:R-:W-:Y:S02]  /*4c10*/  LEA R208, P5, R66, R238.reuse, 0x2 ;  /* 0x000000ee42d07211 */ /* 0x080fe400078a10ff */
[-C--:B------:R-:W-:Y:S01]  /*4c20*/  LEA.HI.X.SX32 R197, R60, R13.reuse, 0x2, P6 ;  /* 0x0000000d3cc57211 */ /* 0x080fe200030f16ff */
        /* <DEDUP_REMOVED lines=8> */
[----:B------:R-:W-:Y:S01]  /*4cb0*/  ISETP.GE.U32.AND P0, PT, R12, 0x7fffff7f, PT ;  /* 0x7fffff7f0c00780c */ /* 0x000fe20003f06070 */
[----:B------:R-:W3:Y:S01]  /*4cc0*/  LDC R41, c[0x0][0x230] ;  /* 0x00008c00ff297b82 */ /* 0x000ee20000000800 */
[-C--:B------:R-:W-:Y:S01]  /*4cd0*/  LEA R216, P2, R70, R238.reuse, 0x2 ;  /* 0x000000ee46d87211 */ /* 0x080fe200078410ff */
[----:B------:R-:W-:Y:S01]  /*4ce0*/  STL.64 [R1+0xe60], R196 ;  /* 0x000e60c401007387 */ /* 0x000fe20000100a00 */
[-C--:B------:R-:W-:Y:S02]  /*4cf0*/  LEA R232, P3, R78, R238.reuse, 0x2 ;  /* 0x000000ee4ee87211 */ /* 0x080fe400078610ff */
[-C--:B------:R-:W-:Y:S01]  /*4d00*/  LEA.HI.X.SX32 R201, R62, R13.reuse, 0x2, P1 ;  /* 0x0000000d3ec97211 */ /* 0x080fe200008f16ff */
[----:B------:R-:W-:Y:S01]  /*4d10*/  STL.64 [R1+0xe68], R198 ;  /* 0x000e68c601007387 */ /* 0x000fe20000100a00 */
[-C--:B------:R-:W-:Y:S01]  /*4d20*/  LEA.HI.X.SX32 R207, R65, R13.reuse, 0x2, P4 ;  /* 0x0000000d41cf7211 */ /* 0x080fe200020f16ff */
[----:B------:R-:W4:Y:S01]  /*4d30*/  LDC R12, c[0x0][0x230] ;  /* 0x00008c00ff0c7b82 */ /* 0x000f220000000800 */
[----:B------:R-:W-:Y:S01]  /*4d40*/  LEA.HI.X.SX32 R209, R66, R13, 0x2, P5 ;  /* 0x0000000d42d17211 */ /* 0x000fe200028f16ff */
[----:B------:R-:W-:Y:S01]  /*4d50*/  STL.64 [R1+0xe70], R200 ;  /* 0x000e70c801007387 */ /* 0x000fe20000100a00 */
[----:B------:R-:W-:-:S02]  /*4d60*/  LEA R214, P1, R69, R238, 0x2 ;  /* 0x000000ee45d67211 */ /* 0x000fc400078210ff */
[-C--:B------:R-:W-:Y:S01]  /*4d70*/  LEA R220, P4, R72, R238.reuse, 0x2 ;  /* 0x000000ee48dc7211 */ /* 0x080fe200078810ff */
[----:B------:R-:W-:Y:S01]  /*4d80*/  STL.64 [R1+0xe78], R202 ;  /* 0x000e78ca01007387 */ /* 0x000fe20000100a00 */
[-C--:B------:R-:W-:Y:S01]  /*4d90*/  LEA R222, P5, R73, R238.reuse, 0x2 ;  /* 0x000000ee49de7211 */ /* 0x080fe200078a10ff */
[----:B------:R-:W3:Y:S01]  /*4da0*/  LDC R42, c[0x0][0x230] ;  /* 0x00008c00ff2a7b82 */ /* 0x000ee20000000800 */
[-C--:B------:R-:W-:Y:S01]  /*4db0*/  LEA.HI.X.SX32 R211, R67, R13.reuse, 0x2, P6 ;  /* 0x0000000d43d37211 */ /* 0x080fe200030f16ff */
[----:B------:R-:W-:Y:S01]  /*4dc0*/  STL.64 [R1+0xe80], R204 ;  /* 0x000e80cc01007387 */ /* 0x000fe20000100a00 */
[-C--:B------:R-:W-:Y:S02]  /*4dd0*/  LEA R224, P6, R74, R238.reuse, 0x2 ;  /* 0x000000ee4ae07211 */ /* 0x080fe400078c10ff */
[-C--:B------:R-:W-:Y:S01]  /*4de0*/  LEA.HI.X.SX32 R217, R70, R13.reuse, 0x2, P2 ;  /* 0x0000000d46d97211 */ /* 0x080fe200010f16ff */
[----:B------:R-:W-:Y:S01]  /*4df0*/  STL.64 [R1+0xe88], R206 ;  /* 0x000e88ce01007387 */ /* 0x000fe20000100a00 */
[----:B------:R-:W-:Y:S01]  /*4e00*/  LEA.HI.X.SX32 R233, R78, R13, 0x2, P3 ;  /* 0x0000000d4ee97211 */ /* 0x000fe200018f16ff */
[----:B------:R-:W2:Y:S01]  /*4e10*/  LDC R43, c[0x0][0x230] ;  /* 0x00008c00ff2b7b82 */ /* 0x000ea20000000800 */
[----:B------:R-:W-:Y:S01]  /*4e20*/  LEA R230, P2, R77, R238, 0x2 ;  /* 0x000000ee4de67211 */ /* 0x000fe200078410ff */
[----:B------:R-:W-:Y:S01]  /*4e30*/  STL.64 [R1+0xe90], R208 ;  /* 0x000e90d001007387 */ /* 0x000fe20000100a00 */
[----:B------:R-:W-:-:S02]  /*4e40*/  ISETP.GE.U32.AND P3, PT, R10, 0x7fffff7d, PT ;  /* 0x7fffff7d0a00780c */ /* 0x000fc40003f66070 */
[-C--:B------:R-:W-:Y:S01]  /*4e50*/  LEA.HI.X.SX32 R215, R69, R13.reuse, 0x2, P1 ;  /* 0x0000000d45d77211 */ /* 0x080fe200008f16ff */
[----:B------:R-:W-:Y:S01]  /*4e60*/  STL.64 [R1+0xe98], R210 ;  /* 0x000e98d201007387 */ /* 0x000fe20000100a00 */
[-C--:B------:R-:W-:Y:S01]  /*4e70*/  LEA.HI.X.SX32 R221, R72, R13.reuse, 0x2, P4 ;  /* 0x0000000d48dd7211 */ /* 0x080fe200020f16ff */
[----:B------:R-:W1:Y:S01]  /*4e80*/  LDC R10, c[0x0][0x230] ;  /* 0x00008c00ff0a7b82 */ /* 0x000e620000000800 */
[-C--:B------:R-:W-:Y:S01]  /*4e90*/  LEA.HI.X.SX32 R223, R73, R13.reuse, 0x2, P5 ;  /* 0x0000000d49df7211 */ /* 0x080fe200028f16ff */
[----:B------:R-:W-:Y:S01]  /*4ea0*/  STL.64 [R1+0xea0], R212 ;  /* 0x000ea0d401007387 */ /* 0x000fe20000100a00 */
[-C--:B------:R-:W-:Y:S02]  /*4eb0*/  LEA R228, P1, R76, R238.reuse, 0x2 ;  /* 0x000000ee4ce47211 */ /* 0x080fe400078210ff */
[-C--:B------:R-:W-:Y:S01]  /*4ec0*/  LEA R234, P4, R79, R238.reuse, 0x2 ;  /* 0x000000ee4fea7211 */ /* 0x080fe200078810ff */
[----:B------:R-:W-:Y:S01]  /*4ed0*/  STL.64 [R1+0xea8], R214 ;  /* 0x000ea8d601007387 */ /* 0x000fe20000100a00 */
[-C--:B------:R-:W-:Y:S01]  /*4ee0*/  LEA R236, P5, R80, R238.reuse, 0x2 ;  /* 0x000000ee50ec7211 */ /* 0x080fe200078a10ff */
[----:B------:R-:W3:Y:S01]  /*4ef0*/  LDC R44, c[0x0][0x230] ;  /* 0x00008c00ff2c7b82 */ /* 0x000ee20000000800 */
[----:B------:R-:W-:Y:S01]  /*4f00*/  LEA.HI.X.SX32 R225, R74, R13, 0x2, P6 ;  /* 0x0000000d4ae17211 */ /* 0x000fe200030f16ff */
[----:B------:R-:W-:Y:S01]  /*4f10*/  STL.64 [R1+0xeb0], R216 ;  /* 0x000eb0d801007387 */ /* 0x000fe20000100a00 */
[----:B------:R-:W-:-:S02]  /*4f20*/  LEA R238, P6, R49, R238, 0x2 ;  /* 0x000000ee31ee7211 */ /* 0x000fc400078c10ff */
[-C--:B------:R-:W-:Y:S01]  /*4f30*/  LEA.HI.X.SX32 R231, R77, R13.reuse, 0x2, P2 ;  /* 0x0000000d4de77211 */ /* 0x080fe200010f16ff */
[----:B------:R-:W-:Y:S01]  /*4f40*/  STL.64 [R1+0xeb8], R218 ;  /* 0x000eb8da01007387 */ /* 0x000fe20000100a00 */
[----:B------:R-:W-:Y:S01]  /*4f50*/  LEA R242, P2, R3, UR6, 0x2 ;  /* 0x0000000603f27c11 */ /* 0x000fe2000f8410ff */
[----:B------:R-:W3:Y:S01]  /*4f60*/  LDC R45, c[0x0][0x230] ;  /* 0x00008c00ff2d7b82 */ /* 0x000ee20000000800 */
[-C--:B------:R-:W-:Y:S01]  /*4f70*/  LEA.HI.X.SX32 R229, R76, R13.reuse, 0x2, P1 ;  /* 0x0000000d4ce57211 */ /* 0x080fe200008f16ff */
[----:B------:R-:W-:Y:S01]  /*4f80*/  STL.64 [R1+0xec0], R220 ;  /* 0x000ec0dc01007387 */ /* 0x000fe20000100a00 */
[-C--:B------:R-:W-:Y:S02]  /*4f90*/  LEA.HI.X.SX32 R235, R79, R13.reuse, 0x2, P4 ;  /* 0x0000000d4feb7211 */ /* 0x080fe400020f16ff */
[-C--:B------:R-:W-:Y:S01]  /*4fa0*/  LEA.HI.X.SX32 R237, R80, R13.reuse, 0x2, P5 ;  /* 0x0000000d50ed7211 */ /* 0x080fe200028f16ff */
[----:B------:R-:W-:Y:S01]  /*4fb0*/  STL.64 [R1+0xec8], R222 ;  /* 0x000ec8de01007387 */ /* 0x000fe20000100a00 */
[----:B------:R-:W-:Y:S01]  /*4fc0*/  LEA.HI.X.SX32 R239, R49, R13, 0x2, P6 ;  /* 0x0000000d31ef7211 */ /* 0x000fe200030f16ff */
[----:B------:R-:W3:Y:S01]  /*4fd0*/  LDC R46, c[0x0][0x230] ;  /* 0x00008c00ff2e7b82 */ /* 0x000ee20000000800 */
[----:B------:R-:W-:Y:S01]  /*4fe0*/  ISETP.GE.U32.AND P1, PT, R15, 0x7fffff80, PT ;  /* 0x7fffff800f00780c */ /* 0x000fe20003f26070 */
[----:B------:R-:W-:Y:S01]  /*4ff0*/  STL.64 [R1+0xed0], R224 ;  /* 0x000ed0e001007387 */ /* 0x000fe20000100a00 */
[----:B------:R-:W-:-:S02]  /*5000*/  LEA.HI.X.SX32 R243, R3, UR7, 0x2, P2 ;  /* 0x0000000703f37c11 */ /* 0x000fc400090f16ff */
[----:B------:R-:W-:Y:S01]  /*5010*/  LEA R112, P2, R4, UR6, 0x2 ;  /* 0x0000000604707c11 */ /* 0x000fe2000f8410ff */
[----:B------:R-:W-:Y:S01]  /*5020*/  STL.64 [R1+0xed8], R226 ;  /* 0x000ed8e201007387 */ /* 0x000fe20000100a00 */
[----:B------:R-:W-:Y:S01]  /*5030*/  ISETP.GE.U32.AND P4, PT, R14, 0x7fffff7e, PT ;  /* 0x7fffff7e0e00780c */ /* 0x000fe20003f86070 */
[----:B------:R-:W3:Y:S01]  /*5040*/  LDC R13, c[0x0][0x230] ;  /* 0x00008c00ff0d7b82 */ /* 0x000ee20000000800 */
[----:B------:R-:W-:Y:S01]  /*5050*/  ISETP.GE.U32.AND P5, PT, R2, 0x7fffff5f, PT ;  /* 0x7fffff5f0200780c */ /* 0x000fe20003fa6070 */
[----:B------:R-:W-:Y:S01]  /*5060*/  IMAD.WIDE R248, R48, 0x4, R242 ;  /* 0x0000000430f87825 */ /* 0x000fe200078e02f2 */
[----:B------:R-:W-:Y:S01]  /*5070*/  LEA.HI.X.SX32 R113, R4, UR7, 0x2, P2 ;  /* 0x0000000704717c11 */ /* 0x000fe200090f16ff */
[----:B------:R-:W-:Y:S01]  /*5080*/  STL.64 [R1+0xee0], R228 ;  /* 0x000ee0e401007387 */ /* 0x000fe20000100a00 */
[----:B------:R-:W-:Y:S01]  /*5090*/  ISETP.GE.U32.AND P6, PT, R5, 0x7fffff60, PT ;  /* 0x7fffff600500780c */ /* 0x000fe20003fc6070 */
[----:B------:R-:W-:Y:S01]  /*50a0*/  IMAD.SHL.U32 R5, R48, 0x2, RZ ;  /* 0x0000000230057824 */ /* 0x000fe200078e00ff */
[----:B------:R-:W-:Y:S01]  /*50b0*/  IADD3 R3, R6, UR10, RZ ;  /* 0x0000000a06037c10 */ /* 0x000fe2000fffe0ff */
[----:B------:R-:W3:Y:S01]  /*50c0*/  LDC R2, c[0x0][0x230] ;  /* 0x00008c00ff027b82 */ /* 0x000ee20000000800 */
[----:B------:R-:W-:Y:S01]  /*50d0*/  ISETP.GE.U32.AND P2, PT, R0, 0x7fffff5e, PT ;  /* 0x7fffff5e0000780c */ /* 0x000fe20003f46070 */
[----:B----4-:R-:W-:Y:S01]  /*50e0*/  VIADD R0, R12, 0xffffffdc ;  /* 0xffffffdc0c007836 */ /* 0x010fe20000000000 */
[----:B------:R-:W-:Y:S01]  /*50f0*/  STL.64 [R1+0xee8], R230 ;  /* 0x000ee8e601007387 */ /* 0x000fe20000100a00 */
[----:B------:R-:W-:Y:S01]  /*5100*/  IMAD.WIDE R244, R48, 0x4, R112 ;  /* 0x0000000430f47825 */ /* 0x000fe200078e0270 */
[----:B--2---:R-:W-:Y:S01]  /*5110*/  IADD3 R43, R43, -0x1f, RZ ;  /* 0xffffffe12b2b7810 */ /* 0x004fe20007ffe0ff */
[----:B------:R-:W-:Y:S01]  /*5120*/  ULDC.64 UR6, c[0x0][0x238] ;  /* 0x00008e0000067ab9 */ /* 0x000fe20000000a00 */
[----:B------:R-:W-:Y:S01]  /*5130*/  STL.64 [R1+0xef0], R232 ;  /* 0x000ef0e801007387 */ /* 0x000fe20000100a00 */
[----:B------:R-:W2:Y:S01]  /*5140*/  LDC R4, c[0x0][0x230] ;  /* 0x00008c00ff047b82 */ /* 0x000ea20000000800 */
[----:B------:R-:W-:-:S02]  /*5150*/  IMAD.WIDE R8, R5, 0x4, R242 ;  /* 0x0000000405087825 */ /* 0x000fc400078e02f2 */
[----:B------:R-:W-:Y:S01]  /*5160*/  @!PT LDS RZ, [RZ] ;  /* 0x00000000fffff984 */ /* 0x000fe20000000800 */
[----:B------:R-:W-:Y:S01]  /*5170*/  @!PT LDS RZ, [RZ] ;  /* 0x00000000fffff984 */ /* 0x000fe20000000800 */
[----:B------:R-:W-:Y:S01]  /*5180*/  @!PT LDS RZ, [RZ] ;  /* 0x00000000fffff984 */ /* 0x000fe20000000800 */
[----:B------:R-:W-:Y:S02]  /*5190*/  LDGSTS.E [R3], desc[UR8][R242.64], !P1 ;  /* 0x00000000f2037fae */ /* 0x000fe4000c921848 */
[----:B------:R-:W-:Y:S02]  /*51a0*/  IMAD.WIDE R14, R5, 0x4, R112 ;  /* 0x00000004050e7825 */ /* 0x000fe400078e0270 */
[----:B------:R-:W-:Y:S01]  /*51b0*/  STL.64 [R1+0xef8], R234 ;  /* 0x000ef8ea01007387 */ /* 0x000fe20000100a00 */
[----:B------:R-:W4:Y:S01]  /*51c0*/  LDC R12, c[0x0][0x230] ;  /* 0x00008c00ff0c7b82 */ /* 0x000f220000000800 */
[----:B------:R-:W-:Y:S02]  /*51d0*/  IMAD R5, R48, 0x3, RZ ;  /* 0x0000000330057824 */ /* 0x000fe400078e02ff */
[----:B------:R-:W-:Y:S01]  /*51e0*/  LDGSTS.E [R3+0x8000], desc[UR8][R112.64], !P1 ;  /* 0x0800000070037fae */ /* 0x000fe2000c921848 */
[----:B------:R-:W-:Y:S01]  /*51f0*/  ISETP.GE.U32.AND P1, PT, R0, 0x7fffff5d, PT ;  /* 0x7fffff5d0000780c */ /* 0x000fe20003f26070 */
[----:B-1----:R-:W-:-:S02]  /*5200*/  VIADD R0, R10, 0xffffffbf ;  /* 0xffffffbf0a007836 */ /* 0x002fc40000000000 */
[----:B------:R-:W-:Y:S01]  /*5210*/  STL.64 [R1+0xf00], R236 ;  /* 0x000f00ec01007387 */ /* 0x000fe20000100a00 */
[----:B------:R-:W1:Y:S01]  /*5220*/  LDC R10, c[0x0][0x230] ;  /* 0x00008c00ff0a7b82 */ /* 0x000e620000000800 */
[C---:B------:R-:W-:Y:S02]  /*5230*/  IMAD.WIDE R18, R5.reuse, 0x4, R242 ;  /* 0x0000000405127825 */ /* 0x040fe400078e02f2 */
[----:B------:R-:W-:Y:S02]  /*5240*/  LDGSTS.E [R3+0x4], desc[UR8][R248.64], !P0 ;  /* 0x00004000f8037fae */ /* 0x000fe4000c121848 */
[----:B------:R-:W-:Y:S02]  /*5250*/  IMAD.WIDE R16, R5, 0x4, R112 ;  /* 0x0000000405107825 */ /* 0x000fe400078e0270 */
[----:B------:R-:W-:Y:S01]  /*5260*/  STL.64 [R1+0xf08], R238 ;  /* 0x000f08ee01007387 */ /* 0x000fe20000100a00 */
[----:B------:R-:W4:Y:S01]  /*5270*/  LDC R47, c[0x0][0x230] ;  /* 0x00008c00ff2f7b82 */ /* 0x000f220000000800 */
[----:B------:R-:W-:-:S02]  /*5280*/  IMAD.SHL.U32 R5, R48, 0x20, RZ ;  /* 0x0000002030057824 */ /* 0x000fc400078e00ff */
[----:B------:R2:W-:Y:S01]  /*5290*/  LDGSTS.E [R3+0x8004], desc[UR8][R244.64], !P0 ;  /* 0x08004000f4037fae */ /* 0x0005e2000c121848 */
[----:B------:R-:W-:Y:S01]  /*52a0*/  ISETP.GE.U32.AND P0, PT, R0, 0x7fffff40, PT ;  /* 0x7fffff400000780c */ /* 0x000fe20003f06070 */
[----:B---3--:R-:W-:Y:S02]  /*52b0*/  VIADD R0, R13, 0xffffffbe ;  /* 0xffffffbe0d007836 */ /* 0x008fe40000000000 */
[----:B------:R2:W-:Y:S01]  /*52c0*/  STL.64 [R1+0x248], R244 ;  /* 0x000248f401007387 */ /* 0x0005e20000100a00 */
[----:B------:R-:W-:Y:S01]  /*52d0*/  IMAD.WIDE R22, R5, 0x4, R242 ;  /* 0x0000000405167825 */ /* 0x000fe200078e02f2 */
[----:B------:R-:W3:Y:S02]  /*52e0*/  LDC R49, c[0x0][0x230] ;  /* 0x00008c00ff317b82 */ /* 0x000ee40000000800 */
[----:B------:R-:W-:Y:S01]  /*52f0*/  LDGSTS.E [R3+0x8], desc[UR8][R8.64], !P4 ;  /* 0x0000800008037fae */ /* 0x000fe2000e121848 */
[----:B------:R-:W-:-:S03]  /*5300*/  IMAD R13, R48, 0x21, RZ ;  /* 0x00000021300d7824 */ /* 0x000fc600078e02ff */
[----:B------:R2:W-:Y:S01]  /*5310*/  STL.64 [R1+0x258], R14 ;  /* 0x0002580e01007387 */ /* 0x0005e20000100a00 */
[----:B------:R-:W-:Y:S01]  /*5320*/  IMAD.WIDE R20, R13, 0x4, R242 ;  /* 0x000000040d147825 */ /* 0x000fe200078e02f2 */
[----:B------:R-:W3:Y:S02]  /*5330*/  LDC R107, c[0x0][0x230] ;  /* 0x00008c00ff6b7b82 */ /* 0x000ee40000000800 */
[----:B------:R1:W-:Y:S01]  /*5340*/  LDGSTS.E [R3+0x8008], desc[UR8][R14.64], !P4 ;  /* 0x080080000e037fae */ /* 0x0003e2000e121848 */
[----:B------:R-:W-:Y:S01]  /*5350*/  ISETP.GE.U32.AND P4, PT, R0, 0x7fffff3f, PT ;  /* 0x7fffff3f0000780c */ /* 0x000fe20003f86070 */
[----:B------:R-:W-:Y:S01]  /*5360*/  VIADD R0, R2, 0xffffffbd ;  /* 0xffffffbd02007836 */ /* 0x000fe20000000000 */
[C---:B--2---:R-:W-:Y:S01]  /*5370*/  LOP3.LUT R244, R6.reuse, 0x40, RZ, 0x3c, !PT ;  /* 0x0000004006f47812 */ /* 0x044fe200078e3cff */
[----:B------:R2:W-:Y:S01]  /*5380*/  STL.64 [R1+0x238], R18 ;  /* 0x0002381201007387 */ /* 0x0005e20000100a00 */
[----:B------:R-:W-:-:S03]  /*5390*/  LOP3.LUT R245, R6, 0x50, RZ, 0x3c, !PT ;  /* 0x0000005006f57812 */ /* 0x000fc600078e3cff */
[----:B------:R2:W-:Y:S01]  /*53a0*/  LDGSTS.E [R3+0xc], desc[UR8][R18.64], !P3 ;  /* 0x0000c00012037fae */ /* 0x0005e2000d921848 */
[----:B------:R-:W-:Y:S02]  /*53b0*/  VIADD R244, R244, UR10 ;  /* 0x0000000af4f47c36 */ /* 0x000fe40008000000 */
[----:B------:R-:W-:Y:S01]  /*53c0*/  VIADD R245, R245, UR10 ;  /* 0x0000000af5f57c36 */ /* 0x000fe20008000000 */
[----:B-1----:R-:W1:Y:S01]  /*53d0*/  LDC R14, c[0x0][0x230] ;  /* 0x00008c00ff0e7b82 */ /* 0x002e620000000800 */
[----:B------:R4:W-:Y:S01]  /*53e0*/  STL.64 [R1+0x260], R16 ;  /* 0x0002601001007387 */ /* 0x0009e20000100a00 */
[----:B------:R-:W-:-:S03]  /*53f0*/  IMAD.SHL.U32 R15, R48, 0x40, RZ ;  /* 0x00000040300f7824 */ /* 0x000fc600078e00ff */
[----:B------:R4:W-:Y:S01]  /*5400*/  LDGSTS.E [R3+0x800c], desc[UR8][R16.64], !P3 ;  /* 0x0800c00010037fae */ /* 0x0009e2000d921848 */
[----:B------:R-:W-:Y:S01]  /*5410*/  ISETP.GE.U32.AND P3, PT, R0, 0x7fffff3e, PT ;  /* 0x7fffff3e0000780c */ /* 0x000fe20003f66070 */
[----:B------:R-:W-:Y:S02]  /*5420*/  VIADD R0, R4, 0xffffffbc ;  /* 0xffffffbc04007836 */ /* 0x000fe40000000000 */
[----:B------:R1:W-:Y:S01]  /*5430*/  STL.64 [R1+0x150], R22 ;  /* 0x0001501601007387 */ /* 0x0003e20000100a00 */
[--C-:B--2---:R-:W-:Y:S01]  /*5440*/  IMAD.WIDE R18, R13, 0x4, R112.reuse ;  /* 0x000000040d127825 */ /* 0x104fe200078e0270 */
[----:B------:R-:W2:Y:S02]  /*5450*/  LDC R4, c[0x0][0x230] ;  /* 0x00008c00ff047b82 */ /* 0x000ea40000000800 */
[----:B------:R1:W-:Y:S01]  /*5460*/  LDGSTS.E [R3+0x10000], desc[UR8][R22.64], !P6 ;  /* 0x1000000016037fae */ /* 0x0003e2000f121848 */
[----:B------:R-:W-:Y:S02]  /*5470*/  IMAD R13, R48, 0x23, RZ ;  /* 0x00000023300d7824 */ /* 0x000fe400078e02ff */
[----:B------:R-:W-:-:S04]  /*5480*/  IMAD.WIDE R236, R15, 0x4, R112 ;  /* 0x000000040fec7825 */ /* 0x000fc800078e0270 */
[----:B----4-:R-:W-:-:S04]  /*5490*/  IMAD.WIDE R16, R5, 0x4, R112 ;  /* 0x0000000405107825 */ /* 0x010fc800078e0270 */
[----:B------:R-:W-:Y:S01]  /*54a0*/  IMAD R5, R48, 0x22, RZ ;  /* 0x0000002230057824 */ /* 0x000fe200078e02ff */
[----:B------:R4:W-:Y:S01]  /*54b0*/  STL.64 [R1+0x3e0], R16 ;  /* 0x0003e01001007387 */ /* 0x0009e20000100a00 */
[----:B-1----:R-:W-:Y:S02]  /*54c0*/  VIADD R2, R14, 0xffffff9d ;  /* 0xffffff9d0e027836 */ /* 0x002fe40000000000 */
[C---:B------:R-:W-:Y:S01]  /*54d0*/  IMAD.WIDE R24, R5.reuse, 0x4, R242 ;  /* 0x0000000405187825 */ /* 0x040fe200078e02f2 */
[----:B------:R4:W-:Y:S01]  /*54e0*/  LDGSTS.E [R3+0x18000], desc[UR8][R16.64], !P6 ;  /* 0x1800000010037fae */ /* 0x0009e2000f121848 */
[----:B------:R-:W-:Y:S02]  /*54f0*/  ISETP.GE.U32.AND P6, PT, R0, 0x7fffff3d, PT ;  /* 0x7fffff3d0000780c */ /* 0x000fe40003fc6070 */
[----:B------:R-:W-:Y:S01]  /*5500*/  IMAD.WIDE R22, R5, 0x4, R112 ;  /* 0x0000000405167825 */ /* 0x000fe200078e0270 */
[----:B------:R1:W-:Y:S01]  /*5510*/  STL.64 [R1+0x148], R20 ;  /* 0x0001481401007387 */ /* 0x0003e20000100a00 */
[----:B------:R-:W-:-:S02]  /*5520*/  IADD3 R0, R10, -0x61, RZ ;  /* 0xffffff9f0a007810 */ /* 0x000fc40007ffe0ff */
[----:B------:R-:W2:Y:S01]  /*5530*/  LDC R10, c[0x0][0x230] ;  /* 0x00008c00ff0a7b82 */ /* 0x000ea20000000800 */
[----:B------:R1:W-:Y:S01]  /*5540*/  LDGSTS.E [R3+0x10004], desc[UR8][R20.64], !P5 ;  /* 0x1000400014037fae */ /* 0x0003e2000e921848 */
[C---:B------:R-:W-:Y:S01]  /*5550*/  IMAD R5, R48.reuse, 0x41, RZ ;  /* 0x0000004130057824 */ /* 0x040fe200078e02ff */
[----:B------:R-:W-:Y:S01]  /*5560*/  USHF.L.U32 UR6, UR6, 0x7, URZ ;  /* 0x0000000706067899 */ /* 0x000fe2000800063f */
[----:B------:R-:W-:Y:S01]  /*5570*/  IMAD R115, R48, 0x7d, RZ ;  /* 0x0000007d30737824 */ /* 0x000fe200078e02ff */
[----:B------:R3:W-:Y:S01]  /*5580*/  STL.64 [R1+0x418], R18 ;  /* 0x0004181201007387 */ /* 0x0007e20000100a00 */
[----:B------:R-:W-:Y:S02]  /*5590*/  IMAD.WIDE R234, R5, 0x4, R112 ;  /* 0x0000000405ea7825 */ /* 0x000fe400078e0270 */
[----:B----4-:R-:W4:Y:S01]  /*55a0*/  LDC R16, c[0x0][0x230] ;  /* 0x00008c00ff107b82 */ /* 0x010f220000000800 */
[----:B------:R3:W-:Y:S01]  /*55b0*/  LDGSTS.E [R3+0x18004], desc[UR8][R18.64], !P5 ;  /* 0x1800400012037fae */ /* 0x0007e2000e921848 */
[----:B------:R-:W-:Y:S01]  /*55c0*/  ISETP.GE.U32.AND P5, PT, R0, 0x7fffff20, PT ;  /* 0x7fffff200000780c */ /* 0x000fe20003fa6070 */
[----:B------:R-:W-:-:S02]  /*55d0*/  VIADD R0, R12, 0xffffff9e ;  /* 0xffffff9e0c007836 */ /* 0x000fc40000000000 */
[C---:B-1----:R-:W-:Y:S01]  /*55e0*/  IMAD.WIDE R20, R13.reuse, 0x4, R242 ;  /* 0x000000040d147825 */ /* 0x042fe200078e02f2 */
[----:B------:R1:W-:Y:S03]  /*55f0*/  LDGSTS.E [R3+0x10008], desc[UR8][R24.64], !P2 ;  /* 0x1000800018037fae */ /* 0x0003e6000d121848 */
[----:B------:R-:W-:Y:S01]  /*5600*/  IMAD R114, R48, 0x7e, RZ ;  /* 0x0000007e30727824 */ /* 0x000fe200078e02ff */
[----:B------:R-:W-:Y:S01]  /*5610*/  LDGSTS.E [R3+0x18008], desc[UR8][R22.64], !P2 ;  /* 0x1800800016037fae */ /* 0x000fe2000d121848 */
[----:B------:R-:W-:Y:S01]  /*5620*/  ISETP.GE.U32.AND P2, PT, R0, 0x7fffff1f, PT ;  /* 0x7fffff1f0000780c */ /* 0x000fe20003f46070 */
[----:B------:R-:W-:Y:S02]  /*5630*/  IMAD R252, R48, 0x7c, RZ ;  /* 0x0000007c30fc7824 */ /* 0x000fe400078e02ff */
[----:B---3--:R-:W-:Y:S01]  /*5640*/  IMAD.WIDE R18, R13, 0x4, R112 ;  /* 0x000000040d127825 */ /* 0x008fe200078e0270 */
[----:B------:R3:W-:Y:S03]  /*5650*/  LDGSTS.E [R3+0x1000c], desc[UR8][R20.64], !P1 ;  /* 0x1000c00014037fae */ /* 0x0007e6000c921848 */
[----:B------:R-:W-:Y:S01]  /*5660*/  IMAD.WIDE R12, R15, 0x4, R242 ;  /* 0x000000040f0c7825 */ /* 0x000fe200078e02f2 */
[----:B------:R-:W-:Y:S01]  /*5670*/  LDGSTS.E [R3+0x1800c], desc[UR8][R18.64], !P1 ;  /* 0x1800c00012037fae */ /* 0x000fe2000c921848 */
[----:B------:R-:W-:-:S02]  /*5680*/  ISETP.GE.U32.AND P1, PT, R2, 0x7fffff1e, PT ;  /* 0x7fffff1e0200780c */ /* 0x000fc40003f26070 */
[----:B------:R-:W2:Y:S01]  /*5690*/  LDC R2, c[0x0][0x230] ;  /* 0x00008c00ff027b82 */ /* 0x000ea20000000800 */
[----:B------:R1:W-:Y:S01]  /*56a0*/  STL.64 [R1+0x140], R24 ;  /* 0x0001401801007387 */ /* 0x0003e20000100a00 */
[----:B----4-:R-:W-:Y:S02]  /*56b0*/  VIADD R0, R16, 0xffffff9c ;  /* 0xffffff9c10007836 */ /* 0x010fe40000000000 */
[----:B------:R-:W-:Y:S01]  /*56c0*/  IMAD.WIDE R14, R5, 0x4, R242 ;  /* 0x00000004050e7825 */ /* 0x000fe200078e02f2 */
[----:B------:R-:W-:Y:S03]  /*56d0*/  STL.64 [R1+0x460], R22 ;  /* 0x0004601601007387 */ /* 0x000fe60000100a00 */
[----:B------:R-:W-:Y:S01]  /*56e0*/  IMAD R5, R48, 0x42, RZ ;  /* 0x0000004230057824 */ /* 0x000fe200078e02ff */
[----:B------:R3:W-:Y:S01]  /*56f0*/  STL.64 [R1+0x138], R20 ;  /* 0x0001381401007387 */ /* 0x0007e20000100a00 */
[----:B------:R-:W-:-:S02]  /*5700*/  VIADD R107, R107, 0xffffff80 ;  /* 0xffffff806b6b7836 */ /* 0x000fc40000000000 */
[----:B------:R-:W-:Y:S01]  /*5710*/  IMAD.WIDE R232, R5, 0x4, R112 ;  /* 0x0000000405e87825 */ /* 0x000fe200078e0270 */
[----:B------:R-:W-:Y:S01]  /*5720*/  STL.64 [R1+0x498], R18 ;  /* 0x0004981201007387 */ /* 0x000fe20000100a00 */
[----:B-1----:R-:W1:Y:S03]  /*5730*/  LDC R24, c[0x0][0x230] ;  /* 0x00008c00ff187b82 */ /* 0x002e660000000800 */
[----:B------:R4:W-:Y:S04]  /*5740*/  STL.64 [R1+0x50], R12 ;  /* 0x0000500c01007387 */ /* 0x0009e80000100a00 */
[----:B------:R4:W-:Y:S01]  /*5750*/  LDGSTS.E [R3+0x20000], desc[UR8][R12.64], !P0 ;  /* 0x200000000c037fae */ /* 0x0009e2000c121848 */
[----:B---3--:R-:W3:Y:S03]  /*5760*/  LDC R20, c[0x0][0x230] ;  /* 0x00008c00ff147b82 */ /* 0x008ee60000000800 */
[----:B------:R-:W-:Y:S01]  /*5770*/  LDGSTS.E [R3+0x28000], desc[UR8][R236.64], !P0 ;  /* 0x28000000ec037fae */ /* 0x000fe2000c121848 */
[----:B------:R-:W-:Y:S01]  /*5780*/  ISETP.GE.U32.AND P0, PT, R0, 0x7fffff1d, PT ;  /* 0x7fffff1d0000780c */ /* 0x000fe20003f06070 */
[----:B--2---:R-:W-:-:S02]  /*5790*/  VIADD R0, R4, 0xfffffffb ;  /* 0xfffffffb04007836 */ /* 0x004fc40000000000 */
[----:B------:R-:W-:Y:S01]  /*57a0*/  STL.64 [R1+0xf28], R236 ;  /* 0x000f28ec01007387 */ /* 0x000fe20000100a00 */
[----:B------:R-:W2:Y:S03]  /*57b0*/  LDC R4, c[0x0][0x230] ;  /* 0x00008c00ff047b82 */ /* 0x000ea60000000800 */
[----:B------:R4:W-:Y:S04]  /*57c0*/  STL.64 [R1+0x48], R14 ;  /* 0x0000480e01007387 */ /* 0x0009e80000100a00 */
[----:B------:R4:W-:Y:S02]  /*57d0*/  LDGSTS.E [R3+0x20004], desc[UR8][R14.64], !P4 ;  /* 0x200040000e037fae */ /* 0x0009e4000e121848 */
[----:B----4-:R-:W4:Y:S02]  /*57e0*/  LDC R12, c[0x0][0x230] ;  /* 0x00008c00ff0c7b82 */ /* 0x010f240000000800 */
[----:B------:R-:W-:Y:S01]  /*57f0*/  LDGSTS.E [R3+0x28004], desc[UR8][R234.64], !P4 ;  /* 0x28004000ea037fae */ /* 0x000fe2000e121848 */
[----:B------:R-:W-:Y:S01]  /*5800*/  ISETP.GE.U32.AND P4, PT, R0, 0x7fffff7c, PT ;  /* 0x7fffff7c0000780c */ /* 0x000fe20003f86070 */
[----:B------:R-:W-:-:S02]  /*5810*/  VIADD R0, R10, 0xfffffffa ;  /* 0xfffffffa0a007836 */ /* 0x000fc40000000000 */
[----:B------:R-:W-:Y:S02]  /*5820*/  STL.64 [R1+0xf20], R234 ;  /* 0x000f20ea01007387 */ /* 0x000fe40000100a00 */
[----:B------:R-:W1:Y:S01]  /*5830*/  LDC R10, c[0x0][0x230] ;  /* 0x00008c00ff0a7b82 */ /* 0x000e620000000800 */
[----:B------:R-:W-:-:S04]  /*5840*/  IMAD.WIDE R14, R5, 0x4, R242 ;  /* 0x00000004050e7825 */ /* 0x000fc800078e02f2 */
[----:B------:R-:W-:Y:S01]  /*5850*/  IMAD R5, R48, 0x43, RZ ;  /* 0x0000004330057824 */ /* 0x000fe200078e02ff */
[----:B------:R3:W-:Y:S02]  /*5860*/  LDGSTS.E [R3+0x20008], desc[UR8][R14.64], !P3 ;  /* 0x200080000e037fae */ /* 0x0007e4000d921848 */
[----:B------:R-:W1:Y:S01]  /*5870*/  LDC R13, c[0x0][0x230] ;  /* 0x00008c00ff0d7b82 */ /* 0x000e620000000800 */
[C---:B------:R-:W-:Y:S01]  /*5880*/  IMAD.WIDE R230, R5.reuse, 0x4, R112 ;  /* 0x0000000405e67825 */ /* 0x040fe200078e0270 */
[----:B------:R-:W-:Y:S01]  /*5890*/  LDGSTS.E [R3+0x28008], desc[UR8][R232.64], !P3 ;  /* 0x28008000e8037fae */ /* 0x000fe2000d921848 */
[----:B------:R-:W-:Y:S02]  /*58a0*/  ISETP.GE.U32.AND P3, PT, R0, 0x7fffff7b, PT ;  /* 0x7fffff7b0000780c */ /* 0x000fe40003f66070 */
[----:B------:R-:W-:Y:S01]  /*58b0*/  VIADD R0, R2, 0xfffffff9 ;  /* 0xfffffff902007836 */ /* 0x000fe20000000000 */
[----:B------:R3:W-:Y:S02]  /*58c0*/  STL.64 [R1+0x40], R14 ;  /* 0x0000400e01007387 */ /* 0x0007e40000100a00 */
[----:B------:R-:W1:Y:S02]  /*58d0*/  LDC R2, c[0x0][0x230] ;  /* 0x00008c00ff027b82 */ /* 0x000e640000000800 */
[----:B------:R-:W-:Y:S06]  /*58e0*/  STL.64 [R1+0xf18], R232 ;  /* 0x000f18e801007387 */ /* 0x000fec0000100a00 */
[----:B------:R-:W1:Y:S01]  /*58f0*/  LDC R21, c[0x0][0x230] ;  /* 0x00008c00ff157b82 */ /* 0x000e620000000800 */
[----:B---3--:R-:W-:-:S04]  /*5900*/  IMAD.WIDE R14, R5, 0x4, R242 ;  /* 0x00000004050e7825 */ /* 0x008fc800078e02f2 */
[----:B------:R-:W-:Y:S01]  /*5910*/  IMAD R5, R48, 0x60, RZ ;  /* 0x0000006030057824 */ /* 0x000fe200078e02ff */
[----:B------:R3:W-:Y:S02]  /*5920*/  LDGSTS.E [R3+0x2000c], desc[UR8][R14.64], !P6 ;  /* 0x2000c0000e037fae */ /* 0x0007e4000f121848 */
[----:B------:R-:W3:Y:S01]  /*5930*/  LDC R22, c[0x0][0x230] ;  /* 0x00008c00ff167b82 */ /* 0x000ee20000000800 */
[C---:B------:R-:W-:Y:S01]  /*5940*/  IMAD.WIDE R50, R5.reuse, 0x4, R242 ;  /* 0x0000000405327825 */ /* 0x040fe200078e02f2 */
[----:B------:R-:W-:Y:S01]  /*5950*/  LDGSTS.E [R3+0x2800c], desc[UR8][R230.64], !P6 ;  /* 0x2800c000e6037fae */ /* 0x000fe2000f121848 */
[----:B------:R-:W-:Y:S02]  /*5960*/  ISETP.GE.U32.AND P6, PT, R0, 0x7fffff7a, PT ;  /* 0x7fffff7a0000780c */ /* 0x000fe40003fc6070 */
[----:B------:R-:W-:Y:S01]  /*5970*/  IMAD.WIDE R174, R5, 0x4, R112 ;  /* 0x0000000405ae7825 */ /* 0x000fe200078e0270 */
[----:B----4-:R-:W-:Y:S01]  /*5980*/  IADD3 R0, R12, -0x8, RZ ;  /* 0xfffffff80c007810 */ /* 0x010fe20007ffe0ff */
[----:B------:R-:W-:Y:S01]  /*5990*/  LDGSTS.E [R3+0x30000], desc[UR8][R50.64], !P5 ;  /* 0x3000000032037fae */ /* 0x000fe2000e921848 */
[----:B------:R-:W4:Y:S01]  /*59a0*/  LDC R12, c[0x0][0x230] ;  /* 0x00008c00ff0c7b82 */ /* 0x000f220000000800 */
[----:B------:R-:W-:-:S02]  /*59b0*/  IMAD R5, R48, 0x61, RZ ;  /* 0x0000006130057824 */ /* 0x000fc400078e02ff */
[----:B------:R-:W-:Y:S01]  /*59c0*/  LDGSTS.E [R3+0x38000], desc[UR8][R174.64], !P5 ;  /* 0x38000000ae037fae */ /* 0x000fe2000e921848 */
[----:B------:R-:W-:Y:S01]  /*59d0*/  ISETP.GE.U32.AND P5, PT, R0, 0x7fffff79, PT ;  /* 0x7fffff790000780c */ /* 0x000fe20003fa6070 */
[C---:B------:R-:W-:Y:S02]  /*59e0*/  IMAD.WIDE R52, R5.reuse, 0x4, R242 ;  /* 0x0000000405347825 */ /* 0x040fe400078e02f2 */
[----:B------:R3:W-:Y:S01]  /*59f0*/  STL.64 [R1+0x38], R14 ;  /* 0x0000380e01007387 */ /* 0x0007e20000100a00 */
[----:B------:R-:W4:Y:S01]  /*5a00*/  LDC R23, c[0x0][0x230] ;  /* 0x00008c00ff177b82 */ /* 0x000f220000000800 */
[----:B------:R-:W-:Y:S02]  /*5a10*/  IMAD.WIDE R172, R5, 0x4, R112 ;  /* 0x0000000405ac7825 */ /* 0x000fe400078e0270 */
[----:B------:R-:W-:Y:S02]  /*5a20*/  LDGSTS.E [R3+0x30004], desc[UR8][R52.64], !P2 ;  /* 0x3000400034037fae */ /* 0x000fe4000d121848 */
[----:B--2---:R-:W-:-:S02]  /*5a30*/  VIADD R0, R4, 0xffffffdb ;  /* 0xffffffdb04007836 */ /* 0x004fc40000000000 */
[----:B------:R-:W-:Y:S01]  /*5a40*/  IMAD R5, R48, 0x62, RZ ;  /* 0x0000006230057824 */ /* 0x000fe200078e02ff */
[----:B------:R-:W-:Y:S01]  /*5a50*/  LDGSTS.E [R3+0x38004], desc[UR8][R172.64], !P2 ;  /* 0x38004000ac037fae */ /* 0x000fe2000d121848 */
[----:B------:R-:W2:Y:S01]  /*5a60*/  LDC R4, c[0x0][0x230] ;  /* 0x00008c00ff047b82 */ /* 0x000ea20000000800 */
[----:B------:R-:W-:Y:S01]  /*5a70*/  ISETP.GE.U32.AND P2, PT, R0, 0x7fffff5c, PT ;  /* 0x7fffff5c0000780c */ /* 0x000fe20003f46070 */
[C---:B------:R-:W-:Y:S01]  /*5a80*/  IMAD.WIDE R54, R5.reuse, 0x4, R242 ;  /* 0x0000000405367825 */ /* 0x040fe200078e02f2 */
[----:B------:R-:W-:Y:S03]  /*5a90*/  STL.64 [R1+0xf10], R230 ;  /* 0x000f10e601007387 */ /* 0x000fe60000100a00 */
[----:B------:R-:W-:Y:S01]  /*5aa0*/  IMAD.WIDE R170, R5, 0x4, R112 ;  /* 0x0000000405aa7825 */ /* 0x000fe200078e0270 */
[----:B------:R-:W-:Y:S01]  /*5ab0*/  LDGSTS.E [R3+0x30008], desc[UR8][R54.64], !P1 ;  /* 0x3000800036037fae */ /* 0x000fe2000c921848 */
[----:B------:R-:W2:Y:S02]  /*5ac0*/  LDC R25, c[0x0][0x230] ;  /* 0x00008c00ff197b82 */ /* 0x000ea40000000800 */
[----:B-1----:R-:W-:Y:S01]  /*5ad0*/  VIADD R0, R10, 0xffffffda ;  /* 0xffffffda0a007836 */ /* 0x002fe20000000000 */
[----:B------:R-:W-:Y:S01]  /*5ae0*/  LDGSTS.E [R3+0x38008], desc[UR8][R170.64], !P1 ;  /* 0x38008000aa037fae */ /* 0x000fe2000c921848 */
[----:B------:R-:W-:-:S03]  /*5af0*/  IMAD R5, R48, 0x63, RZ ;  /* 0x0000006330057824 */ /* 0x000fc600078e02ff */
[----:B------:R-:W-:Y:S01]  /*5b00*/  ISETP.GE.U32.AND P1, PT, R0, 0x7fffff5b, PT ;  /* 0x7fffff5b0000780c */ /* 0x000fe20003f26070 */
[C---:B------:R-:W-:Y:S01]  /*5b10*/  IMAD.WIDE R56, R5.reuse, 0x4, R242 ;  /* 0x0000000405387825 */ /* 0x040fe200078e02f2 */
[----:B------:R-:W1:Y:S01]  /*5b20*/  LDC R10, c[0x0][0x230] ;  /* 0x00008c00ff0a7b82 */ /* 0x000e620000000800 */
[----:B------:R-:W-:Y:S02]  /*5b30*/  STL.64 [R1+0x1028], R50 ;  /* 0x0010283201007387 */ /* 0x000fe40000100a00 */
[----:B------:R-:W-:Y:S02]  /*5b40*/  IMAD.WIDE R168, R5, 0x4, R112 ;  /* 0x0000000405a87825 */ /* 0x000fe400078e0270 */
[----:B------:R-:W-:Y:S02]  /*5b50*/  LDGSTS.E [R3+0x3000c], desc[UR8][R56.64], !P0 ;  /* 0x3000c00038037fae */ /* 0x000fe4000c121848 */
[----:B------:R-:W-:Y:S01]  /*5b60*/  VIADD R0, R2, 0xffffffd9 ;  /* 0xffffffd902007836 */ /* 0x000fe20000000000 */
[----:B------:R-:W-:Y:S01]  /*5b70*/  LOP3.LUT R2, R6, 0x10, RZ, 0x3c, !PT ;  /* 0x0000001006027812 */ /* 0x000fe200078e3cff */
[----:B------:R-:W-:Y:S01]  /*5b80*/  IMAD.SHL.U32 R5, R48, 0x4, RZ ;  /* 0x0000000430057824 */ /* 0x000fe200078e00ff */
[----:B------:R-:W-:Y:S03]  /*5b90*/  STL.64 [R1+0xf30], R174 ;  /* 0x000f30ae01007387 */ /* 0x000fe60000100a00 */
[----:B------:R-:W-:Y:S01]  /*5ba0*/  IMAD.WIDE R16, R5, 0x4, R242 ;  /* 0x0000000405107825 */ /* 0x000fe200078e02f2 */
[----:B------:R-:W-:Y:S01]  /*5bb0*/  LDGSTS.E [R3+0x3800c], desc[UR8][R168.64], !P0 ;  /* 0x3800c000a8037fae */ /* 0x000fe2000c121848 */
[----:B------:R-:W-:-:S02]  /*5bc0*/  ISETP.GE.U32.AND P0, PT, R0, 0x7fffff5a, PT ;  /* 0x7fffff5a0000780c */ /* 0x000fc40003f06070 */
[----:B------:R-:W-:Y:S01]  /*5bd0*/  VIADD R0, R2, UR10 ;  /* 0x0000000a02007c36 */ /* 0x000fe20008000000 */
[----:B------:R-:W-:Y:S01]  /*5be0*/  STL.64 [R1+0x1030], R52 ;  /* 0x0010303401007387 */ /* 0x000fe20000100a00 */
[----:B---3--:R-:W-:-:S03]  /*5bf0*/  IMAD.WIDE R14, R5, 0x4, R112 ;  /* 0x00000004050e7825 */ /* 0x008fc600078e0270 */
[----:B------:R-:W-:Y:S01]  /*5c00*/  STL.64 [R1+0xf38], R172 ;  /* 0x000f38ac01007387 */ /* 0x000fe20000100a00 */
[----:B------:R-:W-:Y:S02]  /*5c10*/  IMAD R5, R48, 0x5, RZ ;  /* 0x0000000530057824 */ /* 0x000fe400078e02ff */
[----:B----4-:R-:W-:Y:S01]  /*5c20*/  VIADD R2, R12, 0xffffffd8 ;  /* 0xffffffd80c027836 */ /* 0x010fe20000000000 */
[----:B------:R-:W-:Y:S01]  /*5c30*/  STL.64 [R1+0x1038], R54 ;  /* 0x0010383601007387 */ /* 0x000fe20000100a00 */
[----:B------:R-:W3:Y:S03]  /*5c40*/  LDC R12, c[0x0][0x230] ;  /* 0x00008c00ff0c7b82 */ /* 0x000ee60000000800 */
[----:B------:R-:W-:Y:S04]  /*5c50*/  STL.64 [R1+0xf40], R170 ;  /* 0x000f40aa01007387 */ /* 0x000fe80000100a00 */
[----:B------:R-:W-:Y:S04]  /*5c60*/  STL.64 [R1+0x1040], R56 ;  /* 0x0010403801007387 */ /* 0x000fe80000100a00 */
[----:B------:R-:W-:Y:S04]  /*5c70*/  STL.64 [R1+0xf48], R168 ;  /* 0x000f48a801007387 */ /* 0x000fe80000100a00 */
[----:B------:R4:W-:Y:S04]  /*5c80*/  STL.64 [R1+0x230], R16 ;  /* 0x0002301001007387 */ /* 0x0009e80000100a00 */
[----:B------:R4:W-:Y:S04]  /*5c90*/  LDGSTS.E [R0], desc[UR8][R16.64], !P4 ;  /* 0x0000000010007fae */ /* 0x0009e8000e121848 */
[----:B------:R1:W-:Y:S04]  /*5ca0*/  STL.64 [R1+0x268], R14 ;  /* 0x0002680e01007387 */ /* 0x0003e80000100a00 */
[----:B------:R1:W-:Y:S01]  /*5cb0*/  LDGSTS.E [R0+0x8000], desc[UR8][R14.64], !P4 ;  /* 0x080000000e007fae */ /* 0x0003e2000e121848 */
[----:B------:R-:W-:Y:S01]  /*5cc0*/  ISETP.GE.U32.AND P4, PT, R2, 0x7fffff59, PT ;  /* 0x7fffff590200780c */ /* 0x000fe20003f86070 */
[----:B--2---:R-:W-:-:S02]  /*5cd0*/  VIADD R2, R4, 0xffffffbb ;  /* 0xffffffbb04027836 */ /* 0x004fc40000000000 */
[C---:B----4-:R-:W-:Y:S01]  /*5ce0*/  IMAD.WIDE R16, R5.reuse, 0x4, R242 ;  /* 0x0000000405107825 */ /* 0x050fe200078e02f2 */
[----:B------:R-:W2:Y:S04]  /*5cf0*/  LDC R4, c[0x0][0x230] ;  /* 0x00008c00ff047b82 */ /* 0x000ea80000000800 */
[----:B------:R4:W-:Y:S01]  /*5d00*/  STL.64 [R1+0x228], R16 ;  /* 0x0002281001007387 */ /* 0x0009e20000100a00 */
[----:B-1----:R-:W-:-:S03]  /*5d10*/  IMAD.WIDE R14, R5, 0x4, R112 ;  /* 0x00000004050e7825 */ /* 0x002fc600078e0270 */
[----:B------:R4:W-:Y:S01]  /*5d20*/  LDGSTS.E [R0+0x4], desc[UR8][R16.64], !P3 ;  /* 0x0000400010007fae */ /* 0x0009e2000d921848 */
[----:B------:R-:W-:-:S03]  /*5d30*/  IMAD R5, R48, 0x6, RZ ;  /* 0x0000000630057824 */ /* 0x000fc600078e02ff */
[----:B------:R1:W-:Y:S04]  /*5d40*/  STL.64 [R1+0x270], R14 ;  /* 0x0002700e01007387 */ /* 0x0003e80000100a00 */
[----:B------:R1:W-:Y:S01]  /*5d50*/  LDGSTS.E [R0+0x8004], desc[UR8][R14.64], !P3 ;  /* 0x080040000e007fae */ /* 0x0003e2000d921848 */
[----:B------:R-:W-:Y:S02]  /*5d60*/  ISETP.GE.U32.AND P3, PT, R2, 0x7fffff3c, PT ;  /* 0x7fffff3c0200780c */ /* 0x000fe40003f66070 */
[----:B------:R-:W-:Y:S01]  /*5d70*/  IADD3 R2, R10, -0x46, RZ ;  /* 0xffffffba0a027810 */ /* 0x000fe20007ffe0ff */
[C---:B----4-:R-:W-:Y:S01]  /*5d80*/  IMAD.WIDE R16, R5.reuse, 0x4, R242 ;  /* 0x0000000405107825 */ /* 0x050fe200078e02f2 */
[----:B------:R-:W4:Y:S04]  /*5d90*/  LDC R10, c[0x0][0x230] ;  /* 0x00008c00ff0a7b82 */ /* 0x000f280000000800 */
[----:B------:R3:W-:Y:S01]  /*5da0*/  STL.64 [R1+0x220], R16 ;  /* 0x0002201001007387 */ /* 0x0007e20000100a00 */
[----:B-1----:R-:W-:-:S03]  /*5db0*/  IMAD.WIDE R14, R5, 0x4, R112 ;  /* 0x00000004050e7825 */ /* 0x002fc600078e0270 */
[----:B------:R3:W-:Y:S01]  /*5dc0*/  LDGSTS.E [R0+0x8], desc[UR8][R16.64], !P6 ;  /* 0x0000800010007fae */ /* 0x0007e2000f121848 */
[----:B------:R-:W-:-:S03]  /*5dd0*/  IMAD R5, R48, 0x7, RZ ;  /* 0x0000000730057824 */ /* 0x000fc600078e02ff */
[----:B------:R1:W-:Y:S01]  /*5de0*/  STL.64 [R1+0x278], R14 ;  /* 0x0002780e01007387 */ /* 0x0003e20000100a00 */
[----:B------:R-:W-:-:S03]  /*5df0*/  IMAD.WIDE R18, R5, 0x4, R242 ;  /* 0x0000000405127825 */ /* 0x000fc600078e02f2 */
[----:B------:R1:W-:Y:S01]  /*5e00*/  LDGSTS.E [R0+0x8008], desc[UR8][R14.64], !P6 ;  /* 0x080080000e007fae */ /* 0x0003e2000f121848 */
[----:B------:R-:W-:Y:S01]  /*5e10*/  ISETP.GE.U32.AND P6, PT, R2, 0x7fffff3b, PT ;  /* 0x7fffff3b0200780c */ /* 0x000fe20003fc6070 */
[----:B------:R-:W-:Y:S02]  /*5e20*/  VIADD R2, R13, 0xffffffb9 ;  /* 0xffffffb90d027836 */ /* 0x000fe40000000000 */
[----:B------:R2:W-:Y:S01]  /*5e30*/  STL.64 [R1+0x218], R18 ;  /* 0x0002181201007387 */ /* 0x0005e20000100a00 */
[----:B---3--:R-:W-:Y:S01]  /*5e40*/  IMAD.WIDE R16, R5, 0x4, R112 ;  /* 0x0000000405107825 */ /* 0x008fe200078e0270 */
[----:B------:R-:W3:Y:S02]  /*5e50*/  LDC R13, c[0x0][0x230] ;  /* 0x00008c00ff0d7b82 */ /* 0x000ee40000000800 */
[----:B------:R2:W-:Y:S01]  /*5e60*/  LDGSTS.E [R0+0xc], desc[UR8][R18.64], !P5 ;  /* 0x0000c00012007fae */ /* 0x0005e2000e921848 */
[----:B------:R-:W-:Y:S02]  /*5e70*/  IMAD R5, R48, 0x24, RZ ;  /* 0x0000002430057824 */ /* 0x000fe400078e02ff */
[----:B----4-:R-:W-:Y:S01]  /*5e80*/  VIADD R10, R10, 0xfffffff7 ;  /* 0xfffffff70a0a7836 */ /* 0x010fe20000000000 */
[----:B------:R4:W-:Y:S02]  /*5e90*/  STL.64 [R1+0x280], R16 ;  /* 0x0002801001007387 */ /* 0x0009e40000100a00 */
[----:B-1----:R-:W1:Y:S02]  /*5ea0*/  LDC R14, c[0x0][0x230] ;  /* 0x00008c00ff0e7b82 */ /* 0x002e640000000800 */
[----:B------:R4:W-:Y:S01]  /*5eb0*/  LDGSTS.E [R0+0x800c], desc[UR8][R16.64], !P5 ;  /* 0x0800c00010007fae */ /* 0x0009e2000e921848 */
[----:B------:R-:W-:Y:S01]  /*5ec0*/  ISETP.GE.U32.AND P5, PT, R2, 0x7fffff3a, PT ;  /* 0x7fffff3a0200780c */ /* 0x000fe20003fa6070 */
[----:B------:R-:W-:-:S02]  /*5ed0*/  VIADD R2, R12, 0xffffffb8 ;  /* 0xffffffb80c027836 */ /* 0x000fc40000000000 */
[C---:B--2---:R-:W-:Y:S02]  /*5ee0*/  IMAD.WIDE R18, R5.reuse, 0x4, R242 ;  /* 0x0000000405127825 */ /* 0x044fe400078e02f2 */
[----:B------:R-:W2:Y:S03]  /*5ef0*/  LDC R12, c[0x0][0x230] ;  /* 0x00008c00ff0c7b82 */ /* 0x000ea60000000800 */
[----:B------:R3:W-:Y:S01]  /*5f00*/  STL.64 [R1+0x130], R18 ;  /* 0x0001301201007387 */ /* 0x0007e20000100a00 */
[----:B----4-:R-:W-:-:S03]  /*5f10*/  IMAD.WIDE R16, R5, 0x4, R112 ;  /* 0x0000000405107825 */ /* 0x010fc600078e0270 */
[----:B------:R3:W-:Y:S01]  /*5f20*/  LDGSTS.E [R0+0x10000], desc[UR8][R18.64], !P2 ;  /* 0x1000000012007fae */ /* 0x0007e2000d121848 */
[----:B------:R-:W-:-:S03]  /*5f30*/  IMAD R5, R48, 0x25, RZ ;  /* 0x0000002530057824 */ /* 0x000fc600078e02ff */
[----:B------:R4:W-:Y:S04]  /*5f40*/  STL.64 [R1+0x4e0], R16 ;  /* 0x0004e01001007387 */ /* 0x0009e80000100a00 */
[----:B------:R4:W-:Y:S01]  /*5f50*/  LDGSTS.E [R0+0x18000], desc[UR8][R16.64], !P2 ;  /* 0x1800000010007fae */ /* 0x0009e2000d121848 */
[----:B------:R-:W-:Y:S01]  /*5f60*/  ISETP.GE.U32.AND P2, PT, R2, 0x7fffff39, PT ;  /* 0x7fffff390200780c */ /* 0x000fe20003f46070 */
[----:B------:R-:W-:Y:S02]  /*5f70*/  VIADD R2, R4, 0xffffff9b ;  /* 0xffffff9b04027836 */ /* 0x000fe40000000000 */
[----:B---3--:R-:W-:-:S04]  /*5f80*/  IMAD.WIDE R18, R5, 0x4, R242 ;  /* 0x0000000405127825 */ /* 0x008fc800078e02f2 */
[----:B------:R-:W-:Y:S01]  /*5f90*/  VIADD R4, R13, 0xffffff99 ;  /* 0xffffff990d047836 */ /* 0x000fe20000000000 */
[----:B------:R3:W-:Y:S01]  /*5fa0*/  STL.64 [R1+0x128], R18 ;  /* 0x0001281201007387 */ /* 0x0007e20000100a00 */
[----:B--2---:R-:W-:Y:S02]  /*5fb0*/  VIADD R12, R12, 0xffffff98 ;  /* 0xffffff980c0c7836 */ /* 0x004fe40000000000 */
[----:B----4-:R-:W-:Y:S01]  /*5fc0*/  IMAD.WIDE R16, R5, 0x4, R112 ;  /* 0x0000000405107825 */ /* 0x010fe200078e0270 */
[----:B------:R3:W-:Y:S03]  /*5fd0*/  LDGSTS.E [R0+0x10004], desc[UR8][R18.64], !P1 ;  /* 0x1000400012007fae */ /* 0x0007e6000c921848 */
[C---:B------:R-:W-:Y:S01]  /*5fe0*/  IMAD R5, R48.reuse, 0x26, RZ ;  /* 0x0000002630057824 */ /* 0x040fe200078e02ff */
[----:B------:R2:W-:Y:S01]  /*5ff0*/  STL.64 [R1+0x518], R16 ;  /* 0x0005181001007387 */ /* 0x0005e20000100a00 */
[----:B------:R-:W-:-:S03]  /*6000*/  IMAD R13, R48, 0x46, RZ ;  /* 0x00000046300d7824 */ /* 0x000fc600078e02ff */
[----:B------:R2:W-:Y:S01]  /*6010*/  LDGSTS.E [R0+0x18004], desc[UR8][R16.64], !P1 ;  /* 0x1800400010007fae */ /* 0x0005e2000c921848 */
[----:B------:R-:W-:Y:S01]  /*6020*/  ISETP.GE.U32.AND P1, PT, R2, 0x7fffff1c, PT ;  /* 0x7fffff1c0200780c */ /* 0x000fe20003f26070 */
[----:B-1----:R-:W-:Y:S02]  /*6030*/  VIADD R2, R14, 0xffffff9a ;  /* 0xffffff9a0e027836 */ /* 0x002fe40000000000 */
[----:B---3--:R-:W-:-:S04]  /*6040*/  IMAD.WIDE R18, R5, 0x4, R242 ;  /* 0x0000000405127825 */ /* 0x008fc800078e02f2 */
[--C-:B------:R-:W-:Y:S01]  /*6050*/  IMAD.WIDE R224, R13, 0x4, R112.reuse ;  /* 0x000000040de07825 */ /* 0x100fe200078e0270 */
[----:B------:R-:W-:Y:S03]  /*6060*/  LDGSTS.E [R0+0x10008], desc[UR8][R18.64], !P0 ;  /* 0x1000800012007fae */ /* 0x000fe6000c121848 */
[----:B--2---:R-:W-:Y:S01]  /*6070*/  IMAD.WIDE R16, R5, 0x4, R112 ;  /* 0x0000000405107825 */ /* 0x004fe200078e0270 */
[----:B------:R-:W-:Y:S03]  /*6080*/  STL.64 [R1+0x120], R18 ;  /* 0x0001201201007387 */ /* 0x000fe60000100a00 */
[----:B------:R-:W-:Y:S01]  /*6090*/  IMAD R5, R48, 0x27, RZ ;  /* 0x0000002730057824 */ /* 0x000fe200078e02ff */
[----:B------:R1:W-:Y:S01]  /*60a0*/  LDGSTS.E [R0+0x18008], desc[UR8][R16.64], !P0 ;  /* 0x1800800010007fae */ /* 0x0003e2000c121848 */
[----:B------:R-:W-:-:S02]  /*60b0*/  ISETP.GE.U32.AND P0, PT, R2, 0x7fffff1b, PT ;  /* 0x7fffff1b0200780c */ /* 0x000fc40003f06070 */
[----:B------:R-:W2:Y:S01]  /*60c0*/  LDC R2, c[0x0][0x230] ;  /* 0x00008c00ff027b82 */ /* 0x000ea20000000800 */
[----:B------:R1:W-:Y:S01]  /*60d0*/  STL.64 [R1+0x560], R16 ;  /* 0x0005601001007387 */ /* 0x0003e20000100a00 */
[----:B------:R-:W-:-:S04]  /*60e0*/  IMAD.WIDE R14, R5, 0x4, R112 ;  /* 0x00000004050e7825 */ /* 0x000fc800078e0270 */
[----:B-1----:R-:W-:-:S04]  /*60f0*/  IMAD.WIDE R16, R5, 0x4, R242 ;  /* 0x0000000405107825 */ /* 0x002fc800078e02f2 */
[----:B------:R-:W-:Y:S01]  /*6100*/  IMAD R5, R48, 0x44, RZ ;  /* 0x0000004430057824 */ /* 0x000fe200078e02ff */
[----:B------:R-:W-:Y:S03]  /*6110*/  STL.64 [R1+0x118], R16 ;  /* 0x0001181001007387 */ /* 0x000fe60000100a00 */
[----:B------:R-:W-:Y:S01]  /*6120*/  IMAD.WIDE R228, R5, 0x4, R112 ;  /* 0x0000000405e47825 */ /* 0x000fe200078e0270 */
[----:B------:R-:W-:Y:S04]  /*6130*/  LDGSTS.E [R0+0x1000c], desc[UR8][R16.64], !P4 ;  /* 0x1000c00010007fae */ /* 0x000fe8000e121848 */
[----:B------:R1:W-:Y:S04]  /*6140*/  STL.64 [R1+0x598], R14 ;  /* 0x0005980e01007387 */ /* 0x0003e80000100a00 */
[----:B------:R1:W-:Y:S01]  /*6150*/  LDGSTS.E [R0+0x1800c], desc[UR8][R14.64], !P4 ;  /* 0x1800c0000e007fae */ /* 0x0003e2000e121848 */
[----:B------:R-:W-:-:S02]  /*6160*/  ISETP.GE.U32.AND P4, PT, R4, 0x7fffff1a, PT ;  /* 0x7fffff1a0400780c */ /* 0x000fc40003f86070 */
[----:B------:R-:W3:Y:S01]  /*6170*/  LDC R4, c[0x0][0x230] ;  /* 0x00008c00ff047b82 */ /* 0x000ee20000000800 */
[----:B-1----:R-:W-:-:S04]  /*6180*/  IMAD.WIDE R14, R5, 0x4, R242 ;  /* 0x00000004050e7825 */ /* 0x002fc800078e02f2 */
[----:B------:R-:W-:Y:S01]  /*6190*/  IMAD R5, R48, 0x45, RZ ;  /* 0x0000004530057824 */ /* 0x000fe200078e02ff */
[----:B------:R1:W-:Y:S03]  /*61a0*/  STL.64 [R1+0x30], R14 ;  /* 0x0000300e01007387 */ /* 0x0003e60000100a00 */
[----:B------:R-:W-:Y:S01]  /*61b0*/  IMAD.WIDE R226, R5, 0x4, R112 ;  /* 0x0000000405e27825 */ /* 0x000fe200078e0270 */
[----:B------:R1:W-:Y:S04]  /*61c0*/  LDGSTS.E [R0+0x20000], desc[UR8][R14.64], !P3 ;  /* 0x200000000e007fae */ /* 0x0003e8000d921848 */
[----:B------:R-:W-:Y:S01]  /*61d0*/  LDGSTS.E [R0+0x28000], desc[UR8][R228.64], !P3 ;  /* 0x28000000e4007fae */ /* 0x000fe2000d921848 */
[----:B------:R-:W-:Y:S01]  /*61e0*/  ISETP.GE.U32.AND P3, PT, R12, 0x7fffff19, PT ;  /* 0x7fffff190c00780c */ /* 0x000fe20003f66070 */
[----:B---3--:R-:W-:Y:S01]  /*61f0*/  VIADD R4, R4, 0xfffffff5 ;  /* 0xfffffff504047836 */ /* 0x008fe20000000000 */
[----:B--2---:R-:W-:Y:S01]  /*6200*/  IADD3 R12, R2, -0xa, RZ ;  /* 0xfffffff6020c7810 */ /* 0x004fe20007ffe0ff */
[----:B------:R-:W-:Y:S01]  /*6210*/  STL.64 [R1+0xf50], R228 ;  /* 0x000f50e401007387 */ /* 0x000fe20000100a00 */
[----:B------:R-:W-:-:S02]  /*6220*/  IMAD R2, R48, 0x47, RZ ;  /* 0x0000004730027824 */ /* 0x000fc400078e02ff */
[--C-:B-1----:R-:W-:Y:S02]  /*6230*/  IMAD.WIDE R14, R5, 0x4, R242.reuse ;  /* 0x00000004050e7825 */ /* 0x102fe400078e02f2 */
[----:B------:R-:W1:Y:S02]  /*6240*/  LDC R5, c[0x0][0x230] ;  /* 0x00008c00ff057b82 */ /* 0x000e640000000800 */
[C---:B------:R-:W-:Y:S01]  /*6250*/  IMAD.WIDE R56, R2.reuse, 0x4, R242 ;  /* 0x0000000402387825 */ /* 0x040fe200078e02f2 */
[----:B------:R2:W-:Y:S03]  /*6260*/  STL.64 [R1+0x28], R14 ;  /* 0x0000280e01007387 */ /* 0x0005e60000100a00 */
[----:B------:R-:W-:Y:S01]  /*6270*/  IMAD.WIDE R222, R2, 0x4, R112 ;  /* 0x0000000402de7825 */ /* 0x000fe200078e0270 */
[----:B------:R2:W-:Y:S03]  /*6280*/  LDGSTS.E [R0+0x20004], desc[UR8][R14.64], !P6 ;  /* 0x200040000e007fae */ /* 0x0005e6000f121848 */
[----:B------:R-:W-:Y:S01]  /*6290*/  IMAD R2, R48, 0x64, RZ ;  /* 0x0000006430027824 */ /* 0x000fe200078e02ff */
[----:B------:R-:W-:Y:S01]  /*62a0*/  LDGSTS.E [R0+0x28004], desc[UR8][R226.64], !P6 ;  /* 0x28004000e2007fae */ /* 0x000fe2000f121848 */
[----:B------:R-:W-:-:S02]  /*62b0*/  ISETP.GE.U32.AND P6, PT, R10, 0x7fffff78, PT ;  /* 0x7fffff780a00780c */ /* 0x000fc40003fc6070 */
[----:B------:R-:W3:Y:S01]  /*62c0*/  LDC R10, c[0x0][0x230] ;  /* 0x00008c00ff0a7b82 */ /* 0x000ee20000000800 */
[--C-:B------:R-:W-:Y:S01]  /*62d0*/  IMAD.WIDE R58, R2, 0x4, R242.reuse ;  /* 0x00000004023a7825 */ /* 0x100fe200078e02f2 */
[----:B------:R-:W-:Y:S03]  /*62e0*/  STL.64 [R1+0xf58], R226 ;  /* 0x000f58e201007387 */ /* 0x000fe60000100a00 */
[----:B--2---:R-:W-:-:S03]  /*62f0*/  IMAD.WIDE R14, R13, 0x4, R242 ;  /* 0x000000040d0e7825 */ /* 0x004fc600078e02f2 */
[----:B------:R-:W2:Y:S01]  /*6300*/  LDC R13, c[0x0][0x230] ;  /* 0x00008c00ff0d7b82 */ /* 0x000ea20000000800 */
[----:B------:R-:W-:Y:S01]  /*6310*/  IMAD.WIDE R166, R2, 0x4, R112 ;  /* 0x0000000402a67825 */ /* 0x000fe200078e0270 */
[----:B------:R4:W-:Y:S03]  /*6320*/  LDGSTS.E [R0+0x20008], desc[UR8][R14.64], !P5 ;  /* 0x200080000e007fae */ /* 0x0009e6000e921848 */
[----:B------:R-:W-:Y:S01]  /*6330*/  IMAD R2, R48, 0x65, RZ ;  /* 0x0000006530027824 */ /* 0x000fe200078e02ff */
[----:B------:R-:W-:Y:S01]  /*6340*/  LDGSTS.E [R0+0x28008], desc[UR8][R224.64], !P5 ;  /* 0x28008000e0007fae */ /* 0x000fe2000e921848 */
[----:B------:R-:W-:Y:S02]  /*6350*/  ISETP.GE.U32.AND P5, PT, R12, 0x7fffff77, PT ;  /* 0x7fffff770c00780c */ /* 0x000fe40003fa6070 */
[----:B------:R-:W4:Y:S01]  /*6360*/  LDC R12, c[0x0][0x230] ;  /* 0x00008c00ff0c7b82 */ /* 0x000f220000000800 */
[----:B------:R-:W-:Y:S01]  /*6370*/  LDGSTS.E [R0+0x2000c], desc[UR8][R56.64], !P2 ;  /* 0x2000c00038007fae */ /* 0x000fe2000d121848 */
[----:B------:R-:W-:-:S03]  /*6380*/  IMAD.WIDE R60, R2, 0x4, R242 ;  /* 0x00000004023c7825 */ /* 0x000fc600078e02f2 */
[----:B------:R-:W-:Y:S01]  /*6390*/  LDGSTS.E [R0+0x2800c], desc[UR8][R222.64], !P2 ;  /* 0x2800c000de007fae */ /* 0x000fe2000d121848 */
[----:B------:R-:W-:Y:S01]  /*63a0*/  ISETP.GE.U32.AND P2, PT, R4, 0x7fffff76, PT ;  /* 0x7fffff760400780c */ /* 0x000fe20003f46070 */
[----:B-1----:R-:W-:Y:S02]  /*63b0*/  VIADD R4, R5, 0xfffffff4 ;  /* 0xfffffff405047836 */ /* 0x002fe40000000000 */
[----:B------:R4:W-:Y:S01]  /*63c0*/  STL.64 [R1+0x20], R14 ;  /* 0x0000200e01007387 */ /* 0x0009e20000100a00 */
[----:B------:R-:W-:-:S03]  /*63d0*/  IMAD.WIDE R164, R2, 0x4, R112 ;  /* 0x0000000402a47825 */ /* 0x000fc600078e0270 */
[----:B------:R-:W-:Y:S01]  /*63e0*/  LDGSTS.E [R0+0x30000], desc[UR8][R58.64], !P1 ;  /* 0x300000003a007fae */ /* 0x000fe2000c921848 */
[----:B------:R-:W-:Y:S02]  /*63f0*/  IMAD R2, R48, 0x66, RZ ;  /* 0x0000006630027824 */ /* 0x000fe400078e02ff */
[----:B--2---:R-:W-:Y:S01]  /*6400*/  VIADD R5, R13, 0xffffffd5 ;  /* 0xffffffd50d057836 */ /* 0x004fe20000000000 */
[----:B------:R-:W-:Y:S01]  /*6410*/  LDGSTS.E [R0+0x38000], desc[UR8][R166.64], !P1 ;  /* 0x38000000a6007fae */ /* 0x000fe2000c921848 */
[----:B------:R-:W-:Y:S01]  /*6420*/  ISETP.GE.U32.AND P1, PT, R4, 0x7fffff75, PT ;  /* 0x7fffff750400780c */ /* 0x000fe20003f26070 */
[----:B---3--:R-:W-:Y:S01]  /*6430*/  VIADD R4, R10, 0xffffffd7 ;  /* 0xffffffd70a047836 */ /* 0x008fe20000000000 */
[----:B------:R-:W1:Y:S01]  /*6440*/  LDC R13, c[0x0][0x230] ;  /* 0x00008c00ff0d7b82 */ /* 0x000e620000000800 */
[----:B------:R-:W-:Y:S01]  /*6450*/  LDGSTS.E [R0+0x30004], desc[UR8][R60.64], !P0 ;  /* 0x300040003c007fae */ /* 0x000fe2000c121848 */
[----:B------:R-:W-:-:S03]  /*6460*/  IMAD.WIDE R62, R2, 0x4, R242 ;  /* 0x00000004023e7825 */ /* 0x000fc600078e02f2 */
[----:B------:R-:W-:Y:S01]  /*6470*/  LDGSTS.E [R0+0x38004], desc[UR8][R164.64], !P0 ;  /* 0x38004000a4007fae */ /* 0x000fe2000c121848 */
[----:B------:R-:W-:Y:S01]  /*6480*/  ISETP.GE.U32.AND P0, PT, R4, 0x7fffff58, PT ;  /* 0x7fffff580400780c */ /* 0x000fe20003f06070 */
[----:B------:R-:W-:Y:S01]  /*6490*/  IMAD.WIDE R162, R2, 0x4, R112 ;  /* 0x0000000402a27825 */ /* 0x000fe200078e0270 */
[----:B----4-:R-:W2:Y:S01]  /*64a0*/  LDC R14, c[0x0][0x230] ;  /* 0x00008c00ff0e7b82 */ /* 0x010ea20000000800 */
[----:B------:R-:W-:Y:S02]  /*64b0*/  LDGSTS.E [R0+0x30008], desc[UR8][R62.64], !P4 ;  /* 0x300080003e007fae */ /* 0x000fe4000e121848 */
[----:B------:R-:W-:Y:S02]  /*64c0*/  VIADD R4, R12, 0xffffffd6 ;  /* 0xffffffd60c047836 */ /* 0x000fe40000000000 */
[----:B------:R-:W-:Y:S01]  /*64d0*/  IMAD R2, R48, 0x67, RZ ;  /* 0x0000006730027824 */ /* 0x000fe200078e02ff */
[----:B------:R-:W-:Y:S02]  /*64e0*/  STL.64 [R1+0xf60], R224 ;  /* 0x000f60e001007387 */ /* 0x000fe40000100a00 */
[----:B------:R-:W3:Y:S01]  /*64f0*/  LDC R10, c[0x0][0x230] ;  /* 0x00008c00ff0a7b82 */ /* 0x000ee20000000800 */
[----:B------:R-:W-:Y:S01]  /*6500*/  IMAD.WIDE R64, R2, 0x4, R242 ;  /* 0x0000000402407825 */ /* 0x000fe200078e02f2 */
[----:B------:R-:W-:Y:S01]  /*6510*/  LDGSTS.E [R0+0x38008], desc[UR8][R162.64], !P4 ;  /* 0x38008000a2007fae */ /* 0x000fe2000e121848 */
[----:B------:R-:W-:-:S02]  /*6520*/  ISETP.GE.U32.AND P4, PT, R4, 0x7fffff57, PT ;  /* 0x7fffff570400780c */ /* 0x000fc40003f86070 */
[----:B------:R-:W-:Y:S01]  /*6530*/  IMAD.WIDE R160, R2, 0x4, R112 ;  /* 0x0000000402a07825 */ /* 0x000fe200078e0270 */
[----:B------:R-:W-:Y:S01]  /*6540*/  STL.64 [R1+0x1048], R56 ;  /* 0x0010483801007387 */ /* 0x000fe20000100a00 */
[----:B------:R-:W-:Y:S01]  /*6550*/  LOP3.LUT R2, R6, 0x20, RZ, 0x3c, !PT ;  /* 0x0000002006027812 */ /* 0x000fe200078e3cff */
[----:B------:R-:W4:Y:S01]  /*6560*/  LDC R12, c[0x0][0x230] ;  /* 0x00008c00ff0c7b82 */ /* 0x000f220000000800 */
[----:B------:R-:W-:Y:S01]  /*6570*/  IMAD.SHL.U32 R4, R48, 0x8, RZ ;  /* 0x0000000830047824 */ /* 0x000fe200078e00ff */
[----:B------:R-:W-:Y:S02]  /*6580*/  STL.64 [R1+0xf68], R222 ;  /* 0x000f68de01007387 */ /* 0x000fe40000100a00 */
[----:B------:R-:W-:Y:S02]  /*6590*/  VIADD R2, R2, UR10 ;  /* 0x0000000a02027c36 */ /* 0x000fe40008000000 */
[----:B------:R-:W-:Y:S01]  /*65a0*/  STL.64 [R1+0x1050], R58 ;  /* 0x0010503a01007387 */ /* 0x000fe20000100a00 */
[C---:B------:R-:W-:Y:S01]  /*65b0*/  IMAD.WIDE R18, R4.reuse, 0x4, R242 ;  /* 0x0000000404127825 */ /* 0x040fe200078e02f2 */
[----:B------:R-:W1:Y:S02]  /*65c0*/  LDC R15, c[0x0][0x230] ;  /* 0x00008c00ff0f7b82 */ /* 0x000e640000000800 */
[----:B------:R-:W-:Y:S01]  /*65d0*/  STL.64 [R1+0xf70], R166 ;  /* 0x000f70a601007387 */ /* 0x000fe20000100a00 */
[----:B------:R-:W-:-:S03]  /*65e0*/  IMAD.WIDE R16, R4, 0x4, R112 ;  /* 0x0000000404107825 */ /* 0x000fc600078e0270 */
[----:B------:R-:W-:Y:S01]  /*65f0*/  STL.64 [R1+0x1058], R60 ;  /* 0x0010583c01007387 */ /* 0x000fe20000100a00 */
[----:B------:R-:W-:-:S03]  /*6600*/  IMAD R4, R48, 0x9, RZ ;  /* 0x0000000930047824 */ /* 0x000fc600078e02ff */
[----:B------:R-:W-:Y:S04]  /*6610*/  LDGSTS.E [R0+0x3000c], desc[UR8][R64.64], !P3 ;  /* 0x3000c00040007fae */ /* 0x000fe8000d921848 */
[----:B------:R-:W-:Y:S04]  /*6620*/  STL.64 [R1+0xf78], R164 ;  /* 0x000f78a401007387 */ /* 0x000fe80000100a00 */
[----:B------:R-:W-:Y:S01]  /*6630*/  LDGSTS.E [R0+0x3800c], desc[UR8][R160.64], !P3 ;  /* 0x3800c000a0007fae */ /* 0x000fe2000d921848 */
[----:B------:R-:W-:Y:S02]  /*6640*/  ISETP.GE.U32.AND P3, PT, R5, 0x7fffff56, PT ;  /* 0x7fffff560500780c */ /* 0x000fe40003f66070 */
[----:B--2---:R-:W-:Y:S01]  /*6650*/  IADD3 R5, R14, -0x2c, RZ ;  /* 0xffffffd40e057810 */ /* 0x004fe20007ffe0ff */
[----:B------:R-:W-:Y:S01]  /*6660*/  STL.64 [R1+0x1060], R62 ;  /* 0x0010603e01007387 */ /* 0x000fe20000100a00 */
[----:B------:R-:W2:Y:S03]  /*6670*/  LDC R14, c[0x0][0x230] ;  /* 0x00008c00ff0e7b82 */ /* 0x000ea60000000800 */
        /* <DEDUP_REMOVED lines=8> */
[----:B---3--:R-:W-:-:S02]  /*6700*/  VIADD R5, R10, 0xffffffb7 ;  /* 0xffffffb70a057836 */ /* 0x008fc40000000000 */
[C---:B----4-:R-:W-:Y:S01]  /*6710*/  IMAD.WIDE R18, R4.reuse, 0x4, R242 ;  /* 0x0000000404127825 */ /* 0x050fe200078e02f2 */
[----:B------:R-:W3:Y:S04]  /*6720*/  LDC R10, c[0x0][0x230] ;  /* 0x00008c00ff0a7b82 */ /* 0x000ee80000000800 */
[----:B------:R4:W-:Y:S01]  /*6730*/  STL.64 [R1+0x208], R18 ;  /* 0x0002081201007387 */ /* 0x0009e20000100a00 */
[----:B-1----:R-:W-:-:S03]  /*6740*/  IMAD.WIDE R16, R4, 0x4, R112 ;  /* 0x0000000404107825 */ /* 0x002fc600078e0270 */
[----:B------:R4:W-:Y:S01]  /*6750*/  LDGSTS.E [R2+0x4], desc[UR8][R18.64], !P5 ;  /* 0x0000400012027fae */ /* 0x0009e2000e921848 */
[----:B------:R-:W-:-:S03]  /*6760*/  IMAD R4, R48, 0xa, RZ ;  /* 0x0000000a30047824 */ /* 0x000fc600078e02ff */
[----:B------:R1:W-:Y:S04]  /*6770*/  STL.64 [R1+0x290], R16 ;  /* 0x0002901001007387 */ /* 0x0003e80000100a00 */
[----:B------:R1:W-:Y:S01]  /*6780*/  LDGSTS.E [R2+0x8004], desc[UR8][R16.64], !P5 ;  /* 0x0800400010027fae */ /* 0x0003e2000e921848 */
[----:B------:R-:W-:Y:S01]  /*6790*/  ISETP.GE.U32.AND P5, PT, R5, 0x7fffff38, PT ;  /* 0x7fffff380500780c */ /* 0x000fe20003fa6070 */
[----:B------:R-:W-:Y:S02]  /*67a0*/  VIADD R5, R12, 0xffffffb6 ;  /* 0xffffffb60c057836 */ /* 0x000fe40000000000 */
[C---:B----4-:R-:W-:Y:S01]  /*67b0*/  IMAD.WIDE R18, R4.reuse, 0x4, R242 ;  /* 0x0000000404127825 */ /* 0x050fe200078e02f2 */
[----:B------:R-:W4:Y:S04]  /*67c0*/  LDC R12, c[0x0][0x230] ;  /* 0x00008c00ff0c7b82 */ /* 0x000f280000000800 */
[----:B------:R-:W-:Y:S01]  /*67d0*/  LDGSTS.E [R2+0x8], desc[UR8][R18.64], !P2 ;  /* 0x0000800012027fae */ /* 0x000fe2000d121848 */
[----:B-1----:R-:W-:-:S03]  /*67e0*/  IMAD.WIDE R16, R4, 0x4, R112 ;  /* 0x0000000404107825 */ /* 0x002fc600078e0270 */
[----:B------:R-:W-:Y:S01]  /*67f0*/  STL.64 [R1+0x200], R18 ;  /* 0x0002001201007387 */ /* 0x000fe20000100a00 */
[----:B------:R-:W-:-:S03]  /*6800*/  IMAD R4, R48, 0xb, RZ ;  /* 0x0000000b30047824 */ /* 0x000fc600078e02ff */
[----:B------:R1:W-:Y:S01]  /*6810*/  LDGSTS.E [R2+0x8008], desc[UR8][R16.64], !P2 ;  /* 0x0800800010027fae */ /* 0x0003e2000d121848 */
[----:B------:R-:W-:Y:S01]  /*6820*/  ISETP.GE.U32.AND P2, PT, R5, 0x7fffff37, PT ;  /* 0x7fffff370500780c */ /* 0x000fe20003f46070 */
[----:B------:R-:W-:Y:S02]  /*6830*/  VIADD R5, R13, 0xffffffb5 ;  /* 0xffffffb50d057836 */ /* 0x000fe40000000000 */
[----:B------:R1:W-:Y:S01]  /*6840*/  STL.64 [R1+0x298], R16 ;  /* 0x0002981001007387 */ /* 0x0003e20000100a00 */
[C---:B------:R-:W-:Y:S01]  /*6850*/  IMAD.WIDE R64, R4.reuse, 0x4, R242 ;  /* 0x0000000404407825 */ /* 0x040fe200078e02f2 */
[----:B------:R-:W4:Y:S04]  /*6860*/  LDC R13, c[0x0][0x230] ;  /* 0x00008c00ff0d7b82 */ /* 0x000f280000000800 */
[----:B------:R-:W-:Y:S01]  /*6870*/  LDGSTS.E [R2+0xc], desc[UR8][R64.64], !P1 ;  /* 0x0000c00040027fae */ /* 0x000fe2000c921848 */
[----:B-1----:R-:W-:-:S04]  /*6880*/  IMAD.WIDE R16, R4, 0x4, R112 ;  /* 0x0000000404107825 */ /* 0x002fc800078e0270 */
[----:B------:R-:W-:Y:S01]  /*6890*/  IMAD R4, R48, 0x28, RZ ;  /* 0x0000002830047824 */ /* 0x000fe200078e02ff */
[----:B------:R1:W-:Y:S03]  /*68a0*/  STL.64 [R1+0x2a0], R16 ;  /* 0x0002a01001007387 */ /* 0x0003e60000100a00 */
[----:B------:R-:W-:Y:S01]  /*68b0*/  IMAD.WIDE R18, R4, 0x4, R242 ;  /* 0x0000000404127825 */ /* 0x000fe200078e02f2 */
[----:B------:R1:W-:Y:S01]  /*68c0*/  LDGSTS.E [R2+0x800c], desc[UR8][R16.64], !P1 ;  /* 0x0800c00010027fae */ /* 0x0003e2000c921848 */
[----:B------:R-:W-:Y:S02]  /*68d0*/  ISETP.GE.U32.AND P1, PT, R5, 0x7fffff36, PT ;  /* 0x7fffff360500780c */ /* 0x000fe40003f26070 */
[----:B--2---:R-:W-:Y:S01]  /*68e0*/  VIADD R5, R14, 0xffffffb4 ;  /* 0xffffffb40e057836 */ /* 0x004fe20000000000 */
[----:B------:R-:W-:Y:S01]  /*68f0*/  STL.64 [R1+0x1180], R64 ;  /* 0x0011804001007387 */ /* 0x000fe20000100a00 */
[----:B------:R-:W2:Y:S03]  /*6900*/  LDC R14, c[0x0][0x230] ;  /* 0x00008c00ff0e7b82 */ /* 0x000ea60000000800 */
[----:B------:R3:W-:Y:S01]  /*6910*/  STL.64 [R1+0x110], R18 ;  /* 0x0001101201007387 */ /* 0x0007e20000100a00 */
[----:B-1----:R-:W-:-:S03]  /*6920*/  IMAD.WIDE R16, R4, 0x4, R112 ;  /* 0x0000000404107825 */ /* 0x002fc600078e0270 */
[----:B------:R1:W-:Y:S01]  /*6930*/  LDGSTS.E [R2+0x10000], desc[UR8][R18.64], !P0 ;  /* 0x1000000012027fae */ /* 0x0003e2000c121848 */
[----:B------:R-:W-:-:S03]  /*6940*/  IMAD R4, R48, 0x29, RZ ;  /* 0x0000002930047824 */ /* 0x000fc600078e02ff */
[----:B------:R4:W-:Y:S04]  /*6950*/  STL.64 [R1+0x5e0], R16 ;  /* 0x0005e01001007387 */ /* 0x0009e80000100a00 */
[----:B------:R4:W-:Y:S01]  /*6960*/  LDGSTS.E [R2+0x18000], desc[UR8][R16.64], !P0 ;  /* 0x1800000010027fae */ /* 0x0009e2000c121848 */
[----:B------:R-:W-:Y:S01]  /*6970*/  ISETP.GE.U32.AND P0, PT, R5, 0x7fffff35, PT ;  /* 0x7fffff350500780c */ /* 0x000fe20003f06070 */
[----:B---3--:R-:W-:Y:S02]  /*6980*/  VIADD R5, R10, 0xffffff97 ;  /* 0xffffff970a057836 */ /* 0x008fe40000000000 */
[C---:B-1----:R-:W-:Y:S01]  /*6990*/  IMAD.WIDE R18, R4.reuse, 0x4, R242 ;  /* 0x0000000404127825 */ /* 0x042fe200078e02f2 */
[----:B------:R-:W1:Y:S04]  /*69a0*/  LDC R10, c[0x0][0x230] ;  /* 0x00008c00ff0a7b82 */ /* 0x000e680000000800 */
        /* <DEDUP_REMOVED lines=8> */
[C---:B---3--:R-:W-:Y:S01]  /*6a30*/  IMAD.WIDE R18, R4.reuse, 0x4, R242 ;  /* 0x0000000404127825 */ /* 0x048fe200078e02f2 */
[----:B------:R-:W3:Y:S04]  /*6a40*/  LDC R12, c[0x0][0x230] ;  /* 0x00008c00ff0c7b82 */ /* 0x000ee80000000800 */
[----:B------:R2:W-:Y:S01]  /*6a50*/  LDGSTS.E [R2+0x10008], desc[UR8][R18.64], !P3 ;  /* 0x1000800012027fae */ /* 0x0005e2000d921848 */
[----:B----4-:R-:W-:-:S03]  /*6a60*/  IMAD.WIDE R16, R4, 0x4, R112 ;  /* 0x0000000404107825 */ /* 0x010fc600078e0270 */
[----:B------:R2:W-:Y:S01]  /*6a70*/  STL.64 [R1+0x100], R18 ;  /* 0x0001001201007387 */ /* 0x0005e20000100a00 */
[----:B------:R-:W-:-:S03]  /*6a80*/  IMAD R4, R48, 0x2b, RZ ;  /* 0x0000002b30047824 */ /* 0x000fc600078e02ff */
[----:B------:R4:W-:Y:S01]  /*6a90*/  LDGSTS.E [R2+0x18008], desc[UR8][R16.64], !P3 ;  /* 0x1800800010027fae */ /* 0x0009e2000d921848 */
[----:B------:R-:W-:Y:S01]  /*6aa0*/  ISETP.GE.U32.AND P3, PT, R5, 0x7fffff17, PT ;  /* 0x7fffff170500780c */ /* 0x000fe20003f66070 */
[----:B------:R-:W-:Y:S02]  /*6ab0*/  VIADD R5, R13, 0xffffff95 ;  /* 0xffffff950d057836 */ /* 0x000fe40000000000 */
[----:B------:R4:W-:Y:S01]  /*6ac0*/  STL.64 [R1+0x640], R16 ;  /* 0x0006401001007387 */ /* 0x0009e20000100a00 */
[----:B------:R-:W3:Y:S01]  /*6ad0*/  LDC R13, c[0x0][0x230] ;  /* 0x00008c00ff0d7b82 */ /* 0x000ee20000000800 */
[----:B--2---:R-:W-:-:S05]  /*6ae0*/  IMAD.WIDE R18, R4, 0x4, R242 ;  /* 0x0000000404127825 */ /* 0x004fca00078e02f2 */
[----:B------:R2:W-:Y:S01]  /*6af0*/  LDGSTS.E [R2+0x1000c], desc[UR8][R18.64], !P6 ;  /* 0x1000c00012027fae */ /* 0x0005e2000f121848 */
[----:B----4-:R-:W-:-:S03]  /*6b00*/  IMAD.WIDE R16, R4, 0x4, R112 ;  /* 0x0000000404107825 */ /* 0x010fc600078e0270 */
[----:B------:R2:W-:Y:S01]  /*6b10*/  STL.64 [R1+0xf8], R18 ;  /* 0x0000f81201007387 */ /* 0x0005e20000100a00 */
[----:B------:R-:W-:-:S03]  /*6b20*/  IMAD R4, R48, 0x48, RZ ;  /* 0x0000004830047824 */ /* 0x000fc600078e02ff */
[----:B------:R4:W-:Y:S01]  /*6b30*/  LDGSTS.E [R2+0x1800c], desc[UR8][R16.64], !P6 ;  /* 0x1800c00010027fae */ /* 0x0009e2000f121848 */
[----:B------:R-:W-:Y:S01]  /*6b40*/  ISETP.GE.U32.AND P6, PT, R5, 0x7fffff16, PT ;  /* 0x7fffff160500780c */ /* 0x000fe20003fc6070 */
[----:B------:R-:W-:Y:S01]  /*6b50*/  IMAD.WIDE R54, R4, 0x4, R242 ;  /* 0x0000000404367825 */ /* 0x000fe200078e02f2 */
[----:B------:R-:W-:Y:S01]  /*6b60*/  IADD3 R5, R14, -0x6c, RZ ;  /* 0xffffff940e057810 */ /* 0x000fe20007ffe0ff */
[----:B------:R4:W-:Y:S01]  /*6b70*/  STL.64 [R1+0x638], R16 ;  /* 0x0006381001007387 */ /* 0x0009e20000100a00 */
[----:B------:R-:W4:Y:S01]  /*6b80*/  LDC R14, c[0x0][0x230] ;  /* 0x00008c00ff0e7b82 */ /* 0x000f220000000800 */
[----:B------:R-:W-:Y:S02]  /*6b90*/  IMAD.WIDE R220, R4, 0x4, R112 ;  /* 0x0000000404dc7825 */ /* 0x000fe400078e0270 */
[----:B------:R-:W-:Y:S02]  /*6ba0*/  LDGSTS.E [R2+0x20000], desc[UR8][R54.64], !P5 ;  /* 0x2000000036027fae */ /* 0x000fe4000e921848 */
[----:B------:R-:W-:-:S02]  /*6bb0*/  IMAD R4, R48, 0x49, RZ ;  /* 0x0000004930047824 */ /* 0x000fc400078e02ff */
[----:B------:R-:W-:Y:S01]  /*6bc0*/  LDGSTS.E [R2+0x28000], desc[UR8][R220.64], !P5 ;  /* 0x28000000dc027fae */ /* 0x000fe2000e921848 */
[----:B------:R-:W-:Y:S01]  /*6bd0*/  ISETP.GE.U32.AND P5, PT, R5, 0x7fffff15, PT ;  /* 0x7fffff150500780c */ /* 0x000fe20003fa6070 */
[C---:B------:R-:W-:Y:S01]  /*6be0*/  IMAD.WIDE R52, R4.reuse, 0x4, R242 ;  /* 0x0000000404347825 */ /* 0x040fe200078e02f2 */
[----:B--2---:R-:W2:Y:S01]  /*6bf0*/  LDC R19, c[0x0][0x230] ;  /* 0x00008c00ff137b82 */ /* 0x004ea20000000800 */
[----:B------:R-:W-:Y:S02]  /*6c00*/  STL.64 [R1+0x1070], R54 ;  /* 0x0010703601007387 */ /* 0x000fe40000100a00 */
[----:B------:R-:W-:Y:S02]  /*6c10*/  IMAD.WIDE R218, R4, 0x4, R112 ;  /* 0x0000000404da7825 */ /* 0x000fe400078e0270 */
[----:B------:R-:W-:Y:S02]  /*6c20*/  LDGSTS.E [R2+0x20004], desc[UR8][R52.64], !P2 ;  /* 0x2000400034027fae */ /* 0x000fe4000d121848 */
[----:B-1----:R-:W-:-:S02]  /*6c30*/  VIADD R5, R10, 0xfffffff3 ;  /* 0xfffffff30a057836 */ /* 0x002fc40000000000 */
[----:B------:R-:W-:Y:S01]  /*6c40*/  IMAD R4, R48, 0x4a, RZ ;  /* 0x0000004a30047824 */ /* 0x000fe200078e02ff */
[----:B------:R-:W1:Y:S01]  /*6c50*/  LDC R10, c[0x0][0x230] ;  /* 0x00008c00ff0a7b82 */ /* 0x000e620000000800 */
[----:B------:R-:W-:Y:S01]  /*6c60*/  LDGSTS.E [R2+0x28004], desc[UR8][R218.64], !P2 ;  /* 0x28004000da027fae */ /* 0x000fe2000d121848 */
[----:B------:R-:W-:Y:S01]  /*6c70*/  ISETP.GE.U32.AND P2, PT, R5, 0x7fffff74, PT ;  /* 0x7fffff740500780c */ /* 0x000fe20003f46070 */
[C---:B------:R-:W-:Y:S02]  /*6c80*/  IMAD.WIDE R50, R4.reuse, 0x4, R242 ;  /* 0x0000000404327825 */ /* 0x040fe400078e02f2 */
[----:B------:R-:W-:Y:S02]  /*6c90*/  STL.64 [R1+0xf90], R220 ;  /* 0x000f90dc01007387 */ /* 0x000fe40000100a00 */
[----:B------:R-:W-:Y:S02]  /*6ca0*/  IMAD.WIDE R216, R4, 0x4, R112 ;  /* 0x0000000404d87825 */ /* 0x000fe400078e0270 */
[----:B------:R-:W-:Y:S02]  /*6cb0*/  LDGSTS.E [R2+0x20008], desc[UR8][R50.64], !P1 ;  /* 0x2000800032027fae */ /* 0x000fe4000c921848 */
[----:B---3--:R-:W-:-:S02]  /*6cc0*/  VIADD R5, R12, 0xfffffff2 ;  /* 0xfffffff20c057836 */ /* 0x008fc40000000000 */
[----:B------:R-:W-:Y:S01]  /*6cd0*/  IMAD R4, R48, 0x4b, RZ ;  /* 0x0000004b30047824 */ /* 0x000fe200078e02ff */
[----:B------:R-:W3:Y:S01]  /*6ce0*/  LDC R12, c[0x0][0x230] ;  /* 0x00008c00ff0c7b82 */ /* 0x000ee20000000800 */
[----:B------:R-:W-:Y:S01]  /*6cf0*/  LDGSTS.E [R2+0x28008], desc[UR8][R216.64], !P1 ;  /* 0x28008000d8027fae */ /* 0x000fe2000c921848 */
[----:B------:R-:W-:Y:S01]  /*6d00*/  ISETP.GE.U32.AND P1, PT, R5, 0x7fffff73, PT ;  /* 0x7fffff730500780c */ /* 0x000fe20003f26070 */
[C---:B------:R-:W-:Y:S02]  /*6d10*/  IMAD.WIDE R250, R4.reuse, 0x4, R242 ;  /* 0x0000000404fa7825 */ /* 0x040fe400078e02f2 */
[----:B------:R-:W-:Y:S02]  /*6d20*/  STL.64 [R1+0x1078], R52 ;  /* 0x0010783401007387 */ /* 0x000fe40000100a00 */
[----:B------:R-:W-:Y:S02]  /*6d30*/  IMAD.WIDE R214, R4, 0x4, R112 ;  /* 0x0000000404d67825 */ /* 0x000fe400078e0270 */
[----:B------:R-:W-:Y:S02]  /*6d40*/  LDGSTS.E [R2+0x2000c], desc[UR8][R250.64], !P0 ;  /* 0x2000c000fa027fae */ /* 0x000fe4000c121848 */
[----:B------:R-:W-:-:S02]  /*6d50*/  VIADD R5, R13, 0xfffffff1 ;  /* 0xfffffff10d057836 */ /* 0x000fc40000000000 */
[----:B------:R-:W-:Y:S01]  /*6d60*/  IMAD R4, R48, 0x68, RZ ;  /* 0x0000006830047824 */ /* 0x000fe200078e02ff */
[----:B------:R-:W2:Y:S01]  /*6d70*/  LDC R13, c[0x0][0x230] ;  /* 0x00008c00ff0d7b82 */ /* 0x000ea20000000800 */
[----:B------:R-:W-:Y:S01]  /*6d80*/  LDGSTS.E [R2+0x2800c], desc[UR8][R214.64], !P0 ;  /* 0x2800c000d6027fae */ /* 0x000fe2000c121848 */
[----:B------:R-:W-:Y:S01]  /*6d90*/  ISETP.GE.U32.AND P0, PT, R5, 0x7fffff72, PT ;  /* 0x7fffff720500780c */ /* 0x000fe20003f06070 */
[C---:B------:R-:W-:Y:S02]  /*6da0*/  IMAD.WIDE R66, R4.reuse, 0x4, R242 ;  /* 0x0000000404427825 */ /* 0x040fe400078e02f2 */
[----:B------:R-:W-:Y:S02]  /*6db0*/  STL.64 [R1+0xf98], R218 ;  /* 0x000f98da01007387 */ /* 0x000fe40000100a00 */
[----:B------:R-:W-:Y:S02]  /*6dc0*/  IMAD.WIDE R158, R4, 0x4, R112 ;  /* 0x00000004049e7825 */ /* 0x000fe400078e0270 */
[----:B------:R-:W-:Y:S02]  /*6dd0*/  LDGSTS.E [R2+0x30000], desc[UR8][R66.64], !P4 ;  /* 0x3000000042027fae */ /* 0x000fe4000e121848 */
[----:B----4-:R-:W-:-:S02]  /*6de0*/  VIADD R5, R14, 0xfffffff0 ;  /* 0xfffffff00e057836 */ /* 0x010fc40000000000 */
[----:B------:R-:W-:Y:S01]  /*6df0*/  IMAD R4, R48, 0x69, RZ ;  /* 0x0000006930047824 */ /* 0x000fe200078e02ff */
[----:B------:R-:W4:Y:S01]  /*6e00*/  LDC R14, c[0x0][0x230] ;  /* 0x00008c00ff0e7b82 */ /* 0x000f220000000800 */
[----:B------:R-:W-:Y:S01]  /*6e10*/  LDGSTS.E [R2+0x38000], desc[UR8][R158.64], !P4 ;  /* 0x380000009e027fae */ /* 0x000fe2000e121848 */
[----:B------:R-:W-:Y:S01]  /*6e20*/  ISETP.GE.U32.AND P4, PT, R5, 0x7fffff71, PT ;  /* 0x7fffff710500780c */ /* 0x000fe20003f86070 */
[C---:B------:R-:W-:Y:S02]  /*6e30*/  IMAD.WIDE R68, R4.reuse, 0x4, R242 ;  /* 0x0000000404447825 */ /* 0x040fe400078e02f2 */
[----:B------:R-:W-:Y:S02]  /*6e40*/  STL.64 [R1+0x1080], R50 ;  /* 0x0010803201007387 */ /* 0x000fe40000100a00 */
[----:B------:R-:W-:Y:S02]  /*6e50*/  IMAD.WIDE R156, R4, 0x4, R112 ;  /* 0x00000004049c7825 */ /* 0x000fe400078e0270 */
[----:B------:R-:W-:Y:S02]  /*6e60*/  LDGSTS.E [R2+0x30004], desc[UR8][R68.64], !P3 ;  /* 0x3000400044027fae */ /* 0x000fe4000d921848 */
[----:B-1----:R-:W-:Y:S01]  /*6e70*/  VIADD R5, R10, 0xffffffd3 ;  /* 0xffffffd30a057836 */ /* 0x002fe20000000000 */
[----:B------:R-:W-:Y:S01]  /*6e80*/  LOP3.LUT R10, R6, 0x30, RZ, 0x3c, !PT ;  /* 0x00000030060a7812 */ /* 0x000fe200078e3cff */
[C---:B------:R-:W-:Y:S01]  /*6e90*/  IMAD R4, R48.reuse, 0x6a, RZ ;  /* 0x0000006a30047824 */ /* 0x040fe200078e02ff */
[----:B------:R-:W-:Y:S01]  /*6ea0*/  LDGSTS.E [R2+0x38004], desc[UR8][R156.64], !P3 ;  /* 0x380040009c027fae */ /* 0x000fe2000d921848 */
[----:B------:R-:W-:Y:S01]  /*6eb0*/  IMAD R18, R48, 0x4f, RZ ;  /* 0x0000004f30127824 */ /* 0x000fe200078e02ff */
[----:B------:R-:W-:Y:S01]  /*6ec0*/  ISETP.GE.U32.AND P3, PT, R5, 0x7fffff54, PT ;  /* 0x7fffff540500780c */ /* 0x000fe20003f66070 */
[----:B------:R-:W-:Y:S01]  /*6ed0*/  IMAD.WIDE R70, R4, 0x4, R242 ;  /* 0x0000000404467825 */ /* 0x000fe200078e02f2 */
[----:B------:R-:W-:Y:S01]  /*6ee0*/  STL.64 [R1+0xfa0], R216 ;  /* 0x000fa0d801007387 */ /* 0x000fe20000100a00 */
[----:B------:R-:W-:-:S02]  /*6ef0*/  IADD3 R10, R10, UR10, RZ ;  /* 0x0000000a0a0a7c10 */ /* 0x000fc4000fffe0ff */
[--C-:B------:R-:W-:Y:S01]  /*6f00*/  IMAD.WIDE R154, R4, 0x4, R112.reuse ;  /* 0x00000004049a7825 */ /* 0x100fe200078e0270 */
[----:B------:R-:W-:Y:S03]  /*6f10*/  LDGSTS.E [R2+0x30008], desc[UR8][R70.64], !P6 ;  /* 0x3000800046027fae */ /* 0x000fe6000f121848 */
[----:B---3--:R-:W-:Y:S01]  /*6f20*/  VIADD R5, R12, 0xffffffd2 ;  /* 0xffffffd20c057836 */ /* 0x008fe20000000000 */
[----:B------:R-:W-:Y:S01]  /*6f30*/  LDGSTS.E [R2+0x38008], desc[UR8][R154.64], !P6 ;  /* 0x380080009a027fae */ /* 0x000fe2000f121848 */
[----:B------:R-:W-:Y:S01]  /*6f40*/  IMAD R4, R48, 0x6b, RZ ;  /* 0x0000006b30047824 */ /* 0x000fe200078e02ff */
[----:B------:R-:W1:Y:S01]  /*6f50*/  LDC R12, c[0x0][0x230] ;  /* 0x00008c00ff0c7b82 */ /* 0x000e620000000800 */
[----:B------:R-:W-:Y:S01]  /*6f60*/  IMAD.WIDE R206, R18, 0x4, R112 ;  /* 0x0000000412ce7825 */ /* 0x000fe200078e0270 */
[----:B------:R-:W-:Y:S01]  /*6f70*/  ISETP.GE.U32.AND P6, PT, R5, 0x7fffff53, PT ;  /* 0x7fffff530500780c */ /* 0x000fe20003fc6070 */
[----:B------:R-:W-:Y:S02]  /*6f80*/  STL.64 [R1+0x1088], R250 ;  /* 0x001088fa01007387 */ /* 0x000fe40000100a00 */
[----:B------:R-:W-:-:S02]  /*6f90*/  IMAD.WIDE R72, R4, 0x4, R242 ;  /* 0x0000000404487825 */ /* 0x000fc400078e02f2 */
[----:B------:R-:W-:Y:S02]  /*6fa0*/  STL.64 [R1+0xfa8], R214 ;  /* 0x000fa8d601007387 */ /* 0x000fe40000100a00 */
[----:B------:R-:W-:Y:S02]  /*6fb0*/  IMAD.WIDE R152, R4, 0x4, R112 ;  /* 0x0000000404987825 */ /* 0x000fe400078e0270 */
[----:B------:R-:W-:Y:S02]  /*6fc0*/  STL.64 [R1+0x1090], R66 ;  /* 0x0010904201007387 */ /* 0x000fe40000100a00 */
[----:B--2---:R-:W-:Y:S02]  /*6fd0*/  VIADD R5, R13, 0xffffffd1 ;  /* 0xffffffd10d057836 */ /* 0x004fe40000000000 */
[----:B------:R-:W-:Y:S01]  /*6fe0*/  IMAD R4, R48, 0xc, RZ ;  /* 0x0000000c30047824 */ /* 0x000fe200078e02ff */
[----:B------:R-:W2:Y:S01]  /*6ff0*/  LDC R13, c[0x0][0x230] ;  /* 0x00008c00ff0d7b82 */ /* 0x000ea20000000800 */
[----:B------:R-:W-:Y:S01]  /*7000*/  STL.64 [R1+0xfb0], R158 ;  /* 0x000fb09e01007387 */ /* 0x000fe20000100a00 */
[----:B------:R-:W-:-:S02]  /*7010*/  VIADD R19, R19, 0xffffffed ;  /* 0xffffffed13137836 */ /* 0x000fc40000000000 */
[C---:B------:R-:W-:Y:S01]  /*7020*/  IMAD.WIDE R62, R4.reuse, 0x4, R242 ;  /* 0x00000004043e7825 */ /* 0x040fe200078e02f2 */
[----:B------:R-:W-:Y:S03]  /*7030*/  LDGSTS.E [R2+0x3000c], desc[UR8][R72.64], !P5 ;  /* 0x3000c00048027fae */ /* 0x000fe6000e921848 */
[----:B------:R-:W-:Y:S01]  /*7040*/  IMAD.WIDE R16, R4, 0x4, R112 ;  /* 0x0000000404107825 */ /* 0x000fe200078e0270 */
[----:B------:R-:W-:Y:S03]  /*7050*/  STL.64 [R1+0x1098], R68 ;  /* 0x0010984401007387 */ /* 0x000fe60000100a00 */
[----:B------:R-:W-:Y:S01]  /*7060*/  IMAD R4, R48, 0xd, RZ ;  /* 0x0000000d30047824 */ /* 0x000fe200078e02ff */
[----:B------:R3:W-:Y:S01]  /*7070*/  LDGSTS.E [R2+0x3800c], desc[UR8][R152.64], !P5 ;  /* 0x3800c00098027fae */ /* 0x0007e2000e921848 */
[----:B------:R-:W-:Y:S01]  /*7080*/  ISETP.GE.U32.AND P5, PT, R5, 0x7fffff52, PT ;  /* 0x7fffff520500780c */ /* 0x000fe20003fa6070 */
[----:B----4-:R-:W-:-:S02]  /*7090*/  VIADD R5, R14, 0xffffffd0 ;  /* 0xffffffd00e057836 */ /* 0x010fc40000000000 */
[----:B------:R-:W-:Y:S01]  /*70a0*/  STL.64 [R1+0xfb8], R156 ;  /* 0x000fb89c01007387 */ /* 0x000fe20000100a00 */
[----:B------:R-:W4:Y:S01]  /*70b0*/  LDC R14, c[0x0][0x230] ;  /* 0x00008c00ff0e7b82 */ /* 0x000f220000000800 */
[----:B------:R-:W-:Y:S02]  /*70c0*/  IMAD.WIDE R60, R4, 0x4, R242 ;  /* 0x00000004043c7825 */ /* 0x000fe400078e02f2 */
[----:B------:R-:W-:Y:S04]  /*70d0*/  STL.64 [R1+0x10a0], R70 ;  /* 0x0010a04601007387 */ /* 0x000fe80000100a00 */
[----:B------:R-:W-:Y:S04]  /*70e0*/  STL.64 [R1+0xfc0], R154 ;  /* 0x000fc09a01007387 */ /* 0x000fe80000100a00 */
[----:B------:R-:W-:Y:S04]  /*70f0*/  STL.64 [R1+0x10a8], R72 ;  /* 0x0010a84801007387 */ /* 0x000fe80000100a00 */
[----:B------:R3:W-:Y:S04]  /*7100*/  STL.64 [R1+0xfd0], R2 ;  /* 0x000fd00201007387 */ /* 0x0007e80000100a00 */
[----:B------:R-:W-:Y:S04]  /*7110*/  LDGSTS.E [R10], desc[UR8][R62.64], !P2 ;  /* 0x000000003e0a7fae */ /* 0x000fe8000d121848 */
[----:B------:R1:W-:Y:S01]  /*7120*/  LDGSTS.E [R10+0x8000], desc[UR8][R16.64], !P2 ;  /* 0x08000000100a7fae */ /* 0x0003e2000d121848 */
[----:B------:R-:W-:Y:S01]  /*7130*/  ISETP.GE.U32.AND P2, PT, R5, 0x7fffff51, PT ;  /* 0x7fffff510500780c */ /* 0x000fe20003f46070 */
[----:B------:R-:W-:-:S02]  /*7140*/  VIADD R5, R15, 0xffffffb3 ;  /* 0xffffffb30f057836 */ /* 0x000fc40000000000 */
[----:B---3--:R-:W-:Y:S01]  /*7150*/  IMAD.WIDE R2, R4, 0x4, R112 ;  /* 0x0000000404027825 */ /* 0x008fe200078e0270 */
[----:B------:R-:W-:Y:S01]  /*7160*/  STL.64 [R1+0xfc8], R152 ;  /* 0x000fc89801007387 */ /* 0x000fe20000100a00 */
[----:B------:R-:W3:Y:S02]  /*7170*/  LDC R15, c[0x0][0x230] ;  /* 0x00008c00ff0f7b82 */ /* 0x000ee40000000800 */
[----:B------:R-:W-:Y:S01]  /*7180*/  IMAD R4, R48, 0xe, RZ ;  /* 0x0000000e30047824 */ /* 0x000fe200078e02ff */
[----:B------:R1:W-:Y:S03]  /*7190*/  STL.64 [R1+0x2a8], R16 ;  /* 0x0002a81001007387 */ /* 0x0003e60000100a00 */
[----:B------:R-:W-:Y:S01]  /*71a0*/  IMAD.WIDE R58, R4, 0x4, R242 ;  /* 0x00000004043a7825 */ /* 0x000fe200078e02f2 */
[----:B------:R-:W-:Y:S04]  /*71b0*/  STL.64 [R1+0x1188], R62 ;  /* 0x0011883e01007387 */ /* 0x000fe80000100a00 */
[----:B------:R-:W-:Y:S04]  /*71c0*/  LDGSTS.E [R10+0x4], desc[UR8][R60.64], !P1 ;  /* 0x000040003c0a7fae */ /* 0x000fe8000c921848 */
[----:B------:R2:W-:Y:S01]  /*71d0*/  STL.64 [R1+0x2b0], R2 ;  /* 0x0002b00201007387 */ /* 0x0005e20000100a00 */
[----:B-1----:R-:W1:Y:S01]  /*71e0*/  LDC R17, c[0x0][0x230] ;  /* 0x00008c00ff117b82 */ /* 0x002e620000000800 */
[----:B------:R-:W-:-:S02]  /*71f0*/  IMAD R16, R48, 0x4e, RZ ;  /* 0x0000004e30107824 */ /* 0x000fc400078e02ff */
[----:B------:R2:W-:Y:S01]  /*7200*/  LDGSTS.E [R10+0x8004], desc[UR8][R2.64], !P1 ;  /* 0x08004000020a7fae */ /* 0x0005e2000c921848 */
[----:B------:R-:W-:Y:S01]  /*7210*/  ISETP.GE.U32.AND P1, PT, R5, 0x7fffff34, PT ;  /* 0x7fffff340500780c */ /* 0x000fe20003f26070 */
[----:B------:R-:W-:Y:S02]  /*7220*/  VIADD R5, R12, 0xffffffb2 ;  /* 0xffffffb20c057836 */ /* 0x000fe40000000000 */
[----:B------:R-:W-:Y:S01]  /*7230*/  STL.64 [R1+0x1190], R60 ;  /* 0x0011903c01007387 */ /* 0x000fe20000100a00 */
[----:B------:R-:W1:Y:S01]  /*7240*/  LDC R12, c[0x0][0x230] ;  /* 0x00008c00ff0c7b82 */ /* 0x000e620000000800 */
[--C-:B------:R-:W-:Y:S02]  /*7250*/  IMAD.WIDE R208, R16, 0x4, R112.reuse ;  /* 0x0000000410d07825 */ /* 0x100fe400078e0270 */
[----:B------:R-:W-:Y:S02]  /*7260*/  LDGSTS.E [R10+0x8], desc[UR8][R58.64], !P0 ;  /* 0x000080003a0a7fae */ /* 0x000fe4000c121848 */
[----:B--2---:R-:W-:-:S04]  /*7270*/  IMAD.WIDE R2, R4, 0x4, R112 ;  /* 0x0000000404027825 */ /* 0x004fc800078e0270 */
[----:B------:R-:W-:Y:S01]  /*7280*/  IMAD R4, R48, 0xf, RZ ;  /* 0x0000000f30047824 */ /* 0x000fe200078e02ff */
[----:B------:R2:W-:Y:S03]  /*7290*/  STL.64 [R1+0x2b8], R2 ;  /* 0x0002b80201007387 */ /* 0x0005e60000100a00 */
[C---:B------:R-:W-:Y:S01]  /*72a0*/  IMAD.WIDE R56, R4.reuse, 0x4, R242 ;  /* 0x0000000404387825 */ /* 0x040fe200078e02f2 */
[----:B------:R2:W-:Y:S01]  /*72b0*/  LDGSTS.E [R10+0x8008], desc[UR8][R2.64], !P0 ;  /* 0x08008000020a7fae */ /* 0x0005e2000c121848 */
[----:B------:R-:W-:Y:S02]  /*72c0*/  ISETP.GE.U32.AND P0, PT, R5, 0x7fffff33, PT ;  /* 0x7fffff330500780c */ /* 0x000fe40003f06070 */
[----:B------:R-:W-:Y:S01]  /*72d0*/  VIADD R5, R13, 0xffffffb1 ;  /* 0xffffffb10d057836 */ /* 0x000fe20000000000 */
[----:B------:R-:W-:Y:S01]  /*72e0*/  STL.64 [R1+0x1198], R58 ;  /* 0x0011983a01007387 */ /* 0x000fe20000100a00 */
[----:B------:R-:W1:Y:S03]  /*72f0*/  LDC R13, c[0x0][0x230] ;  /* 0x00008c00ff0d7b82 */ /* 0x000e660000000800 */
[----:B------:R-:W-:Y:S01]  /*7300*/  LDGSTS.E [R10+0xc], desc[UR8][R56.64], !P4 ;  /* 0x0000c000380a7fae */ /* 0x000fe2000e121848 */
[----:B--2---:R-:W-:-:S04]  /*7310*/  IMAD.WIDE R2, R4, 0x4, R112 ;  /* 0x0000000404027825 */ /* 0x004fc800078e0270 */
[----:B------:R-:W-:Y:S01]  /*7320*/  IMAD R4, R48, 0x2c, RZ ;  /* 0x0000002c30047824 */ /* 0x000fe200078e02ff */
[----:B------:R2:W-:Y:S03]  /*7330*/  STL.64 [R1+0x2c0], R2 ;  /* 0x0002c00201007387 */ /* 0x0005e60000100a00 */
[----:B------:R-:W-:Y:S01]  /*7340*/  IMAD.WIDE R216, R4, 0x4, R112 ;  /* 0x0000000404d87825 */ /* 0x000fe200078e0270 */
[----:B------:R2:W-:Y:S01]  /*7350*/  LDGSTS.E [R10+0x800c], desc[UR8][R2.64], !P4 ;  /* 0x0800c000020a7fae */ /* 0x0005e2000e121848 */
[----:B------:R-:W-:Y:S02]  /*7360*/  ISETP.GE.U32.AND P4, PT, R5, 0x7fffff32, PT ;  /* 0x7fffff320500780c */ /* 0x000fe40003f86070 */
[----:B----4-:R-:W-:Y:S01]  /*7370*/  VIADD R5, R14, 0xffffffb0 ;  /* 0xffffffb00e057836 */ /* 0x010fe20000000000 */
[----:B------:R-:W-:Y:S01]  /*7380*/  STL.64 [R1+0x11a0], R56 ;  /* 0x0011a03801007387 */ /* 0x000fe20000100a00 */
[----:B------:R-:W4:Y:S01]  /*7390*/  LDC R14, c[0x0][0x230] ;  /* 0x00008c00ff0e7b82 */ /* 0x000f220000000800 */
[----:B--2---:R-:W-:-:S04]  /*73a0*/  IMAD.WIDE R2, R4, 0x4, R242 ;  /* 0x0000000404027825 */ /* 0x004fc800078e02f2 */
[----:B------:R-:W-:Y:S01]  /*73b0*/  IMAD R4, R48, 0x2d, RZ ;  /* 0x0000002d30047824 */ /* 0x000fe200078e02ff */
[----:B------:R2:W-:Y:S03]  /*73c0*/  STL.64 [R1+0xf0], R2 ;  /* 0x0000f00201007387 */ /* 0x0005e60000100a00 */
[----:B------:R-:W-:Y:S01]  /*73d0*/  IMAD.WIDE R218, R4, 0x4, R112 ;  /* 0x0000000404da7825 */ /* 0x000fe200078e0270 */
[----:B------:R2:W-:Y:S04]  /*73e0*/  LDGSTS.E [R10+0x10000], desc[UR8][R2.64], !P3 ;  /* 0x10000000020a7fae */ /* 0x0005e8000d921848 */
[----:B------:R-:W-:Y:S01]  /*73f0*/  LDGSTS.E [R10+0x18000], desc[UR8][R216.64], !P3 ;  /* 0x18000000d80a7fae */ /* 0x000fe2000d921848 */
[----:B------:R-:W-:Y:S01]  /*7400*/  ISETP.GE.U32.AND P3, PT, R5, 0x7fffff31, PT ;  /* 0x7fffff310500780c */ /* 0x000fe20003f66070 */
[----:B---3--:R-:W-:-:S02]  /*7410*/  VIADD R5, R15, 0xffffff93 ;  /* 0xffffff930f057836 */ /* 0x008fc40000000000 */
[----:B------:R-:W-:Y:S01]  /*7420*/  STL.64 [R1+0xfd8], R216 ;  /* 0x000fd8d801007387 */ /* 0x000fe20000100a00 */
[----:B------:R-:W3:Y:S01]  /*7430*/  LDC R15, c[0x0][0x230] ;  /* 0x00008c00ff0f7b82 */ /* 0x000ee20000000800 */
[----:B--2---:R-:W-:-:S04]  /*7440*/  IMAD.WIDE R2, R4, 0x4, R242 ;  /* 0x0000000404027825 */ /* 0x004fc800078e02f2 */
[----:B------:R-:W-:Y:S01]  /*7450*/  IMAD R4, R48, 0x2e, RZ ;  /* 0x0000002e30047824 */ /* 0x000fe200078e02ff */
[----:B------:R2:W-:Y:S03]  /*7460*/  STL.64 [R1+0xe8], R2 ;  /* 0x0000e80201007387 */ /* 0x0005e60000100a00 */
[----:B------:R-:W-:Y:S01]  /*7470*/  IMAD.WIDE R220, R4, 0x4, R112 ;  /* 0x0000000404dc7825 */ /* 0x000fe200078e0270 */
[----:B------:R2:W-:Y:S04]  /*7480*/  LDGSTS.E [R10+0x10004], desc[UR8][R2.64], !P6 ;  /* 0x10004000020a7fae */ /* 0x0005e8000f121848 */
[----:B------:R-:W-:Y:S01]  /*7490*/  LDGSTS.E [R10+0x18004], desc[UR8][R218.64], !P6 ;  /* 0x18004000da0a7fae */ /* 0x000fe2000f121848 */
[----:B------:R-:W-:Y:S01]  /*74a0*/  ISETP.GE.U32.AND P6, PT, R5, 0x7fffff14, PT ;  /* 0x7fffff140500780c */ /* 0x000fe20003fc6070 */
[----:B-1----:R-:W-:-:S02]  /*74b0*/  VIADD R5, R12, 0xffffff92 ;  /* 0xffffff920c057836 */ /* 0x002fc40000000000 */
[----:B------:R-:W-:Y:S01]  /*74c0*/  STL.64 [R1+0xfe0], R218 ;  /* 0x000fe0da01007387 */ /* 0x000fe20000100a00 */
[----:B------:R-:W-:Y:S02]  /*74d0*/  IMAD R12, R48, 0x4c, RZ ;  /* 0x0000004c300c7824 */ /* 0x000fe400078e02ff */
[----:B--2---:R-:W-:-:S04]  /*74e0*/  IMAD.WIDE R2, R4, 0x4, R242 ;  /* 0x0000000404027825 */ /* 0x004fc800078e02f2 */
[----:B------:R-:W-:Y:S01]  /*74f0*/  IMAD R4, R48, 0x2f, RZ ;  /* 0x0000002f30047824 */ /* 0x000fe200078e02ff */
[----:B------:R1:W-:Y:S01]  /*7500*/  STL.64 [R1+0xe0], R2 ;  /* 0x0000e00201007387 */ /* 0x0003e20000100a00 */
[----:B------:R-:W-:-:S03]  /*7510*/  IMAD.WIDE R212, R12, 0x4, R112 ;  /* 0x000000040cd47825 */ /* 0x000fc600078e0270 */
[----:B------:R1:W-:Y:S01]  /*7520*/  LDGSTS.E [R10+0x10008], desc[UR8][R2.64], !P5 ;  /* 0x10008000020a7fae */ /* 0x0003e2000e921848 */
[----:B------:R-:W-:-:S03]  /*7530*/  IMAD.WIDE R160, R4, 0x4, R112 ;  /* 0x0000000404a07825 */ /* 0x000fc600078e0270 */
[----:B------:R-:W-:Y:S01]  /*7540*/  LDGSTS.E [R10+0x18008], desc[UR8][R220.64], !P5 ;  /* 0x18008000dc0a7fae */ /* 0x000fe2000e921848 */
[----:B------:R-:W-:-:S03]  /*7550*/  ISETP.GE.U32.AND P5, PT, R5, 0x7fffff13, PT ;  /* 0x7fffff130500780c */ /* 0x000fc60003fa6070 */
[----:B------:R-:W-:Y:S01]  /*7560*/  STL.64 [R1+0xfe8], R220 ;  /* 0x000fe8dc01007387 */ /* 0x000fe20000100a00 */
[----:B-1----:R-:W-:Y:S01]  /*7570*/  IMAD.WIDE R2, R4, 0x4, R242 ;  /* 0x0000000404027825 */ /* 0x002fe200078e02f2 */
[----:B------:R-:W-:-:S04]  /*7580*/  IADD3 R4, R13, -0x6f, RZ ;  /* 0xffffff910d047810 */ /* 0x000fc80007ffe0ff */
[----:B------:R-:W-:Y:S04]  /*7590*/  LDGSTS.E [R10+0x1000c], desc[UR8][R2.64], !P2 ;  /* 0x1000c000020a7fae */ /* 0x000fe8000d121848 */
[----:B------:R-:W-:Y:S01]  /*75a0*/  LDGSTS.E [R10+0x1800c], desc[UR8][R160.64], !P2 ;  /* 0x1800c000a00a7fae */ /* 0x000fe2000d121848 */
[----:B------:R-:W-:Y:S01]  /*75b0*/  ISETP.GE.U32.AND P2, PT, R4, 0x7fffff12, PT ;  /* 0x7fffff120400780c */ /* 0x000fe20003f46070 */
[----:B------:R-:W-:Y:S02]  /*75c0*/  IMAD.WIDE R4, R12, 0x4, R242 ;  /* 0x000000040c047825 */ /* 0x000fe400078e02f2 */
[----:B------:R-:W-:Y:S02]  /*75d0*/  STL.64 [R1+0xd8], R2 ;  /* 0x0000d80201007387 */ /* 0x000fe40000100a00 */
[----:B----4-:R-:W-:-:S02]  /*75e0*/  VIADD R12, R14, 0xffffff90 ;  /* 0xffffff900e0c7836 */ /* 0x010fc40000000000 */
[----:B------:R-:W-:Y:S01]  /*75f0*/  IMAD R14, R48, 0x4d, RZ ;  /* 0x0000004d300e7824 */ /* 0x000fe200078e02ff */
[----:B------:R-:W-:Y:S03]  /*7600*/  LDGSTS.E [R10+0x20000], desc[UR8][R4.64], !P1 ;  /* 0x20000000040a7fae */ /* 0x000fe6000c921848 */
[----:B------:R-:W-:Y:S01]  /*7610*/  IMAD.WIDE R210, R14, 0x4, R112 ;  /* 0x000000040ed27825 */ /* 0x000fe200078e0270 */
[----:B------:R-:W-:Y:S01]  /*7620*/  LDGSTS.E [R10+0x28000], desc[UR8][R212.64], !P1 ;  /* 0x28000000d40a7fae */ /* 0x000fe2000c921848 */
[----:B------:R-:W-:Y:S02]  /*7630*/  ISETP.GE.U32.AND P1, PT, R12, 0x7fffff11, PT ;  /* 0x7fffff110c00780c */ /* 0x000fe40003f26070 */
[--C-:B------:R-:W-:Y:S01]  /*7640*/  IMAD.WIDE R12, R14, 0x4, R242.reuse ;  /* 0x000000040e0c7825 */ /* 0x100fe200078e02f2 */
[----:B------:R-:W-:Y:S03]  /*7650*/  STL.64 [R1+0xff0], R160 ;  /* 0x000ff0a001007387 */ /* 0x000fe60000100a00 */
[----:B---3--:R-:W-:Y:S01]  /*7660*/  VIADD R14, R15, 0xffffffef ;  /* 0xffffffef0f0e7836 */ /* 0x008fe20000000000 */
[----:B------:R-:W-:Y:S04]  /*7670*/  LDGSTS.E [R10+0x20004], desc[UR8][R12.64], !P0 ;  /* 0x200040000c0a7fae */ /* 0x000fe8000c121848 */
[----:B------:R-:W-:Y:S01]  /*7680*/  LDGSTS.E [R10+0x28004], desc[UR8][R210.64], !P0 ;  /* 0x28004000d20a7fae */ /* 0x000fe2000c121848 */
[----:B------:R-:W-:Y:S01]  /*7690*/  ISETP.GE.U32.AND P0, PT, R14, 0x7fffff70, PT ;  /* 0x7fffff700e00780c */ /* 0x000fe20003f06070 */
[----:B------:R-:W-:-:S02]  /*76a0*/  IMAD.WIDE R14, R16, 0x4, R242 ;  /* 0x00000004100e7825 */ /* 0x000fc400078e02f2 */
[----:B------:R-:W-:Y:S02]  /*76b0*/  STL.64 [R1+0x10b0], R4 ;  /* 0x0010b00401007387 */ /* 0x000fe40000100a00 */
[----:B------:R-:W-:Y:S02]  /*76c0*/  VIADD R16, R17, 0xffffffee ;  /* 0xffffffee11107836 */ /* 0x000fe40000000000 */
[----:B------:R-:W-:Y:S04]  /*76d0*/  LDGSTS.E [R10+0x20008], desc[UR8][R14.64], !P4 ;  /* 0x200080000e0a7fae */ /* 0x000fe8000e121848 */
[----:B------:R-:W-:Y:S01]  /*76e0*/  LDGSTS.E [R10+0x28008], desc[UR8][R208.64], !P4 ;  /* 0x28008000d00a7fae */ /* 0x000fe2000e121848 */
[----:B------:R-:W-:Y:S01]  /*76f0*/  ISETP.GE.U32.AND P4, PT, R16, 0x7fffff6f, PT ;  /* 0x7fffff6f1000780c */ /* 0x000fe20003f86070 */
[----:B------:R-:W-:-:S02]  /*7700*/  IMAD.WIDE R16, R18, 0x4, R242 ;  /* 0x0000000412107825 */ /* 0x000fc400078e02f2 */
[----:B------:R-:W-:Y:S02]  /*7710*/  STL.64 [R1+0xff8], R212 ;  /* 0x000ff8d401007387 */ /* 0x000fe40000100a00 */
[----:B------:R-:W-:Y:S02]  /*7720*/  IMAD R18, R48, 0x6c, RZ ;  /* 0x0000006c30127824 */ /* 0x000fe400078e02ff */
[----:B------:R-:W-:Y:S02]  /*7730*/  LDGSTS.E [R10+0x2000c], desc[UR8][R16.64], !P3 ;  /* 0x2000c000100a7fae */ /* 0x000fe4000d921848 */
[C---:B------:R-:W-:Y:S02]  /*7740*/  IMAD.WIDE R74, R18.reuse, 0x4, R242 ;  /* 0x00000004124a7825 */ /* 0x040fe400078e02f2 */
[----:B------:R-:W-:Y:S01]  /*7750*/  LDGSTS.E [R10+0x2800c], desc[UR8][R206.64], !P3 ;  /* 0x2800c000ce0a7fae */ /* 0x000fe2000d921848 */
[----:B------:R-:W-:Y:S01]  /*7760*/  ISETP.GE.U32.AND P3, PT, R19, 0x7fffff6e, PT ;  /* 0x7fffff6e1300780c */ /* 0x000fe20003f66070 */
[----:B------:R-:W-:-:S02]  /*7770*/  IMAD.WIDE R150, R18, 0x4, R112 ;  /* 0x0000000412967825 */ /* 0x000fc400078e0270 */
[----:B------:R-:W-:Y:S02]  /*7780*/  LDGSTS.E [R10+0x30000], desc[UR8][R74.64], !P6 ;  /* 0x300000004a0a7fae */ /* 0x000fe4000f121848 */
[----:B------:R-:W-:Y:S02]  /*7790*/  VIADD R19, R20, 0xffffffec ;  /* 0xffffffec14137836 */ /* 0x000fe40000000000 */
[----:B------:R-:W-:Y:S01]  /*77a0*/  IMAD R18, R48, 0x6d, RZ ;  /* 0x0000006d30127824 */ /* 0x000fe200078e02ff */
[----:B------:R-:W1:Y:S01]  /*77b0*/  LDC R20, c[0x0][0x230] ;  /* 0x00008c00ff147b82 */ /* 0x000e620000000800 */
[----:B------:R-:W-:Y:S01]  /*77c0*/  LDGSTS.E [R10+0x38000], desc[UR8][R150.64], !P6 ;  /* 0x38000000960a7fae */ /* 0x000fe2000f121848 */
[----:B------:R-:W-:Y:S01]  /*77d0*/  ISETP.GE.U32.AND P6, PT, R19, 0x7fffff6d, PT ;  /* 0x7fffff6d1300780c */ /* 0x000fe20003fc6070 */
[C---:B------:R-:W-:Y:S02]  /*77e0*/  IMAD.WIDE R76, R18.reuse, 0x4, R242 ;  /* 0x00000004124c7825 */ /* 0x040fe400078e02f2 */
[----:B------:R-:W-:Y:S02]  /*77f0*/  STL.64 [R1+0x10b8], R12 ;  /* 0x0010b80c01007387 */ /* 0x000fe40000100a00 */
[----:B------:R-:W-:-:S02]  /*7800*/  IMAD.WIDE R148, R18, 0x4, R112 ;  /* 0x0000000412947825 */ /* 0x000fc400078e0270 */
[----:B------:R-:W-:Y:S02]  /*7810*/  LDGSTS.E [R10+0x30004], desc[UR8][R76.64], !P5 ;  /* 0x300040004c0a7fae */ /* 0x000fe4000e921848 */
[----:B------:R-:W-:Y:S02]  /*7820*/  VIADD R19, R21, 0xffffffcf ;  /* 0xffffffcf15137836 */ /* 0x000fe40000000000 */
[----:B------:R-:W-:Y:S01]  /*7830*/  IMAD R18, R48, 0x6e, RZ ;  /* 0x0000006e30127824 */ /* 0x000fe200078e02ff */
[----:B------:R-:W2:Y:S01]  /*7840*/  LDC R21, c[0x0][0x230] ;  /* 0x00008c00ff157b82 */ /* 0x000ea20000000800 */
[----:B------:R3:W-:Y:S01]  /*7850*/  LDGSTS.E [R10+0x38004], desc[UR8][R148.64], !P5 ;  /* 0x38004000940a7fae */ /* 0x0007e2000e921848 */
[----:B------:R-:W-:Y:S01]  /*7860*/  ISETP.GE.U32.AND P5, PT, R19, 0x7fffff50, PT ;  /* 0x7fffff501300780c */ /* 0x000fe20003fa6070 */
[C---:B------:R-:W-:Y:S02]  /*7870*/  IMAD.WIDE R78, R18.reuse, 0x4, R242 ;  /* 0x00000004124e7825 */ /* 0x040fe400078e02f2 */
[----:B------:R-:W-:Y:S02]  /*7880*/  STL.64 [R1+0x1000], R210 ;  /* 0x001000d201007387 */ /* 0x000fe40000100a00 */
[----:B------:R-:W-:-:S02]  /*7890*/  IMAD.WIDE R146, R18, 0x4, R112 ;  /* 0x0000000412927825 */ /* 0x000fc400078e0270 */
[----:B------:R-:W-:Y:S02]  /*78a0*/  LDGSTS.E [R10+0x30008], desc[UR8][R78.64], !P2 ;  /* 0x300080004e0a7fae */ /* 0x000fe4000d121848 */
[----:B------:R-:W-:Y:S02]  /*78b0*/  VIADD R19, R22, 0xffffffce ;  /* 0xffffffce16137836 */ /* 0x000fe40000000000 */
[----:B------:R-:W-:Y:S01]  /*78c0*/  IMAD R18, R48, 0x6f, RZ ;  /* 0x0000006f30127824 */ /* 0x000fe200078e02ff */
[----:B------:R-:W4:Y:S01]  /*78d0*/  LDC R22, c[0x0][0x230] ;  /* 0x00008c00ff167b82 */ /* 0x000f220000000800 */
[----:B------:R-:W-:Y:S02]  /*78e0*/  STL.64 [R1+0x10c0], R14 ;  /* 0x0010c00e01007387 */ /* 0x000fe40000100a00 */
[C---:B------:R-:W-:Y:S02]  /*78f0*/  IMAD.WIDE R80, R18.reuse, 0x4, R242 ;  /* 0x0000000412507825 */ /* 0x040fe400078e02f2 */
[----:B------:R-:W-:Y:S01]  /*7900*/  LDGSTS.E [R10+0x38008], desc[UR8][R146.64], !P2 ;  /* 0x38008000920a7fae */ /* 0x000fe2000d121848 */
[----:B------:R-:W-:Y:S01]  /*7910*/  ISETP.GE.U32.AND P2, PT, R19, 0x7fffff4f, PT ;  /* 0x7fffff4f1300780c */ /* 0x000fe20003f46070 */
[----:B------:R-:W-:Y:S01]  /*7920*/  IMAD.WIDE R144, R18, 0x4, R112 ;  /* 0x0000000412907825 */ /* 0x000fe200078e0270 */
[----:B------:R-:W-:Y:S01]  /*7930*/  SHF.L.U32 R18, R48, 0x4, RZ ;  /* 0x0000000430127819 */ /* 0x000fe200000006ff */
[----:B------:R-:W-:Y:S02]  /*7940*/  STL.64 [R1+0x1008], R208 ;  /* 0x001008d001007387 */ /* 0x000fe40000100a00 */
[----:B------:R-:W-:-:S02]  /*7950*/  VIADD R19, R23, 0xffffffcd ;  /* 0xffffffcd17137836 */ /* 0x000fc40000000000 */
[----:B------:R-:W-:Y:S01]  /*7960*/  STL.64 [R1+0x10c8], R16 ;  /* 0x0010c81001007387 */ /* 0x000fe20000100a00 */
[----:B------:R-:W4:Y:S01]  /*7970*/  LDC R23, c[0x0][0x230] ;  /* 0x00008c00ff177b82 */ /* 0x000f220000000800 */
[----:B------:R-:W-:Y:S02]  /*7980*/  IMAD.WIDE R54, R18, 0x4, R242 ;  /* 0x0000000412367825 */ /* 0x000fe400078e02f2 */
[----:B------:R-:W-:Y:S04]  /*7990*/  STL.64 [R1+0x1010], R206 ;  /* 0x001010ce01007387 */ /* 0x000fe80000100a00 */
[----:B------:R-:W-:Y:S04]  /*79a0*/  STL.64 [R1+0x10d0], R74 ;  /* 0x0010d04a01007387 */ /* 0x000fe80000100a00 */
[----:B------:R-:W-:Y:S04]  /*79b0*/  STL.64 [R1+0x1018], R150 ;  /* 0x0010189601007387 */ /* 0x000fe80000100a00 */
[----:B------:R-:W-:Y:S04]  /*79c0*/  STL.64 [R1+0x10d8], R76 ;  /* 0x0010d84c01007387 */ /* 0x000fe80000100a00 */
[----:B------:R-:W-:Y:S04]  /*79d0*/  LDGSTS.E [R10+0x3000c], desc[UR8][R80.64], !P1 ;  /* 0x3000c000500a7fae */ /* 0x000fe8000c921848 */
[----:B------:R3:W-:Y:S04]  /*79e0*/  STL.64 [R1+0x1020], R148 ;  /* 0x0010209401007387 */ /* 0x0007e80000100a00 */
[----:B------:R-:W-:Y:S01]  /*79f0*/  LDGSTS.E [R10+0x3800c], desc[UR8][R144.64], !P1 ;  /* 0x3800c000900a7fae */ /* 0x000fe2000c921848 */
[----:B------:R-:W-:Y:S01]  /*7a00*/  ISETP.GE.U32.AND P1, PT, R19, 0x7fffff4e, PT ;  /* 0x7fffff4e1300780c */ /* 0x000fe20003f26070 */
[----:B-1----:R-:W-:-:S02]  /*7a10*/  VIADD R19, R20, 0xffffffcc ;  /* 0xffffffcc14137836 */ /* 0x002fc40000000000 */
[----:B------:R-:W-:Y:S01]  /*7a20*/  STL.64 [R1+0x10e0], R78 ;  /* 0x0010e04e01007387 */ /* 0x000fe20000100a00 */
[----:B------:R-:W1:Y:S01]  /*7a30*/  LDC R20, c[0x0][0x230] ;  /* 0x00008c00ff147b82 */ /* 0x000e620000000800 */
[----:B---3--:R-:W-:Y:S02]  /*7a40*/  IMAD.WIDE R148, R18, 0x4, R112 ;  /* 0x0000000412947825 */ /* 0x008fe400078e0270 */
[----:B------:R-:W-:Y:S02]  /*7a50*/  STL.64 [R1+0x10e8], R146 ;  /* 0x0010e89201007387 */ /* 0x000fe40000100a00 */
[----:B------:R-:W-:Y:S02]  /*7a60*/  IMAD R18, R48, 0x11, RZ ;  /* 0x0000001130127824 */ /* 0x000fe400078e02ff */
[----:B------:R3:W-:Y:S02]  /*7a70*/  LDGSTS.E [R244], desc[UR8][R54.64], !P0 ;  /* 0x0000000036f47fae */ /* 0x0007e4000c121848 */
[----:B------:R-:W-:-:S02]  /*7a80*/  IMAD.WIDE R2, R18, 0x4, R242 ;  /* 0x0000000412027825 */ /* 0x000fc400078e02f2 */
[----:B------:R-:W-:Y:S02]  /*7a90*/  STL.64 [R1+0x10f0], R80 ;  /* 0x0010f05001007387 */ /* 0x000fe40000100a00 */
[--C-:B------:R-:W-:Y:S02]  /*7aa0*/  IMAD.WIDE R150, R18, 0x4, R112.reuse ;  /* 0x0000000412967825 */ /* 0x100fe400078e0270 */
[----:B------:R-:W-:Y:S01]  /*7ab0*/  LDGSTS.E [R244+0x8000], desc[UR8][R148.64], !P0 ;  /* 0x0800000094f47fae */ /* 0x000fe2000c121848 */
[----:B------:R-:W-:Y:S01]  /*7ac0*/  ISETP.GE.U32.AND P0, PT, R19, 0x7fffff4d, PT ;  /* 0x7fffff4d1300780c */ /* 0x000fe20003f06070 */
[----:B--2---:R-:W-:Y:S02]  /*7ad0*/  VIADD R19, R21, 0xffffffaf ;  /* 0xffffffaf15137836 */ /* 0x004fe40000000000 */
[----:B------:R-:W-:Y:S01]  /*7ae0*/  STL.64 [R1+0x1100], R10 ;  /* 0x0011000a01007387 */ /* 0x000fe20000100a00 */
[----:B------:R-:W-:Y:S01]  /*7af0*/  IMAD R18, R48, 0x12, RZ ;  /* 0x0000001230127824 */ /* 0x000fe200078e02ff */
[----:B------:R-:W2:Y:S02]  /*7b00*/  LDC R21, c[0x0][0x230] ;  /* 0x00008c00ff157b82 */ /* 0x000ea40000000800 */
[----:B------:R-:W-:Y:S01]  /*7b10*/  STL.64 [R1+0x10f8], R144 ;  /* 0x0010f89001007387 */ /* 0x000fe20000100a00 */
[----:B------:R-:W-:-:S03]  /*7b20*/  IMAD.WIDE R206, R18, 0x4, R112 ;  /* 0x0000000412ce7825 */ /* 0x000fc600078e0270 */
[----:B------:R3:W-:Y:S04]  /*7b30*/  STL.64 [R1+0x11a8], R54 ;  /* 0x0011a83601007387 */ /* 0x0007e80000100a00 */
[----:B------:R-:W-:Y:S04]  /*7b40*/  STL.64 [R1+0x1108], R148 ;  /* 0x0011089401007387 */ /* 0x000fe80000100a00 */
[----:B------:R1:W-:Y:S04]  /*7b50*/  STL.64 [R1+0x1c8], R2 ;  /* 0x0001c80201007387 */ /* 0x0003e80000100a00 */
[----:B------:R1:W-:Y:S01]  /*7b60*/  LDGSTS.E [R244+0x4], desc[UR8][R2.64], !P4 ;  /* 0x0000400002f47fae */ /* 0x0003e2000e121848 */
[----:B---3--:R-:W-:-:S03]  /*7b70*/  IMAD.MOV.U32 R55, RZ, RZ, R9 ;  /* 0x000000ffff377224 */ /* 0x008fc600078e0009 */
[----:B------:R-:W-:Y:S01]  /*7b80*/  LDGSTS.E [R244+0x8004], desc[UR8][R150.64], !P4 ;  /* 0x0800400096f47fae */ /* 0x000fe2000e121848 */
[----:B------:R-:W-:Y:S01]  /*7b90*/  ISETP.GE.U32.AND P4, PT, R19, 0x7fffff30, PT ;  /* 0x7fffff301300780c */ /* 0x000fe20003f86070 */
[----:B----4-:R-:W-:Y:S02]  /*7ba0*/  VIADD R19, R22, 0xffffffae ;  /* 0xffffffae16137836 */ /* 0x010fe40000000000 */
[----:B------:R-:W-:Y:S01]  /*7bb0*/  STL.64 [R1+0x1110], R150 ;  /* 0x0011109601007387 */ /* 0x000fe20000100a00 */
[----:B------:R-:W3:Y:S01]  /*7bc0*/  LDC R22, c[0x0][0x230] ;  /* 0x00008c00ff167b82 */ /* 0x000ee20000000800 */
[----:B-1----:R-:W-:-:S04]  /*7bd0*/  IMAD.WIDE R2, R18, 0x4, R242 ;  /* 0x0000000412027825 */ /* 0x002fc800078e02f2 */
[----:B------:R-:W-:Y:S01]  /*7be0*/  IMAD R18, R48, 0x13, RZ ;  /* 0x0000001330127824 */ /* 0x000fe200078e02ff */
[----:B------:R-:W-:Y:S03]  /*7bf0*/  LDGSTS.E [R244+0x8], desc[UR8][R2.64], !P3 ;  /* 0x0000800002f47fae */ /* 0x000fe6000d921848 */
[C---:B------:R-:W-:Y:S01]  /*7c00*/  IMAD.WIDE R208, R18.reuse, 0x4, R112 ;  /* 0x0000000412d07825 */ /* 0x040fe200078e0270 */
[----:B------:R1:W-:Y:S01]  /*7c10*/  LDGSTS.E [R244+0x8008], desc[UR8][R206.64], !P3 ;  /* 0x08008000cef47fae */ /* 0x0003e2000d921848 */
[----:B------:R-:W-:Y:S02]  /*7c20*/  ISETP.GE.U32.AND P3, PT, R19, 0x7fffff2f, PT ;  /* 0x7fffff2f1300780c */ /* 0x000fe40003f66070 */
[----:B------:R-:W-:Y:S01]  /*7c30*/  VIADD R19, R23, 0xffffffad ;  /* 0xffffffad17137836 */ /* 0x000fe20000000000 */
[----:B------:R-:W-:Y:S01]  /*7c40*/  STL.64 [R1+0x1c0], R2 ;  /* 0x0001c00201007387 */ /* 0x000fe20000100a00 */
[----:B------:R-:W4:Y:S03]  /*7c50*/  LDC R23, c[0x0][0x230] ;  /* 0x00008c00ff177b82 */ /* 0x000f260000000800 */
[----:B------:R1:W-:Y:S02]  /*7c60*/  STL.64 [R1+0x1118], R206 ;  /* 0x001118ce01007387 */ /* 0x0003e40000100a00 */
[----:B-1----:R-:W-:-:S04]  /*7c70*/  IMAD.WIDE R206, R18, 0x4, R242 ;  /* 0x0000000412ce7825 */ /* 0x002fc800078e02f2 */
[----:B------:R-:W-:Y:S01]  /*7c80*/  IMAD R18, R48, 0x30, RZ ;  /* 0x0000003030127824 */ /* 0x000fe200078e02ff */
[----:B------:R1:W-:Y:S03]  /*7c90*/  LDGSTS.E [R244+0xc], desc[UR8][R206.64], !P6 ;  /* 0x0000c000cef47fae */ /* 0x0003e6000f121848 */
[C---:B------:R-:W-:Y:S01]  /*7ca0*/  IMAD.WIDE R80, R18.reuse, 0x4, R242 ;  /* 0x0000000412507825 */ /* 0x040fe200078e02f2 */
[----:B------:R-:W-:Y:S01]  /*7cb0*/  LDGSTS.E [R244+0x800c], desc[UR8][R208.64], !P6 ;  /* 0x0800c000d0f47fae */ /* 0x000fe2000f121848 */
[----:B------:R-:W-:Y:S02]  /*7cc0*/  ISETP.GE.U32.AND P6, PT, R19, 0x7fffff2e, PT ;  /* 0x7fffff2e1300780c */ /* 0x000fe40003fc6070 */
[----:B------:R-:W-:Y:S01]  /*7cd0*/  IMAD.WIDE R162, R18, 0x4, R112 ;  /* 0x0000000412a27825 */ /* 0x000fe200078e0270 */
[----:B------:R-:W-:Y:S03]  /*7ce0*/  LDGSTS.E [R244+0x10000], desc[UR8][R80.64], !P5 ;  /* 0x1000000050f47fae */ /* 0x000fe6000e921848 */
[----:B------:R-:W-:Y:S01]  /*7cf0*/  IMAD R18, R48, 0x31, RZ ;  /* 0x0000003130127824 */ /* 0x000fe200078e02ff */
[----:B------:R-:W-:Y:S01]  /*7d00*/  LDGSTS.E [R244+0x18000], desc[UR8][R162.64], !P5 ;  /* 0x18000000a2f47fae */ /* 0x000fe2000e921848 */
[----:B------:R-:W-:-:S02]  /*7d10*/  VIADD R19, R20, 0xffffffac ;  /* 0xffffffac14137836 */ /* 0x000fc40000000000 */
[C---:B------:R-:W-:Y:S01]  /*7d20*/  IMAD.WIDE R146, R18.reuse, 0x4, R242 ;  /* 0x0000000412927825 */ /* 0x040fe200078e02f2 */
[----:B------:R1:W-:Y:S02]  /*7d30*/  STL.64 [R1+0x11b0], R206 ;  /* 0x0011b0ce01007387 */ /* 0x0003e40000100a00 */
[----:B------:R-:W-:Y:S01]  /*7d40*/  ISETP.GE.U32.AND P5, PT, R19, 0x7fffff2d, PT ;  /* 0x7fffff2d1300780c */ /* 0x000fe20003fa6070 */
[----:B------:R-:W-:Y:S01]  /*7d50*/  IMAD.WIDE R164, R18, 0x4, R112 ;  /* 0x0000000412a47825 */ /* 0x000fe200078e0270 */
[----:B--2---:R-:W-:Y:S01]  /*7d60*/  IADD3 R19, R21, -0x71, RZ ;  /* 0xffffff8f15137810 */ /* 0x004fe20007ffe0ff */
[----:B------:R-:W-:Y:S02]  /*7d70*/  LDGSTS.E [R244+0x10004], desc[UR8][R146.64], !P2 ;  /* 0x1000400092f47fae */ /* 0x000fe4000d121848 */
[----:B------:R-:W-:Y:S02]  /*7d80*/  IMAD R18, R48, 0x32, RZ ;  /* 0x0000003230127824 */ /* 0x000fe400078e02ff */
[----:B------:R-:W-:Y:S01]  /*7d90*/  LDGSTS.E [R244+0x18004], desc[UR8][R164.64], !P2 ;  /* 0x18004000a4f47fae */ /* 0x000fe2000d121848 */
[----:B------:R-:W-:Y:S01]  /*7da0*/  ISETP.GE.U32.AND P2, PT, R19, 0x7fffff10, PT ;  /* 0x7fffff101300780c */ /* 0x000fe20003f46070 */
[----:B------:R-:W-:-:S02]  /*7db0*/  IMAD.WIDE R78, R18, 0x4, R242 ;  /* 0x00000004124e7825 */ /* 0x000fc400078e02f2 */
[----:B------:R-:W-:Y:S02]  /*7dc0*/  STL.64 [R1+0x1120], R208 ;  /* 0x001120d001007387 */ /* 0x000fe40000100a00 */
[----:B------:R-:W-:Y:S02]  /*7dd0*/  IMAD.WIDE R166, R18, 0x4, R112 ;  /* 0x0000000412a67825 */ /* 0x000fe400078e0270 */
[----:B------:R-:W-:Y:S02]  /*7de0*/  LDGSTS.E [R244+0x10008], desc[UR8][R78.64], !P1 ;  /* 0x100080004ef47fae */ /* 0x000fe4000c921848 */
[----:B------:R-:W-:Y:S02]  /*7df0*/  IMAD R18, R48, 0x33, RZ ;  /* 0x0000003330127824 */ /* 0x000fe400078e02ff */
[----:B---3--:R-:W-:Y:S01]  /*7e00*/  VIADD R19, R22, 0xffffff8e ;  /* 0xffffff8e16137836 */ /* 0x008fe20000000000 */
[----:B------:R-:W-:Y:S01]  /*7e10*/  LDGSTS.E [R244+0x18008], desc[UR8][R166.64], !P1 ;  /* 0x18008000a6f47fae */ /* 0x000fe2000c921848 */
[----:B------:R-:W-:-:S03]  /*7e20*/  IMAD.WIDE R76, R18, 0x4, R242 ;  /* 0x00000004124c7825 */ /* 0x000fc600078e02f2 */
[----:B------:R-:W-:Y:S01]  /*7e30*/  ISETP.GE.U32.AND P1, PT, R19, 0x7fffff0f, PT ;  /* 0x7fffff0f1300780c */ /* 0x000fe20003f26070 */
[----:B------:R-:W-:Y:S01]  /*7e40*/  IMAD.WIDE R222, R18, 0x4, R112 ;  /* 0x0000000412de7825 */ /* 0x000fe200078e0270 */
[----:B------:R-:W-:Y:S03]  /*7e50*/  LDGSTS.E [R244+0x1000c], desc[UR8][R76.64], !P0 ;  /* 0x1000c0004cf47fae */ /* 0x000fe6000c121848 */
[----:B----4-:R-:W-:Y:S01]  /*7e60*/  VIADD R18, R23, 0xffffff8d ;  /* 0xffffff8d17127836 */ /* 0x010fe20000000000 */
[----:B------:R-:W-:Y:S01]  /*7e70*/  LDGSTS.E [R244+0x1800c], desc[UR8][R222.64], !P0 ;  /* 0x1800c000def47fae */ /* 0x000fe2000c121848 */
[C---:B------:R-:W-:Y:S02]  /*7e80*/  IMAD R20, R48.reuse, 0x50, RZ ;  /* 0x0000005030147824 */ /* 0x040fe400078e02ff */
[----:B------:R-:W-:Y:S01]  /*7e90*/  IMAD R22, R48, 0x51, RZ ;  /* 0x0000005130167824 */ /* 0x000fe200078e02ff */
[----:B------:R-:W-:Y:S01]  /*7ea0*/  ISETP.GE.U32.AND P0, PT, R18, 0x7fffff0e, PT ;  /* 0x7fffff0e1200780c */ /* 0x000fe20003f06070 */
[C---:B------:R-:W-:Y:S01]  /*7eb0*/  IMAD.WIDE R18, R20.reuse, 0x4, R242 ;  /* 0x0000000414127825 */ /* 0x040fe200078e02f2 */
[----:B------:R-:W-:Y:S03]  /*7ec0*/  STL.64 [R1+0x1128], R80 ;  /* 0x0011285001007387 */ /* 0x000fe60000100a00 */
[--C-:B------:R-:W-:Y:S01]  /*7ed0*/  IMAD.WIDE R204, R20, 0x4, R112.reuse ;  /* 0x0000000414cc7825 */ /* 0x100fe200078e0270 */
[----:B------:R-:W-:Y:S03]  /*7ee0*/  LDGSTS.E [R244+0x20000], desc[UR8][R18.64], !P4 ;  /* 0x2000000012f47fae */ /* 0x000fe6000e121848 */
[----:B------:R-:W-:Y:S01]  /*7ef0*/  VIADD R20, R24, 0xffffff8c ;  /* 0xffffff8c18147836 */ /* 0x000fe20000000000 */
[----:B------:R-:W-:Y:S01]  /*7f00*/  LDGSTS.E [R244+0x28000], desc[UR8][R204.64], !P4 ;  /* 0x28000000ccf47fae */ /* 0x000fe2000e121848 */
[----:B------:R-:W-:-:S03]  /*7f10*/  IMAD.WIDE R202, R22, 0x4, R112 ;  /* 0x0000000416ca7825 */ /* 0x000fc600078e0270 */
[----:B------:R-:W-:Y:S01]  /*7f20*/  ISETP.GE.U32.AND P4, PT, R20, 0x7fffff0d, PT ;  /* 0x7fffff0d1400780c */ /* 0x000fe20003f86070 */
[----:B------:R-:W-:Y:S01]  /*7f30*/  IMAD.WIDE R20, R22, 0x4, R242 ;  /* 0x0000000416147825 */ /* 0x000fe200078e02f2 */
[----:B------:R-:W-:Y:S03]  /*7f40*/  STL.64 [R1+0x1130], R162 ;  /* 0x001130a201007387 */ /* 0x000fe60000100a00 */
[----:B------:R-:W-:Y:S01]  /*7f50*/  VIADD R22, R25, 0xffffffeb ;  /* 0xffffffeb19167836 */ /* 0x000fe20000000000 */
[----:B------:R2:W-:Y:S01]  /*7f60*/  LDGSTS.E [R244+0x20004], desc[UR8][R20.64], !P3 ;  /* 0x2000400014f47fae */ /* 0x0005e2000d921848 */
[----:B------:R-:W-:Y:S02]  /*7f70*/  IMAD R24, R48, 0x52, RZ ;  /* 0x0000005230187824 */ /* 0x000fe400078e02ff */
[----:B-1----:R-:W-:Y:S01]  /*7f80*/  IMAD.MOV.U32 R206, RZ, RZ, R248 ;  /* 0x000000ffffce7224 */ /* 0x002fe200078e00f8 */
[----:B------:R-:W-:Y:S01]  /*7f90*/  LDGSTS.E [R244+0x28004], desc[UR8][R202.64], !P3 ;  /* 0x28004000caf47fae */ /* 0x000fe2000d921848 */
[----:B------:R-:W-:Y:S01]  /*7fa0*/  ISETP.GE.U32.AND P3, PT, R22, 0x7fffff6c, PT ;  /* 0x7fffff6c1600780c */ /* 0x000fe20003f66070 */
[----:B------:R-:W-:-:S02]  /*7fb0*/  IMAD.WIDE R22, R24, 0x4, R242 ;  /* 0x0000000418167825 */ /* 0x000fc400078e02f2 */
[----:B------:R-:W-:Y:S02]  /*7fc0*/  STL.64 [R1+0x1138], R146 ;  /* 0x0011389201007387 */ /* 0x000fe40000100a00 */
[----:B------:R-:W-:Y:S02]  /*7fd0*/  IMAD.WIDE R200, R24, 0x4, R112 ;  /* 0x0000000418c87825 */ /* 0x000fe400078e0270 */
[----:B------:R-:W-:Y:S02]  /*7fe0*/  LDGSTS.E [R244+0x20008], desc[UR8][R22.64], !P6 ;  /* 0x2000800016f47fae */ /* 0x000fe4000f121848 */
[----:B------:R-:W-:Y:S02]  /*7ff0*/  VIADD R24, R26, 0xffffffea ;  /* 0xffffffea1a187836 */ /* 0x000fe40000000000 */
[----:B------:R-:W-:Y:S01]  /*8000*/  IMAD R26, R48, 0x53, RZ ;  /* 0x00000053301a7824 */ /* 0x000fe200078e02ff */
[----:B------:R-:W-:Y:S01]  /*8010*/  LDGSTS.E [R244+0x28008], desc[UR8][R200.64], !P6 ;  /* 0x28008000c8f47fae */ /* 0x000fe2000f121848 */
[----:B------:R-:W-:Y:S01]  /*8020*/  IMAD.MOV.U32 R207, RZ, RZ, R249 ;  /* 0x000000ffffcf7224 */ /* 0x000fe200078e00f9 */
[----:B------:R-:W-:Y:S01]  /*8030*/  ISETP.GE.U32.AND P6, PT, R24, 0x7fffff6b, PT ;  /* 0x7fffff6b1800780c */ /* 0x000fe20003fc6070 */
[C---:B------:R-:W-:Y:S01]  /*8040*/  IMAD.WIDE R24, R26.reuse, 0x4, R242 ;  /* 0x000000041a187825 */ /* 0x040fe200078e02f2 */
[----:B------:R-:W-:Y:S03]  /*8050*/  STL.64 [R1+0x1140], R164 ;  /* 0x001140a401007387 */ /* 0x000fe60000100a00 */
[----:B------:R-:W-:Y:S01]  /*8060*/  IMAD.WIDE R198, R26, 0x4, R112 ;  /* 0x000000041ac67825 */ /* 0x000fe200078e0270 */
[----:B------:R-:W-:Y:S03]  /*8070*/  LDGSTS.E [R244+0x2000c], desc[UR8][R24.64], !P5 ;  /* 0x2000c00018f47fae */ /* 0x000fe6000e921848 */
[----:B------:R-:W-:Y:S01]  /*8080*/  IMAD R26, R48, 0x70, RZ ;  /* 0x00000070301a7824 */ /* 0x000fe200078e02ff */
[----:B------:R-:W-:Y:S01]  /*8090*/  LDGSTS.E [R244+0x2800c], desc[UR8][R198.64], !P5 ;  /* 0x2800c000c6f47fae */ /* 0x000fe2000e921848 */
[----:B------:R-:W-:Y:S01]  /*80a0*/  ISETP.GE.U32.AND P5, PT, R27, 0x7fffff6a, PT ;  /* 0x7fffff6a1b00780c */ /* 0x000fe20003fa6070 */
[----:B------:R-:W-:-:S02]  /*80b0*/  VIADD R27, R28, 0xffffffe8 ;  /* 0xffffffe81c1b7836 */ /* 0x000fc40000000000 */
[C---:B------:R-:W-:Y:S01]  /*80c0*/  IMAD.WIDE R82, R26.reuse, 0x4, R242 ;  /* 0x000000041a527825 */ /* 0x040fe200078e02f2 */
[----:B------:R-:W1:Y:S01]  /*80d0*/  LDC R28, c[0x0][0x230] ;  /* 0x00008c00ff1c7b82 */ /* 0x000e620000000800 */
[----:B------:R-:W-:Y:S02]  /*80e0*/  STL.64 [R1+0x1148], R78 ;  /* 0x0011484e01007387 */ /* 0x000fe40000100a00 */
[----:B------:R-:W-:Y:S02]  /*80f0*/  IMAD.WIDE R142, R26, 0x4, R112 ;  /* 0x000000041a8e7825 */ /* 0x000fe400078e0270 */
[----:B------:R-:W-:Y:S02]  /*8100*/  LDGSTS.E [R244+0x30000], desc[UR8][R82.64], !P2 ;  /* 0x3000000052f47fae */ /* 0x000fe4000d121848 */
[----:B------:R-:W-:Y:S02]  /*8110*/  IMAD R26, R48, 0x71, RZ ;  /* 0x00000071301a7824 */ /* 0x000fe400078e02ff */
[----:B------:R-:W-:Y:S01]  /*8120*/  LDGSTS.E [R244+0x38000], desc[UR8][R142.64], !P2 ;  /* 0x380000008ef47fae */ /* 0x000fe2000d121848 */
[----:B------:R-:W-:Y:S01]  /*8130*/  ISETP.GE.U32.AND P2, PT, R27, 0x7fffff69, PT ;  /* 0x7fffff691b00780c */ /* 0x000fe20003f46070 */
[C---:B------:R-:W-:Y:S01]  /*8140*/  IMAD.WIDE R84, R26.reuse, 0x4, R242 ;  /* 0x000000041a547825 */ /* 0x040fe200078e02f2 */
[----:B------:R-:W-:Y:S01]  /*8150*/  IADD3 R27, R29, -0x35, RZ ;  /* 0xffffffcb1d1b7810 */ /* 0x000fe20007ffe0ff */
[----:B------:R-:W-:Y:S01]  /*8160*/  STL.64 [R1+0x1150], R166 ;  /* 0x001150a601007387 */ /* 0x000fe20000100a00 */
[----:B------:R-:W3:Y:S01]  /*8170*/  LDC R29, c[0x0][0x230] ;  /* 0x00008c00ff1d7b82 */ /* 0x000ee20000000800 */
[----:B------:R-:W-:-:S02]  /*8180*/  IMAD.WIDE R140, R26, 0x4, R112 ;  /* 0x000000041a8c7825 */ /* 0x000fc400078e0270 */
[----:B------:R-:W-:Y:S02]  /*8190*/  STL.64 [R1+0x1158], R76 ;  /* 0x0011584c01007387 */ /* 0x000fe40000100a00 */
[----:B------:R-:W-:Y:S02]  /*81a0*/  IMAD R26, R48, 0x72, RZ ;  /* 0x00000072301a7824 */ /* 0x000fe400078e02ff */
[----:B------:R-:W-:Y:S02]  /*81b0*/  LDGSTS.E [R244+0x30004], desc[UR8][R84.64], !P1 ;  /* 0x3000400054f47fae */ /* 0x000fe4000c921848 */
[C---:B------:R-:W-:Y:S02]  /*81c0*/  IMAD.WIDE R86, R26.reuse, 0x4, R242 ;  /* 0x000000041a567825 */ /* 0x040fe400078e02f2 */
[----:B------:R-:W-:Y:S02]  /*81d0*/  STL.64 [R1+0x1160], R222 ;  /* 0x001160de01007387 */ /* 0x000fe40000100a00 */
[----:B------:R-:W-:-:S02]  /*81e0*/  IMAD.WIDE R138, R26, 0x4, R112 ;  /* 0x000000041a8a7825 */ /* 0x000fc400078e0270 */
[----:B------:R-:W-:Y:S01]  /*81f0*/  LDGSTS.E [R244+0x38004], desc[UR8][R140.64], !P1 ;  /* 0x380040008cf47fae */ /* 0x000fe2000c921848 */
[----:B------:R-:W-:Y:S01]  /*8200*/  ISETP.GE.U32.AND P1, PT, R27, 0x7fffff4c, PT ;  /* 0x7fffff4c1b00780c */ /* 0x000fe20003f26070 */
[----:B------:R-:W-:Y:S02]  /*8210*/  VIADD R27, R30, 0xffffffca ;  /* 0xffffffca1e1b7836 */ /* 0x000fe40000000000 */
[----:B------:R-:W-:Y:S01]  /*8220*/  STL.64 [R1+0x1168], R18 ;  /* 0x0011681201007387 */ /* 0x000fe20000100a00 */
[----:B------:R-:W-:Y:S01]  /*8230*/  IMAD R26, R48, 0x73, RZ ;  /* 0x00000073301a7824 */ /* 0x000fe200078e02ff */
[----:B------:R-:W4:Y:S02]  /*8240*/  LDC R30, c[0x0][0x230] ;  /* 0x00008c00ff1e7b82 */ /* 0x000f240000000800 */
[----:B------:R-:W-:Y:S01]  /*8250*/  STL.64 [R1+0x1170], R204 ;  /* 0x001170cc01007387 */ /* 0x000fe20000100a00 */
[----:B------:R-:W-:-:S03]  /*8260*/  IMAD.WIDE R88, R26, 0x4, R242 ;  /* 0x000000041a587825 */ /* 0x000fc600078e02f2 */
[----:B------:R-:W-:Y:S01]  /*8270*/  STL.64 [R1+0x1178], R20 ;  /* 0x0011781401007387 */ /* 0x000fe20000100a00 */
[----:B------:R-:W-:-:S03]  /*8280*/  IMAD.WIDE R136, R26, 0x4, R112 ;  /* 0x000000041a887825 */ /* 0x000fc600078e0270 */
[----:B------:R-:W-:Y:S01]  /*8290*/  STL.64 [R1+0xd08], R244 ;  /* 0x000d08f401007387 */ /* 0x000fe20000100a00 */
[----:B------:R-:W-:-:S03]  /*82a0*/  IMAD R26, R48, 0x14, RZ ;  /* 0x00000014301a7824 */ /* 0x000fc600078e02ff */
[----:B------:R-:W-:Y:S01]  /*82b0*/  LDGSTS.E [R244+0x30008], desc[UR8][R86.64], !P0 ;  /* 0x3000800056f47fae */ /* 0x000fe2000c121848 */
[----:B------:R-:W-:-:S03]  /*82c0*/  IMAD.WIDE R150, R26, 0x4, R242 ;  /* 0x000000041a967825 */ /* 0x000fc600078e02f2 */
[----:B------:R2:W-:Y:S01]  /*82d0*/  STL.64 [R1+0xd00], R6 ;  /* 0x000d000601007387 */ /* 0x0005e20000100a00 */
[----:B------:R-:W-:-:S03]  /*82e0*/  IMAD.WIDE R210, R26, 0x4, R112 ;  /* 0x000000041ad27825 */ /* 0x000fc600078e0270 */
[----:B------:R-:W-:Y:S01]  /*82f0*/  LDGSTS.E [R244+0x38008], desc[UR8][R138.64], !P0 ;  /* 0x380080008af47fae */ /* 0x000fe2000c121848 */
[----:B------:R-:W-:Y:S01]  /*8300*/  ISETP.GE.U32.AND P0, PT, R27, 0x7fffff4b, PT ;  /* 0x7fffff4b1b00780c */ /* 0x000fe20003f06070 */
[----:B------:R-:W-:Y:S02]  /*8310*/  VIADD R27, R31, 0xffffffc9 ;  /* 0xffffffc91f1b7836 */ /* 0x000fe40000000000 */
[----:B------:R-:W4:Y:S01]  /*8320*/  LDL.LU.64 R56, [R1+0x238] ;  /* 0x0002380001387983 */ /* 0x000f220000300a00 */
[----:B------:R-:W4:Y:S01]  /*8330*/  LDC R31, c[0x0][0x230] ;  /* 0x00008c00ff1f7b82 */ /* 0x000f220000000800 */
[----:B------:R-:W-:Y:S02]  /*8340*/  IMAD R26, R48, 0x15, RZ ;  /* 0x00000015301a7824 */ /* 0x000fe400078e02ff */
[----:B------:R-:W4:Y:S02]  /*8350*/  LDL.LU.64 R58, [R1+0x230] ;  /* 0x00023000013a7983 */ /* 0x000f240000300a00 */
[----:B------:R-:W-:-:S02]  /*8360*/  IMAD.WIDE R148, R26, 0x4, R242 ;  /* 0x000000041a947825 */ /* 0x000fc400078e02f2 */
[----:B------:R-:W4:Y:S01]  /*8370*/  LDL.LU.64 R60, [R1+0x228] ;  /* 0x00022800013c7983 */ /* 0x000f220000300a00 */
[----:B--2---:R-:W2:Y:S01]  /*8380*/  LDC R7, c[0x0][0x230] ;  /* 0x00008c00ff077b82 */ /* 0x004ea20000000800 */
[----:B------:R-:W-:Y:S02]  /*8390*/  IMAD.WIDE R212, R26, 0x4, R112 ;  /* 0x000000041ad47825 */ /* 0x000fe400078e0270 */
[----:B------:R-:W-:Y:S02]  /*83a0*/  LDGSTS.E [R244+0x3000c], desc[UR8][R88.64], !P4 ;  /* 0x3000c00058f47fae */ /* 0x000fe4000e121848 */
[C---:B------:R-:W-:Y:S02]  /*83b0*/  IMAD R26, R48.reuse, 0x16, RZ ;  /* 0x00000016301a7824 */ /* 0x040fe400078e02ff */
[----:B------:R-:W2:Y:S01]  /*83c0*/  LDL.LU.64 R62, [R1+0x220] ;  /* 0x00022000013e7983 */ /* 0x000ea20000300a00 */
[----:B------:R-:W-:Y:S01]  /*83d0*/  IMAD R248, R48, 0x5f, RZ ;  /* 0x0000005f30f87824 */ /* 0x000fe200078e02ff */
[----:B------:R-:W2:Y:S01]  /*83e0*/  LDC R6, c[0x0][0x230] ;  /* 0x00008c00ff067b82 */ /* 0x000ea20000000800 */
[----:B------:R-:W-:Y:S01]  /*83f0*/  IMAD.WIDE R144, R26, 0x4, R242 ;  /* 0x000000041a907825 */ /* 0x000fe200078e02f2 */
[----:B------:R-:W-:Y:S01]  /*8400*/  LDGSTS.E [R244+0x3800c], desc[UR8][R136.64], !P4 ;  /* 0x3800c00088f47fae */ /* 0x000fe2000e121848 */
[----:B------:R-:W-:-:S02]  /*8410*/  ISETP.GE.U32.AND P4, PT, R27, 0x7fffff4a, PT ;  /* 0x7fffff4a1b00780c */ /* 0x000fc40003f86070 */
[----:B-1----:R-:W-:Y:S01]  /*8420*/  VIADD R27, R28, 0xffffffc8 ;  /* 0xffffffc81c1b7836 */ /* 0x002fe20000000000 */
[----:B------:R-:W2:Y:S01]  /*8430*/  LDL.LU.64 R64, [R1+0x218] ;  /* 0x0002180001407983 */ /* 0x000ea20000300a00 */
[----:B------:R-:W-:Y:S01]  /*8440*/  IMAD.WIDE R160, R26, 0x4, R112 ;  /* 0x000000041aa07825 */ /* 0x000fe200078e0270 */
[----:B------:R-:W1:Y:S02]  /*8450*/  LDC R28, c[0x0][0x230] ;  /* 0x00008c00ff1c7b82 */ /* 0x000e640000000800 */
[----:B------:R-:W-:Y:S01]  /*8460*/  LDGSTS.E [R245], desc[UR8][R150.64], !P3 ;  /* 0x0000000096f57fae */ /* 0x000fe2000d921848 */
[----:B------:R-:W-:-:S03]  /*8470*/  IMAD R26, R48, 0x17, RZ ;  /* 0x00000017301a7824 */ /* 0x000fc600078e02ff */
[----:B------:R-:W-:Y:S01]  /*8480*/  LDGSTS.E [R245+0x8000], desc[UR8][R210.64], !P3 ;  /* 0x08000000d2f57fae */ /* 0x000fe2000d921848 */
[----:B------:R-:W-:Y:S01]  /*8490*/  ISETP.GE.U32.AND P3, PT, R27, 0x7fffff49, PT ;  /* 0x7fffff491b00780c */ /* 0x000fe20003f66070 */
[----:B---3--:R-:W-:Y:S02]  /*84a0*/  VIADD R27, R29, 0xffffffab ;  /* 0xffffffab1d1b7836 */ /* 0x008fe40000000000 */
[----:B------:R-:W-:Y:S01]  /*84b0*/  LDGSTS.E [R245+0x4], desc[UR8][R148.64], !P6 ;  /* 0x0000400094f57fae */ /* 0x000fe2000f121848 */
[----:B------:R-:W3:Y:S01]  /*84c0*/  LDC R29, c[0x0][0x230] ;  /* 0x00008c00ff1d7b82 */ /* 0x000ee20000000800 */
[----:B------:R-:W-:Y:S02]  /*84d0*/  IMAD.WIDE R10, R26, 0x4, R242 ;  /* 0x000000041a0a7825 */ /* 0x000fe400078e02f2 */
[----:B------:R-:W-:Y:S01]  /*84e0*/  LDGSTS.E [R245+0x8004], desc[UR8][R212.64], !P6 ;  /* 0x08004000d4f57fae */ /* 0x000fe2000f121848 */
[----:B------:R-:W-:Y:S01]  /*84f0*/  ISETP.GE.U32.AND P6, PT, R27, 0x7fffff2c, PT ;  /* 0x7fffff2c1b00780c */ /* 0x000fe20003fc6070 */
[----:B----4-:R-:W-:-:S02]  /*8500*/  VIADD R27, R30, 0xffffffaa ;  /* 0xffffffaa1e1b7836 */ /* 0x010fc40000000000 */
[----:B------:R-:W-:Y:S01]  /*8510*/  LDGSTS.E [R245+0x8], desc[UR8][R144.64], !P5 ;  /* 0x0000800090f57fae */ /* 0x000fe2000e921848 */
[----:B------:R-:W4:Y:S01]  /*8520*/  LDC R30, c[0x0][0x230] ;  /* 0x00008c00ff1e7b82 */ /* 0x000f220000000800 */
[----:B------:R-:W-:Y:S02]  /*8530*/  IMAD.WIDE R220, R26, 0x4, R112 ;  /* 0x000000041adc7825 */ /* 0x000fe400078e0270 */
[----:B------:R-:W-:Y:S01]  /*8540*/  LDGSTS.E [R245+0x8008], desc[UR8][R160.64], !P5 ;  /* 0x08008000a0f57fae */ /* 0x000fe2000e921848 */
[----:B------:R-:W-:Y:S01]  /*8550*/  ISETP.GE.U32.AND P5, PT, R27, 0x7fffff2b, PT ;  /* 0x7fffff2b1b00780c */ /* 0x000fe20003fa6070 */
[----:B------:R-:W-:Y:S02]  /*8560*/  VIADD R27, R31, 0xffffffa9 ;  /* 0xffffffa91f1b7836 */ /* 0x000fe40000000000 */
[----:B------:R-:W-:Y:S01]  /*8570*/  IMAD R26, R48, 0x34, RZ ;  /* 0x00000034301a7824 */ /* 0x000fe200078e02ff */
[----:B------:R-:W4:Y:S01]  /*8580*/  LDC R31, c[0x0][0x230] ;  /* 0x00008c00ff1f7b82 */ /* 0x000f220000000800 */
[----:B------:R-:W-:Y:S02]  /*8590*/  LDGSTS.E [R245+0xc], desc[UR8][R10.64], !P2 ;  /* 0x0000c0000af57fae */ /* 0x000fe4000d121848 */
[----:B------:R-:W-:-:S02]  /*85a0*/  IMAD.WIDE R74, R26, 0x4, R242 ;  /* 0x000000041a4a7825 */ /* 0x000fc400078e02f2 */
[----:B------:R-:W-:Y:S01]  /*85b0*/  LDGSTS.E [R245+0x800c], desc[UR8][R220.64], !P2 ;  /* 0x0800c000dcf57fae */ /* 0x000fe2000d121848 */
[----:B------:R-:W-:Y:S01]  /*85c0*/  ISETP.GE.U32.AND P2, PT, R27, 0x7fffff2a, PT ;  /* 0x7fffff2a1b00780c */ /* 0x000fe20003f46070 */
[----:B------:R-:W-:Y:S01]  /*85d0*/  IMAD.WIDE R224, R26, 0x4, R112 ;  /* 0x000000041ae07825 */ /* 0x000fe200078e0270 */
[----:B-1----:R-:W-:Y:S01]  /*85e0*/  IADD3 R27, R28, -0x58, RZ ;  /* 0xffffffa81c1b7810 */ /* 0x002fe20007ffe0ff */
[----:B------:R-:W-:Y:S02]  /*85f0*/  LDGSTS.E [R245+0x10000], desc[UR8][R74.64], !P1 ;  /* 0x100000004af57fae */ /* 0x000fe4000c921848 */
[----:B------:R-:W-:Y:S02]  /*8600*/  IMAD R26, R48, 0x35, RZ ;  /* 0x00000035301a7824 */ /* 0x000fe400078e02ff */
[----:B------:R-:W-:Y:S01]  /*8610*/  LDGSTS.E [R245+0x18000], desc[UR8][R224.64], !P1 ;  /* 0x18000000e0f57fae */ /* 0x000fe2000c921848 */
[----:B------:R-:W-:Y:S01]  /*8620*/  ISETP.GE.U32.AND P1, PT, R27, 0x7fffff29, PT ;  /* 0x7fffff291b00780c */ /* 0x000fe20003f26070 */
[----:B------:R-:W-:-:S02]  /*8630*/  IMAD.WIDE R16, R26, 0x4, R242 ;  /* 0x000000041a107825 */ /* 0x000fc400078e02f2 */
[----:B------:R-:W2:Y:S02]  /*8640*/  LDL.LU.64 R146, [R1+0x208] ;  /* 0x0002080001927983 */ /* 0x000ea40000300a00 */
        /* <DEDUP_REMOVED lines=9> */
[----:B------:R-:W-:Y:S01]  /*86e0*/  IMAD R26, R48, 0x37, RZ ;  /* 0x00000037301a7824 */ /* 0x000fe200078e02ff */
[----:B------:R-:W-:Y:S01]  /*86f0*/  LDGSTS.E [R245+0x18008], desc[UR8][R228.64], !P4 ;  /* 0x18008000e4f57fae */ /* 0x000fe2000e121848 */
[----:B----4-:R-:W-:Y:S02]  /*8700*/  VIADD R27, R30, 0xffffff8a ;  /* 0xffffff8a1e1b7836 */ /* 0x010fe40000000000 */
[C---:B------:R-:W-:Y:S01]  /*8710*/  IMAD.WIDE R12, R26.reuse, 0x4, R242 ;  /* 0x000000041a0c7825 */ /* 0x040fe200078e02f2 */
[----:B------:R-:W3:Y:S02]  /*8720*/  LDL.LU.64 R162, [R1+0x200] ;  /* 0x0002000001a27983 */ /* 0x000ee40000300a00 */
[----:B------:R-:W-:Y:S01]  /*8730*/  ISETP.GE.U32.AND P4, PT, R27, 0x7fffff0b, PT ;  /* 0x7fffff0b1b00780c */ /* 0x000fe20003f86070 */
[----:B------:R-:W-:Y:S01]  /*8740*/  IMAD.WIDE R168, R26, 0x4, R112 ;  /* 0x000000041aa87825 */ /* 0x000fe200078e0270 */
[----:B------:R-:W-:Y:S03]  /*8750*/  LDGSTS.E [R245+0x1000c], desc[UR8][R12.64], !P3 ;  /* 0x1000c0000cf57fae */ /* 0x000fe6000d921848 */
[----:B------:R-:W-:Y:S01]  /*8760*/  VIADD R26, R31, 0xffffff89 ;  /* 0xffffff891f1a7836 */ /* 0x000fe20000000000 */
[----:B------:R-:W-:Y:S01]  /*8770*/  LDGSTS.E [R245+0x1800c], desc[UR8][R168.64], !P3 ;  /* 0x1800c000a8f57fae */ /* 0x000fe2000d921848 */
[----:B------:R-:W-:-:S02]  /*8780*/  IMAD R28, R48, 0x54, RZ ;  /* 0x00000054301c7824 */ /* 0x000fc400078e02ff */
[----:B------:R-:W-:Y:S01]  /*8790*/  IMAD R30, R48, 0x55, RZ ;  /* 0x00000055301e7824 */ /* 0x000fe200078e02ff */
[----:B------:R-:W-:Y:S01]  /*87a0*/  ISETP.GE.U32.AND P3, PT, R26, 0x7fffff0a, PT ;  /* 0x7fffff0a1a00780c */ /* 0x000fe20003f66070 */
[C---:B------:R-:W-:Y:S01]  /*87b0*/  IMAD.WIDE R26, R28.reuse, 0x4, R242 ;  /* 0x000000041c1a7825 */ /* 0x040fe200078e02f2 */
[----:B------:R-:W4:Y:S03]  /*87c0*/  LDL.LU.64 R80, [R1+0x1c8] ;  /* 0x0001c80001507983 */ /* 0x000f260000300a00 */
[--C-:B------:R-:W-:Y:S01]  /*87d0*/  IMAD.WIDE R196, R28, 0x4, R112.reuse ;  /* 0x000000041cc47825 */ /* 0x100fe200078e0270 */
[----:B------:R-:W-:Y:S03]  /*87e0*/  LDGSTS.E [R245+0x20000], desc[UR8][R26.64], !P6 ;  /* 0x200000001af57fae */ /* 0x000fe6000f121848 */
[----:B------:R-:W-:Y:S01]  /*87f0*/  VIADD R28, R32, 0xffffff88 ;  /* 0xffffff88201c7836 */ /* 0x000fe20000000000 */
[----:B------:R-:W-:Y:S01]  /*8800*/  LDGSTS.E [R245+0x28000], desc[UR8][R196.64], !P6 ;  /* 0x28000000c4f57fae */ /* 0x000fe2000f121848 */
[----:B------:R-:W-:-:S03]  /*8810*/  IMAD.WIDE R194, R30, 0x4, R112 ;  /* 0x000000041ec27825 */ /* 0x000fc600078e0270 */
[----:B------:R-:W-:Y:S01]  /*8820*/  ISETP.GE.U32.AND P6, PT, R28, 0x7fffff09, PT ;  /* 0x7fffff091c00780c */ /* 0x000fe20003fc6070 */
[----:B------:R-:W-:Y:S01]  /*8830*/  IMAD.WIDE R28, R30, 0x4, R242 ;  /* 0x000000041e1c7825 */ /* 0x000fe200078e02f2 */
[----:B------:R-:W3:Y:S03]  /*8840*/  LDL.LU.64 R208, [R1+0x1c0] ;  /* 0x0001c00001d07983 */ /* 0x000ee60000300a00 */
[----:B------:R-:W-:Y:S01]  /*8850*/  VIADD R30, R33, 0xffffffe7 ;  /* 0xffffffe7211e7836 */ /* 0x000fe20000000000 */
[----:B------:R-:W-:Y:S01]  /*8860*/  LDGSTS.E [R245+0x20004], desc[UR8][R28.64], !P5 ;  /* 0x200040001cf57fae */ /* 0x000fe2000e921848 */
[----:B------:R-:W-:-:S03]  /*8870*/  IMAD R32, R48, 0x56, RZ ;  /* 0x0000005630207824 */ /* 0x000fc600078e02ff */
[----:B------:R-:W-:Y:S01]  /*8880*/  LDGSTS.E [R245+0x28004], desc[UR8][R194.64], !P5 ;  /* 0x28004000c2f57fae */ /* 0x000fe2000e921848 */
[----:B------:R-:W-:Y:S01]  /*8890*/  ISETP.GE.U32.AND P5, PT, R30, 0x7fffff68, PT ;  /* 0x7fffff681e00780c */ /* 0x000fe20003fa6070 */
[----:B------:R-:W-:-:S04]  /*88a0*/  IMAD.WIDE R30, R32, 0x4, R242 ;  /* 0x00000004201e7825 */ /* 0x000fc800078e02f2 */
[----:B------:R-:W-:Y:S01]  /*88b0*/  IMAD.WIDE R192, R32, 0x4, R112 ;  /* 0x0000000420c07825 */ /* 0x000fe200078e0270 */
[----:B------:R-:W-:Y:S03]  /*88c0*/  LDGSTS.E [R245+0x20008], desc[UR8][R30.64], !P2 ;  /* 0x200080001ef57fae */ /* 0x000fe6000d121848 */
[----:B------:R-:W-:Y:S01]  /*88d0*/  VIADD R32, R34, 0xffffffe6 ;  /* 0xffffffe622207836 */ /* 0x000fe20000000000 */
[----:B------:R-:W-:Y:S01]  /*88e0*/  LDGSTS.E [R245+0x28008], desc[UR8][R192.64], !P2 ;  /* 0x28008000c0f57fae */ /* 0x000fe2000d121848 */
[----:B------:R-:W-:-:S03]  /*88f0*/  IMAD R34, R48, 0x57, RZ ;  /* 0x0000005730227824 */ /* 0x000fc600078e02ff */
[----:B------:R-:W-:Y:S01]  /*8900*/  ISETP.GE.U32.AND P2, PT, R32, 0x7fffff67, PT ;  /* 0x7fffff672000780c */ /* 0x000fe20003f46070 */
[----:B------:R-:W-:-:S04]  /*8910*/  IMAD.WIDE R32, R34, 0x4, R242 ;  /* 0x0000000422207825 */ /* 0x000fc800078e02f2 */
[----:B------:R-:W-:Y:S01]  /*8920*/  IMAD.WIDE R190, R34, 0x4, R112 ;  /* 0x0000000422be7825 */ /* 0x000fe200078e0270 */
[----:B------:R-:W-:Y:S03]  /*8930*/  LDGSTS.E [R245+0x2000c], desc[UR8][R32.64], !P1 ;  /* 0x2000c00020f57fae */ /* 0x000fe6000c921848 */
[----:B------:R-:W-:Y:S01]  /*8940*/  IMAD R34, R48, 0x74, RZ ;  /* 0x0000007430227824 */ /* 0x000fe200078e02ff */
[----:B------:R-:W-:Y:S01]  /*8950*/  LDGSTS.E [R245+0x2800c], desc[UR8][R190.64], !P1 ;  /* 0x2800c000bef57fae */ /* 0x000fe2000c921848 */
[----:B------:R-:W-:Y:S02]  /*8960*/  ISETP.GE.U32.AND P1, PT, R35, 0x7fffff66, PT ;  /* 0x7fffff662300780c */ /* 0x000fe40003f26070 */
[----:B------:R-:W-:Y:S01]  /*8970*/  IMAD.WIDE R90, R34, 0x4, R242 ;  /* 0x00000004225a7825 */ /* 0x000fe200078e02f2 */
[----:B------:R-:W-:Y:S02]  /*8980*/  IADD3 R35, R36, -0x1c, RZ ;  /* 0xffffffe424237810 */ /* 0x000fe40007ffe0ff */
[----:B------:R-:W1:Y:S01]  /*8990*/  LDC R36, c[0x0][0x230] ;  /* 0x00008c00ff247b82 */ /* 0x000e620000000800 */
[----:B------:R-:W-:Y:S01]  /*89a0*/  IMAD.WIDE R134, R34, 0x4, R112 ;  /* 0x0000000422867825 */ /* 0x000fe200078e0270 */
[----:B------:R-:W-:Y:S03]  /*89b0*/  LDGSTS.E [R245+0x30000], desc[UR8][R90.64], !P0 ;  /* 0x300000005af57fae */ /* 0x000fe6000c121848 */
[----:B------:R-:W-:Y:S01]  /*89c0*/  IMAD R34, R48, 0x75, RZ ;  /* 0x0000007530227824 */ /* 0x000fe200078e02ff */
[----:B------:R-:W-:Y:S01]  /*89d0*/  LDGSTS.E [R245+0x38000], desc[UR8][R134.64], !P0 ;  /* 0x3800000086f57fae */ /* 0x000fe2000c121848 */
[----:B------:R-:W-:Y:S01]  /*89e0*/  ISETP.GE.U32.AND P0, PT, R35, 0x7fffff65, PT ;  /* 0x7fffff652300780c */ /* 0x000fe20003f06070 */
[----:B------:R-:W-:-:S02]  /*89f0*/  VIADD R35, R37, 0xffffffc7 ;  /* 0xffffffc725237836 */ /* 0x000fc40000000000 */
[C---:B------:R-:W-:Y:S01]  /*8a00*/  IMAD.WIDE R92, R34.reuse, 0x4, R242 ;  /* 0x00000004225c7825 */ /* 0x040fe200078e02f2 */
[----:B------:R-:W1:Y:S03]  /*8a10*/  LDC R37, c[0x0][0x230] ;  /* 0x00008c00ff257b82 */ /* 0x000e660000000800 */
        /* <DEDUP_REMOVED lines=19> */
[----:B------:R2:W-:Y:S01]  /*8b50*/  LDGSTS.E [R245+0x3800c], desc[UR8][R128.64], !P6 ;  /* 0x3800c00080f57fae */ /* 0x0005e2000f121848 */
[----:B------:R-:W-:Y:S01]  /*8b60*/  ISETP.GE.U32.AND P6, PT, R35, 0x7fffff46, PT ;  /* 0x7fffff462300780c */ /* 0x000fe20003fc6070 */
[----:B-1----:R-:W-:-:S02]  /*8b70*/  VIADD R35, R36, 0xffffffc4 ;  /* 0xffffffc424237836 */ /* 0x002fc40000000000 */
[C---:B------:R-:W-:Y:S01]  /*8b80*/  IMAD.WIDE R20, R34.reuse, 0x4, R242 ;  /* 0x0000000422147825 */ /* 0x040fe200078e02f2 */
[----:B------:R-:W1:Y:S03]  /*8b90*/  LDC R36, c[0x0][0x230] ;  /* 0x00008c00ff247b82 */ /* 0x000e660000000800 */
[----:B------:R-:W-:Y:S01]  /*8ba0*/  IMAD.WIDE R218, R34, 0x4, R112 ;  /* 0x0000000422da7825 */ /* 0x000fe200078e0270 */
[----:B------:R3:W-:Y:S03]  /*8bb0*/  LDGSTS.E [R246], desc[UR8][R20.64], !P5 ;  /* 0x0000000014f67fae */ /* 0x0007e6000e921848 */
[----:B------:R-:W-:Y:S01]  /*8bc0*/  IMAD R34, R48, 0x19, RZ ;  /* 0x0000001930227824 */ /* 0x000fe200078e02ff */
[----:B------:R-:W-:Y:S01]  /*8bd0*/  LDGSTS.E [R246+0x8000], desc[UR8][R218.64], !P5 ;  /* 0x08000000daf67fae */ /* 0x000fe2000e921848 */
[----:B------:R-:W-:Y:S01]  /*8be0*/  ISETP.GE.U32.AND P5, PT, R35, 0x7fffff45, PT ;  /* 0x7fffff452300780c */ /* 0x000fe20003fa6070 */
[----:B------:R-:W-:-:S02]  /*8bf0*/  VIADD R35, R37, 0xffffffa7 ;  /* 0xffffffa725237836 */ /* 0x000fc40000000000 */
[C---:B------:R-:W-:Y:S01]  /*8c00*/  IMAD.WIDE R204, R34.reuse, 0x4, R242 ;  /* 0x0000000422cc7825 */ /* 0x040fe200078e02f2 */
[----:B------:R-:W1:Y:S03]  /*8c10*/  LDC R37, c[0x0][0x230] ;  /* 0x00008c00ff257b82 */ /* 0x000e660000000800 */
[----:B------:R-:W-:Y:S01]  /*8c20*/  IMAD.WIDE R216, R34, 0x4, R112 ;  /* 0x0000000422d87825 */ /* 0x000fe200078e0270 */
[----:B------:R3:W-:Y:S03]  /*8c30*/  LDGSTS.E [R246+0x4], desc[UR8][R204.64], !P2 ;  /* 0x00004000ccf67fae */ /* 0x0007e6000d121848 */
        /* <DEDUP_REMOVED lines=10> */
[----:B------:R-:W-:-:S02]  /*8ce0*/  ISETP.GE.U32.AND P1, PT, R35, 0x7fffff27, PT ;  /* 0x7fffff272300780c */ /* 0x000fc40003f26070 */
[----:B------:R-:W-:Y:S01]  /*8cf0*/  IADD3 R35, R39, -0x5b, RZ ;  /* 0xffffffa527237810 */ /* 0x000fe20007ffe0ff */
[C---:B------:R-:W-:Y:S01]  /*8d00*/  IMAD.WIDE R222, R34.reuse, 0x4, R242 ;  /* 0x0000000422de7825 */ /* 0x040fe200078e02f2 */
[----:B------:R-:W1:Y:S03]  /*8d10*/  LDC R39, c[0x0][0x230] ;  /* 0x00008c00ff277b82 */ /* 0x000e660000000800 */
[----:B------:R-:W-:Y:S01]  /*8d20*/  IMAD.WIDE R152, R34, 0x4, R112 ;  /* 0x0000000422987825 */ /* 0x000fe200078e0270 */
[----:B------:R3:W-:Y:S03]  /*8d30*/  LDGSTS.E [R246+0xc], desc[UR8][R222.64], !P0 ;  /* 0x0000c000def67fae */ /* 0x0007e6000c121848 */
[----:B------:R-:W-:Y:S01]  /*8d40*/  IMAD R34, R48, 0x38, RZ ;  /* 0x0000003830227824 */ /* 0x000fe200078e02ff */
[----:B------:R-:W-:Y:S01]  /*8d50*/  LDGSTS.E [R246+0x800c], desc[UR8][R152.64], !P0 ;  /* 0x0800c00098f67fae */ /* 0x000fe2000c121848 */
[----:B------:R-:W-:Y:S01]  /*8d60*/  ISETP.GE.U32.AND P0, PT, R35, 0x7fffff26, PT ;  /* 0x7fffff262300780c */ /* 0x000fe20003f06070 */
[----:B-1----:R-:W-:-:S02]  /*8d70*/  VIADD R35, R36, 0xffffffa4 ;  /* 0xffffffa424237836 */ /* 0x002fc40000000000 */
[----:B------:R-:W-:-:S04]  /*8d80*/  IMAD.WIDE R4, R34, 0x4, R242 ;  /* 0x0000000422047825 */ /* 0x000fc800078e02f2 */
[----:B------:R-:W-:Y:S01]  /*8d90*/  IMAD.WIDE R170, R34, 0x4, R112 ;  /* 0x0000000422aa7825 */ /* 0x000fe200078e0270 */
[----:B------:R-:W-:Y:S03]  /*8da0*/  LDGSTS.E [R246+0x10000], desc[UR8][R4.64], !P4 ;  /* 0x1000000004f67fae */ /* 0x000fe6000e121848 */
[----:B------:R-:W-:Y:S01]  /*8db0*/  IMAD R34, R48, 0x39, RZ ;  /* 0x0000003930227824 */ /* 0x000fe200078e02ff */
[----:B------:R-:W-:Y:S01]  /*8dc0*/  LDGSTS.E [R246+0x18000], desc[UR8][R170.64], !P4 ;  /* 0x18000000aaf67fae */ /* 0x000fe2000e121848 */
[----:B------:R-:W-:Y:S01]  /*8dd0*/  ISETP.GE.U32.AND P4, PT, R35, 0x7fffff25, PT ;  /* 0x7fffff252300780c */ /* 0x000fe20003f86070 */
[----:B------:R-:W-:Y:S02]  /*8de0*/  VIADD R35, R37, 0xffffff87 ;  /* 0xffffff8725237836 */ /* 0x000fe40000000000 */
        /* <DEDUP_REMOVED lines=10> */
[C---:B------:R-:W-:Y:S01]  /*8e90*/  IMAD R34, R48.reuse, 0x3b, RZ ;  /* 0x0000003b30227824 */ /* 0x040fe200078e02ff */
[----:B------:R-:W-:Y:S01]  /*8ea0*/  LDGSTS.E [R246+0x18008], desc[UR8][R174.64], !P6 ;  /* 0x18008000aef67fae */ /* 0x000fe2000f121848 */
[----:B------:R-:W-:Y:S01]  /*8eb0*/  IMAD R36, R48, 0x58, RZ ;  /* 0x0000005830247824 */ /* 0x000fe200078e02ff */
[----:B------:R-:W-:Y:S01]  /*8ec0*/  ISETP.GE.U32.AND P6, PT, R35, 0x7fffff07, PT ;  /* 0x7fffff072300780c */ /* 0x000fe20003fc6070 */
[----:B------:R-:W-:-:S04]  /*8ed0*/  IMAD.WIDE R68, R34, 0x4, R242 ;  /* 0x0000000422447825 */ /* 0x000fc800078e02f2 */
[--C-:B------:R-:W-:Y:S01]  /*8ee0*/  IMAD.WIDE R236, R34, 0x4, R112.reuse ;  /* 0x0000000422ec7825 */ /* 0x100fe200078e0270 */
[----:B------:R-:W-:Y:S03]  /*8ef0*/  LDGSTS.E [R246+0x1000c], desc[UR8][R68.64], !P5 ;  /* 0x1000c00044f67fae */ /* 0x000fe6000e921848 */
[----:B------:R-:W-:Y:S01]  /*8f00*/  VIADD R34, R39, 0xffffff85 ;  /* 0xffffff8527227836 */ /* 0x000fe20000000000 */
[----:B------:R-:W-:Y:S01]  /*8f10*/  LDGSTS.E [R246+0x1800c], desc[UR8][R236.64], !P5 ;  /* 0x1800c000ecf67fae */ /* 0x000fe2000e921848 */
[----:B------:R-:W-:-:S03]  /*8f20*/  IMAD.WIDE R188, R36, 0x4, R112 ;  /* 0x0000000424bc7825 */ /* 0x000fc600078e0270 */
[----:B------:R-:W-:Y:S01]  /*8f30*/  ISETP.GE.U32.AND P5, PT, R34, 0x7fffff06, PT ;  /* 0x7fffff062200780c */ /* 0x000fe20003fa6070 */
[----:B------:R-:W-:-:S04]  /*8f40*/  IMAD.WIDE R34, R36, 0x4, R242 ;  /* 0x0000000424227825 */ /* 0x000fc800078e02f2 */
[----:B------:R-:W-:Y:S01]  /*8f50*/  VIADD R36, R40, 0xffffff84 ;  /* 0xffffff8428247836 */ /* 0x000fe20000000000 */
[----:B------:R-:W-:Y:S01]  /*8f60*/  LDGSTS.E [R246+0x20000], desc[UR8][R34.64], !P2 ;  /* 0x2000000022f67fae */ /* 0x000fe2000d121848 */
[C---:B------:R-:W-:Y:S02]  /*8f70*/  IMAD R38, R48.reuse, 0x59, RZ ;  /* 0x0000005930267824 */ /* 0x040fe400078e02ff */
[----:B------:R-:W-:Y:S01]  /*8f80*/  IMAD R40, R48, 0x5a, RZ ;  /* 0x0000005a30287824 */ /* 0x000fe200078e02ff */
[----:B------:R-:W-:Y:S01]  /*8f90*/  LDGSTS.E [R246+0x28000], desc[UR8][R188.64], !P2 ;  /* 0x28000000bcf67fae */ /* 0x000fe2000d121848 */
        /* <DEDUP_REMOVED lines=17> */
[----:B------:R-:W-:Y:S01]  /*90b0*/  IMAD R42, R48, 0x78, RZ ;  /* 0x00000078302a7824 */ /* 0x000fe200078e02ff */
[----:B------:R-:W-:Y:S01]  /*90c0*/  LDGSTS.E [R246+0x2800c], desc[UR8][R182.64], !P4 ;  /* 0x2800c000b6f67fae */ /* 0x000fe2000e121848 */
[----:B------:R-:W-:Y:S01]  /*90d0*/  ISETP.GE.U32.AND P4, PT, R43, 0x7fffff62, PT ;  /* 0x7fffff622b00780c */ /* 0x000fe20003f86070 */
[----:B------:R-:W-:Y:S02]  /*90e0*/  VIADD R43, R44, 0xffffffe0 ;  /* 0xffffffe02c2b7836 */ /* 0x000fe40000000000 */
        /* <DEDUP_REMOVED lines=9> */
[----:B------:R-:W2:Y:S03]  /*9180*/  LDC R45, c[0x0][0x230] ;  /* 0x00008c00ff2d7b82 */ /* 0x000ea60000000800 */
[----:B------:R-:W-:Y:S01]  /*9190*/  IMAD.WIDE R124, R42, 0x4, R112 ;  /* 0x000000042a7c7825 */ /* 0x000fe200078e0270 */
[----:B------:R-:W-:Y:S03]  /*91a0*/  LDGSTS.E [R246+0x30004], desc[UR8][R100.64], !P6 ;  /* 0x3000400064f67fae */ /* 0x000fe6000f121848 */
[----:B------:R-:W-:Y:S01]  /*91b0*/  IMAD R42, R48, 0x7a, RZ ;  /* 0x0000007a302a7824 */ /* 0x000fe200078e02ff */
[----:B------:R-:W-:Y:S01]  /*91c0*/  LDGSTS.E [R246+0x38004], desc[UR8][R124.64], !P6 ;  /* 0x380040007cf67fae */ /* 0x000fe2000f121848 */
[----:B------:R-:W-:Y:S01]  /*91d0*/  ISETP.GE.U32.AND P6, PT, R43, 0x7fffff44, PT ;  /* 0x7fffff442b00780c */ /* 0x000fe20003fc6070 */
[----:B------:R-:W-:-:S02]  /*91e0*/  VIADD R43, R46, 0xffffffc2 ;  /* 0xffffffc22e2b7836 */ /* 0x000fc40000000000 */
[C---:B------:R-:W-:Y:S01]  /*91f0*/  IMAD.WIDE R102, R42.reuse, 0x4, R242 ;  /* 0x000000042a667825 */ /* 0x040fe200078e02f2 */
[----:B------:R-:W4:Y:S03]  /*9200*/  LDC R46, c[0x0][0x230] ;  /* 0x00008c00ff2e7b82 */ /* 0x000f260000000800 */
[----:B------:R-:W-:Y:S01]  /*9210*/  IMAD.WIDE R122, R42, 0x4, R112 ;  /* 0x000000042a7a7825 */ /* 0x000fe200078e0270 */
[----:B------:R-:W-:Y:S03]  /*9220*/  LDGSTS.E [R246+0x30008], desc[UR8][R102.64], !P5 ;  /* 0x3000800066f67fae */ /* 0x000fe6000e921848 */
[----:B------:R-:W-:Y:S01]  /*9230*/  IMAD R42, R48, 0x7b, RZ ;  /* 0x0000007b302a7824 */ /* 0x000fe200078e02ff */
[----:B------:R-:W-:Y:S01]  /*9240*/  LDGSTS.E [R246+0x38008], desc[UR8][R122.64], !P5 ;  /* 0x380080007af67fae */ /* 0x000fe2000e921848 */
[----:B------:R-:W-:Y:S01]  /*9250*/  ISETP.GE.U32.AND P5, PT, R43, 0x7fffff43, PT ;  /* 0x7fffff432b00780c */ /* 0x000fe20003fa6070 */
[----:B------:R-:W-:-:S02]  /*9260*/  VIADD R43, R47, 0xffffffc1 ;  /* 0xffffffc12f2b7836 */ /* 0x000fc40000000000 */
[C---:B------:R-:W-:Y:S01]  /*9270*/  IMAD.WIDE R104, R42.reuse, 0x4, R242 ;  /* 0x000000042a687825 */ /* 0x040fe200078e02f2 */
[----:B------:R-:W3:Y:S03]  /*9280*/  LDC R47, c[0x0][0x230] ;  /* 0x00008c00ff2f7b82 */ /* 0x000ee60000000800 */
[----:B------:R-:W-:Y:S01]  /*9290*/  IMAD.WIDE R120, R42, 0x4, R112 ;  /* 0x000000042a787825 */ /* 0x000fe200078e0270 */
[----:B------:R-:W-:Y:S03]  /*92a0*/  LDGSTS.E [R246+0x3000c], desc[UR8][R104.64], !P2 ;  /* 0x3000c00068f67fae */ /* 0x000fe6000d121848 */
[----:B------:R-:W-:Y:S01]  /*92b0*/  IMAD R42, R48, 0x1c, RZ ;  /* 0x0000001c302a7824 */ /* 0x000fe200078e02ff */
[----:B------:R-:W-:Y:S01]  /*92c0*/  LDGSTS.E [R246+0x3800c], desc[UR8][R120.64], !P2 ;  /* 0x3800c00078f67fae */ /* 0x000fe2000d121848 */
[----:B------:R-:W-:Y:S01]  /*92d0*/  ISETP.GE.U32.AND P2, PT, R43, 0x7fffff42, PT ;  /* 0x7fffff422b00780c */ /* 0x000fe20003f46070 */
[----:B-1----:R-:W-:-:S02]  /*92e0*/  VIADD R43, R44, 0xffffffc0 ;  /* 0xffffffc02c2b7836 */ /* 0x002fc40000000000 */
[C---:B------:R-:W-:Y:S01]  /*92f0*/  IMAD.WIDE R76, R42.reuse, 0x4, R242 ;  /* 0x000000042a4c7825 */ /* 0x040fe200078e02f2 */
[----:B------:R-:W1:Y:S03]  /*9300*/  LDC R44, c[0x0][0x230] ;  /* 0x00008c00ff2c7b82 */ /* 0x000e660000000800 */
[----:B------:R-:W-:Y:S01]  /*9310*/  IMAD.WIDE R154, R42, 0x4, R112 ;  /* 0x000000042a9a7825 */ /* 0x000fe200078e0270 */
[----:B------:R1:W-:Y:S03]  /*9320*/  LDGSTS.E [R247], desc[UR8][R76.64], !P1 ;  /* 0x000000004cf77fae */ /* 0x0003e6000c921848 */
[C---:B------:R-:W-:Y:S01]  /*9330*/  IMAD R42, R48.reuse, 0x1d, RZ ;  /* 0x0000001d302a7824 */ /* 0x040fe200078e02ff */
[----:B------:R-:W-:Y:S01]  /*9340*/  LDGSTS.E [R247+0x8000], desc[UR8][R154.64], !P1 ;  /* 0x080000009af77fae */ /* 0x000fe2000c921848 */
[----:B------:R-:W-:Y:S01]  /*9350*/  ISETP.GE.U32.AND P1, PT, R43, 0x7fffff41, PT ;  /* 0x7fffff412b00780c */ /* 0x000fe20003f26070 */
[----:B------:R-:W-:-:S02]  /*9360*/  IMAD R43, R48, 0x1e, RZ ;  /* 0x0000001e302b7824 */ /* 0x000fc400078e02ff */
[----:B------:R-:W-:-:S04]  /*9370*/  IMAD.WIDE R166, R42, 0x4, R242 ;  /* 0x000000042aa67825 */ /* 0x000fc800078e02f2 */
[----:B------:R-:W-:Y:S01]  /*9380*/  IMAD.WIDE R156, R42, 0x4, R112 ;  /* 0x000000042a9c7825 */ /* 0x000fe200078e0270 */
[----:B------:R1:W-:Y:S03]  /*9390*/  LDGSTS.E [R247+0x4], desc[UR8][R166.64], !P0 ;  /* 0x00004000a6f77fae */ /* 0x0003e6000c121848 */
[----:B--2---:R-:W-:Y:S01]  /*93a0*/  VIADD R42, R45, 0xffffffa3 ;  /* 0xffffffa32d2a7836 */ /* 0x004fe20000000000 */
[----:B------:R-:W-:Y:S01]  /*93b0*/  LDGSTS.E [R247+0x8004], desc[UR8][R156.64], !P0 ;  /* 0x080040009cf77fae */ /* 0x000fe2000c121848 */
[C---:B------:R-:W-:Y:S01]  /*93c0*/  IMAD.WIDE R78, R43.reuse, 0x4, R242 ;  /* 0x000000042b4e7825 */ /* 0x040fe200078e02f2 */
[----:B------:R-:W2:Y:S02]  /*93d0*/  LDC R45, c[0x0][0x230] ;  /* 0x00008c00ff2d7b82 */ /* 0x000ea40000000800 */
[----:B------:R-:W-:Y:S01]  /*93e0*/  ISETP.GE.U32.AND P0, PT, R42, 0x7fffff24, PT ;  /* 0x7fffff242a00780c */ /* 0x000fe20003f06070 */
[----:B------:R-:W-:Y:S01]  /*93f0*/  IMAD.WIDE R158, R43, 0x4, R112 ;  /* 0x000000042b9e7825 */ /* 0x000fe200078e0270 */
[----:B----4-:R-:W-:Y:S01]  /*9400*/  IADD3 R42, R46, -0x5e, RZ ;  /* 0xffffffa22e2a7810 */ /* 0x010fe20007ffe0ff */
[----:B------:R4:W-:Y:S02]  /*9410*/  LDGSTS.E [R247+0x8], desc[UR8][R78.64], !P4 ;  /* 0x000080004ef77fae */ /* 0x0009e4000e121848 */
[----:B------:R-:W-:Y:S01]  /*9420*/  IMAD R43, R48, 0x3c, RZ ;  /* 0x0000003c302b7824 */ /* 0x000fe200078e02ff */
[----:B------:R-:W4:Y:S01]  /*9430*/  LDC R46, c[0x0][0x230] ;  /* 0x00008c00ff2e7b82 */ /* 0x000f220000000800 */
[----:B------:R-:W-:Y:S01]  /*9440*/  LDGSTS.E [R247+0x8008], desc[UR8][R158.64], !P4 ;  /* 0x080080009ef77fae */ /* 0x000fe2000e121848 */
[----:B------:R-:W-:Y:S01]  /*9450*/  ISETP.GE.U32.AND P4, PT, R42, 0x7fffff23, PT ;  /* 0x7fffff232a00780c */ /* 0x000fe20003f86070 */
[----:B------:R-:W-:-:S02]  /*9460*/  IMAD R42, R48, 0x1f, RZ ;  /* 0x0000001f302a7824 */ /* 0x000fc400078e02ff */
[----:B------:R-:W-:-:S04]  /*9470*/  IMAD.WIDE R66, R43, 0x4, R242 ;  /* 0x000000042b427825 */ /* 0x000fc800078e02f2 */
[----:B------:R-:W-:-:S04]  /*9480*/  IMAD.WIDE R164, R42, 0x4, R242 ;  /* 0x000000042aa47825 */ /* 0x000fc800078e02f2 */
[--C-:B------:R-:W-:Y:S01]  /*9490*/  IMAD.WIDE R214, R42, 0x4, R112.reuse ;  /* 0x000000042ad67825 */ /* 0x100fe200078e0270 */
[----:B------:R2:W-:Y:S03]  /*94a0*/  LDGSTS.E [R247+0xc], desc[UR8][R164.64], !P3 ;  /* 0x0000c000a4f77fae */ /* 0x0005e6000d921848 */
[----:B---3--:R-:W-:Y:S01]  /*94b0*/  VIADD R42, R47, 0xffffffa1 ;  /* 0xffffffa12f2a7836 */ /* 0x008fe20000000000 */
[----:B------:R-:W-:Y:S01]  /*94c0*/  LDGSTS.E [R247+0x800c], desc[UR8][R214.64], !P3 ;  /* 0x0800c000d6f77fae */ /* 0x000fe2000d921848 */
[----:B------:R-:W-:Y:S01]  /*94d0*/  IMAD.WIDE R234, R43, 0x4, R112 ;  /* 0x000000042bea7825 */ /* 0x000fe200078e0270 */
[----:B------:R-:W3:Y:S02]  /*94e0*/  LDC R47, c[0x0][0x230] ;  /* 0x00008c00ff2f7b82 */ /* 0x000ee40000000800 */
[----:B------:R-:W-:Y:S01]  /*94f0*/  ISETP.GE.U32.AND P3, PT, R42, 0x7fffff22, PT ;  /* 0x7fffff222a00780c */ /* 0x000fe20003f66070 */
[----:B-1----:R-:W-:Y:S01]  /*9500*/  VIADD R43, R44, 0xffffffa0 ;  /* 0xffffffa02c2b7836 */ /* 0x002fe20000000000 */
[----:B------:R1:W-:Y:S01]  /*9510*/  LDGSTS.E [R247+0x10000], desc[UR8][R66.64], !P6 ;  /* 0x1000000042f77fae */ /* 0x0003e2000f121848 */
[----:B------:R-:W-:-:S02]  /*9520*/  IMAD R42, R48, 0x3d, RZ ;  /* 0x0000003d302a7824 */ /* 0x000fc400078e02ff */
[----:B----4-:R-:W-:Y:S01]  /*9530*/  VIADD R44, R46, 0xffffff82 ;  /* 0xffffff822e2c7836 */ /* 0x010fe20000000000 */
[----:B------:R-:W-:Y:S01]  /*9540*/  LDGSTS.E [R247+0x18000], desc[UR8][R234.64], !P6 ;  /* 0x18000000eaf77fae */ /* 0x000fe2000f121848 */
[----:B------:R-:W-:Y:S01]  /*9550*/  IMAD.WIDE R250, R42, 0x4, R242 ;  /* 0x000000042afa7825 */ /* 0x000fe200078e02f2 */
[----:B------:R-:W-:-:S03]  /*9560*/  ISETP.GE.U32.AND P6, PT, R43, 0x7fffff21, PT ;  /* 0x7fffff212b00780c */ /* 0x000fc60003fc6070 */
[----:B------:R-:W-:Y:S01]  /*9570*/  IMAD.WIDE R232, R42, 0x4, R112 ;  /* 0x000000042ae87825 */ /* 0x000fe200078e0270 */
[----:B------:R4:W-:Y:S03]  /*9580*/  LDGSTS.E [R247+0x10004], desc[UR8][R250.64], !P5 ;  /* 0x10004000faf77fae */ /* 0x0009e6000e921848 */
[----:B--2---:R-:W-:Y:S01]  /*9590*/  VIADD R43, R45, 0xffffff83 ;  /* 0xffffff832d2b7836 */ /* 0x004fe20000000000 */
[----:B------:R-:W-:Y:S01]  /*95a0*/  LDGSTS.E [R247+0x18004], desc[UR8][R232.64], !P5 ;  /* 0x18004000e8f77fae */ /* 0x000fe2000e921848 */
[C---:B------:R-:W-:Y:S02]  /*95b0*/  IMAD R42, R48.reuse, 0x3e, RZ ;  /* 0x0000003e302a7824 */ /* 0x040fe400078e02ff */
[C---:B------:R-:W-:Y:S01]  /*95c0*/  IMAD R46, R48.reuse, 0x5d, RZ ;  /* 0x0000005d302e7824 */ /* 0x040fe200078e02ff */
[----:B------:R-:W-:Y:S01]  /*95d0*/  ISETP.GE.U32.AND P5, PT, R43, 0x7fffff04, PT ;  /* 0x7fffff042b00780c */ /* 0x000fe20003fa6070 */
[----:B------:R-:W-:-:S02]  /*95e0*/  IMAD R43, R48, 0x3f, RZ ;  /* 0x0000003f302b7824 */ /* 0x000fc400078e02ff */
[----:B------:R-:W-:-:S04]  /*95f0*/  IMAD.WIDE R50, R42, 0x4, R242 ;  /* 0x000000042a327825 */ /* 0x000fc800078e02f2 */
[----:B------:R-:W-:Y:S01]  /*9600*/  IMAD.WIDE R230, R42, 0x4, R112 ;  /* 0x000000042ae67825 */ /* 0x000fe200078e0270 */
[----:B------:R2:W-:Y:S03]  /*9610*/  LDGSTS.E [R247+0x10008], desc[UR8][R50.64], !P2 ;  /* 0x1000800032f77fae */ /* 0x0005e6000d121848 */
[C---:B------:R-:W-:Y:S01]  /*9620*/  IMAD.WIDE R52, R43.reuse, 0x4, R242 ;  /* 0x000000042b347825 */ /* 0x040fe200078e02f2 */
[----:B------:R-:W-:Y:S01]  /*9630*/  LDGSTS.E [R247+0x18008], desc[UR8][R230.64], !P2 ;  /* 0x18008000e6f77fae */ /* 0x000fe2000d121848 */
[----:B------:R-:W-:Y:S02]  /*9640*/  ISETP.GE.U32.AND P2, PT, R44, 0x7fffff03, PT ;  /* 0x7fffff032c00780c */ /* 0x000fe40003f46070 */
[----:B------:R-:W-:Y:S01]  /*9650*/  IMAD.WIDE R238, R43, 0x4, R112 ;  /* 0x000000042bee7825 */ /* 0x000fe200078e0270 */
[----:B------:R2:W-:Y:S03]  /*9660*/  LDGSTS.E [R247+0x1000c], desc[UR8][R52.64], !P1 ;  /* 0x1000c00034f77fae */ /* 0x0005e6000c921848 */
[----:B------:R-:W-:Y:S01]  /*9670*/  VIADD R42, R49, 0xffffff81 ;  /* 0xffffff81312a7836 */ /* 0x000fe20000000000 */
[----:B------:R-:W-:Y:S01]  /*9680*/  LDGSTS.E [R247+0x1800c], desc[UR8][R238.64], !P1 ;  /* 0x1800c000eef77fae */ /* 0x000fe2000c921848 */
[----:B------:R-:W-:-:S02]  /*9690*/  IMAD R44, R48, 0x5c, RZ ;  /* 0x0000005c302c7824 */ /* 0x000fc400078e02ff */
[----:B------:R-:W-:Y:S01]  /*96a0*/  IMAD.WIDE R178, R46, 0x4, R112 ;  /* 0x000000042eb27825 */ /* 0x000fe200078e0270 */
[----:B------:R-:W-:-:S03]  /*96b0*/  ISETP.GE.U32.AND P1, PT, R42, 0x7fffff02, PT ;  /* 0x7fffff022a00780c */ /* 0x000fc60003f26070 */
[----:B------:R-:W-:-:S04]  /*96c0*/  IMAD.WIDE R42, R44, 0x4, R242 ;  /* 0x000000042c2a7825 */ /* 0x000fc800078e02f2 */
[----:B------:R-:W-:Y:S01]  /*96d0*/  IMAD.WIDE R180, R44, 0x4, R112 ;  /* 0x000000042cb47825 */ /* 0x000fe200078e0270 */
[----:B------:R-:W-:Y:S03]  /*96e0*/  LDGSTS.E [R247+0x20000], desc[UR8][R42.64], !P0 ;  /* 0x200000002af77fae */ /* 0x000fe6000c121848 */
[----:B------:R-:W-:Y:S01]  /*96f0*/  IMAD.WIDE R44, R46, 0x4, R242 ;  /* 0x000000042e2c7825 */ /* 0x000fe200078e02f2 */
[----:B------:R-:W-:Y:S01]  /*9700*/  LDGSTS.E [R247+0x28000], desc[UR8][R180.64], !P0 ;  /* 0x28000000b4f77fae */ /* 0x000fe2000c121848 */
[----:B------:R-:W-:Y:S02]  /*9710*/  ISETP.GE.AND P0, PT, R106, UR4, PT ;  /* 0x000000046a007c0c */ /* 0x000fe4000bf06270 */
[----:B---3--:R-:W-:Y:S01]  /*9720*/  VIADD R54, R47, 0x7f ;  /* 0x0000007f2f367836 */ /* 0x008fe20000000000 */
[----:B------:R-:W-:Y:S01]  /*9730*/  LDGSTS.E [R247+0x20004], desc[UR8][R44.64], !P4 ;  /* 0x200040002cf77fae */ /* 0x000fe2000e121848 */
[----:B------:R-:W-:-:S03]  /*9740*/  IMAD R49, R48, 0x5e, RZ ;  /* 0x0000005e30317824 */ /* 0x000fc600078e02ff */
[----:B------:R-:W-:Y:S01]  /*9750*/  LDGSTS.E [R247+0x28004], desc[UR8][R178.64], !P4 ;  /* 0x28004000b2f77fae */ /* 0x000fe2000e121848 */
[----:B------:R-:W-:Y:S01]  /*9760*/  ISETP.GT.AND P4, PT, R54, 0x7f, PT ;  /* 0x0000007f3600780c */ /* 0x000fe20003f84270 */
[----:B------:R-:W-:Y:S01]  /*9770*/  IMAD.WIDE R46, R49, 0x4, R242 ;  /* 0x00000004312e7825 */ /* 0x000fe200078e02f2 */
[----:B------:R-:W-:-:S03]  /*9780*/  MOV R54, R8 ;  /* 0x0000000800367202 */ /* 0x000fc60000000f00 */
[----:B------:R-:W-:Y:S01]  /*9790*/  IMAD.WIDE R176, R49, 0x4, R112 ;  /* 0x0000000431b07825 */ /* 0x000fe200078e0270 */
[----:B------:R-:W-:Y:S01]  /*97a0*/  SEL R49, RZ, 0x4, !P4 ;  /* 0x00000004ff317807 */ /* 0x000fe20006000000 */
[----:B------:R-:W-:Y:S02]  /*97b0*/  LDGSTS.E [R247+0x20008], desc[UR8][R46.64], !P3 ;  /* 0x200080002ef77fae */ /* 0x000fe4000d921848 */
[----:B------:R-:W-:Y:S02]  /*97c0*/  IMAD.U32 R249, RZ, RZ, UR6 ;  /* 0x00000006fff97e24 */ /* 0x000fe4000f8e00ff */
[----:B------:R-:W-:Y:S01]  /*97d0*/  IMAD R9, R48, 0x7f, RZ ;  /* 0x0000007f30097824 */ /* 0x000fe200078e02ff */
[----:B------:R-:W-:Y:S01]  /*97e0*/  SEL R8, R49, RZ, !P0 ;  /* 0x000000ff31087207 */ /* 0x000fe20004000000 */
[--C-:B------:R-:W-:Y:S01]  /*97f0*/  IMAD.WIDE R108, R115, 0x4, R242.reuse ;  /* 0x00000004736c7825 */ /* 0x100fe200078e02f2 */
[----:B------:R-:W-:Y:S03]  /*9800*/  LDGSTS.E [R247+0x28008], desc[UR8][R176.64], !P3 ;  /* 0x28008000b0f77fae */ /* 0x000fe6000d921848 */
[----:B------:R-:W-:-:S04]  /*9810*/  IMAD.WIDE R110, R114, 0x4, R242 ;  /* 0x00000004726e7825 */ /* 0x000fc800078e02f2 */
[----:B------:R-:W-:-:S04]  /*9820*/  IMAD.WIDE R116, R115, 0x4, R112 ;  /* 0x0000000473747825 */ /* 0x000fc800078e0270 */
[----:B------:R-:W-:-:S04]  /*9830*/  IMAD.WIDE R48, R249, 0x4, R242 ;  /* 0x00000004f9307825 */ /* 0x000fc800078e02f2 */
[----:B------:R-:W-:-:S04]  /*9840*/  IMAD.WIDE R244, R248, 0x4, R112 ;  /* 0x00000004f8f47825 */ /* 0x000fc800078e0270 */
[----:B------:R-:W-:-:S04]  /*9850*/  IMAD.WIDE R118, R252, 0x4, R112 ;  /* 0x00000004fc767825 */ /* 0x000fc800078e0270 */
[----:B------:R-:W-:-:S04]  /*9860*/  IMAD.WIDE R114, R114, 0x4, R112 ;  /* 0x0000000472727825 */ /* 0x000fc800078e0270 */
[----:B------:R-:W-:-:S04]  /*9870*/  IMAD.WIDE R240, R9, 0x4, R112 ;  /* 0x0000000409f07825 */ /* 0x000fc800078e0270 */
[C---:B------:R-:W-:Y:S01]  /*9880*/  IMAD.WIDE R112, R249.reuse, 0x4, R112 ;  /* 0x00000004f9707825 */ /* 0x040fe200078e0270 */
[----:B------:R-:W-:Y:S03]  /*9890*/  STL.64 [R1+0x790], R48 ;  /* 0x0007903001007387 */ /* 0x000fe60000100a00 */
[C---:B------:R-:W-:Y:S01]  /*98a0*/  IMAD.WIDE R206, R249.reuse, 0x4, R206 ;  /* 0x00000004f9ce7825 */ /* 0x040fe200078e02ce */
[----:B------:R3:W-:Y:S03]  /*98b0*/  STL.64 [R1+0x788], R112 ;  /* 0x0007887001007387 */ /* 0x0007e60000100a00 */
[----:B------:R-:W-:-:S04]  /*98c0*/  IMAD.WIDE R54, R249, 0x4, R54 ;  /* 0x00000004f9367825 */ /* 0x000fc800078e0236 */
[C---:B------:R-:W-:Y:S01]  /*98d0*/  IMAD.WIDE R56, R249.reuse, 0x4, R56 ;  /* 0x00000004f9387825 */ /* 0x040fe200078e0238 */
[----:B---3--:R-:W3:Y:S03]  /*98e0*/  LDL.LU.64 R112, [R1+0x210] ;  /* 0x0002100001707983 */ /* 0x008ee60000300a00 */
[C---:B------:R-:W-:Y:S01]  /*98f0*/  IMAD.WIDE R58, R249.reuse, 0x4, R58 ;  /* 0x00000004f93a7825 */ /* 0x040fe200078e023a */
[----:B------:R1:W-:Y:S03]  /*9900*/  STL.64 [R1+0x250], R206 ;  /* 0x000250ce01007387 */ /* 0x0003e60000100a00 */
[----:B------:R-:W-:-:S04]  /*9910*/  IMAD.WIDE R60, R249, 0x4, R60 ;  /* 0x00000004f93c7825 */ /* 0x000fc800078e023c */
[C---:B------:R-:W-:Y:S01]  /*9920*/  IMAD.WIDE R62, R249.reuse, 0x4, R62 ;  /* 0x00000004f93e7825 */ /* 0x040fe200078e023e */
[----:B-1----:R-:W4:Y:S04]  /*9930*/  LDL.LU.64 R206, [R1+0x11b0] ;  /* 0x0011b00001ce7983 */ /* 0x002f280000300a00 */
[----:B------:R1:W-:Y:S01]  /*9940*/  STL.64 [R1+0x240], R54 ;  /* 0x0002403601007387 */ /* 0x0003e20000100a00 */
[----:B------:R-:W-:-:S03]  /*9950*/  IMAD.WIDE R64, R249, 0x4, R64 ;  /* 0x00000004f9407825 */ /* 0x000fc600078e0240 */
[----:B-1----:R-:W2:Y:S04]  /*9960*/  LDL.LU.64 R54, [R1+0x11a8] ;  /* 0x0011a80001367983 */ /* 0x002ea80000300a00 */
[----:B------:R1:W-:Y:S04]  /*9970*/  STL.64 [R1+0x648], R56 ;  /* 0x0006483801007387 */ /* 0x0003e80000100a00 */
[----:B-1----:R-:W4:Y:S04]  /*9980*/  LDL.LU.64 R56, [R1+0x11a0] ;  /* 0x0011a00001387983 */ /* 0x002f280000300a00 */
[----:B------:R1:W-:Y:S04]  /*9990*/  STL.64 [R1+0x230], R58 ;  /* 0x0002303a01007387 */ /* 0x0003e80000100a00 */
[----:B-1----:R-:W4:Y:S04]  /*99a0*/  LDL.LU.64 R58, [R1+0x1198] ;  /* 0x00119800013a7983 */ /* 0x002f280000300a00 */
[----:B------:R1:W-:Y:S04]  /*99b0*/  STL.64 [R1+0x650], R60 ;  /* 0x0006503c01007387 */ /* 0x0003e80000100a00 */
[----:B-1----:R-:W4:Y:S04]  /*99c0*/  LDL.LU.64 R60, [R1+0x1190] ;  /* 0x00119000013c7983 */ /* 0x002f280000300a00 */
[----:B------:R1:W-:Y:S04]  /*99d0*/  STL.64 [R1+0x220], R62 ;  /* 0x0002203e01007387 */ /* 0x0003e80000100a00 */
[----:B-1----:R-:W4:Y:S04]  /*99e0*/  LDL.LU.64 R62, [R1+0x1188] ;  /* 0x00118800013e7983 */ /* 0x002f280000300a00 */
[----:B------:R1:W-:Y:S04]  /*99f0*/  STL.64 [R1+0x658], R64 ;  /* 0x0006584001007387 */ /* 0x0003e80000100a00 */
[----:B-1----:R-:W4:Y:S01]  /*9a00*/  LDL.LU.64 R64, [R1+0x1180] ;  /* 0x0011800001407983 */ /* 0x002f220000300a00 */
[----:B------:R-:W-:-:S04]  /*9a10*/  IMAD.WIDE R146, R249, 0x4, R146 ;  /* 0x00000004f9927825 */ /* 0x000fc800078e0292 */
[----:B------:R-:W-:-:S04]  /*9a20*/  IMAD.WIDE R80, R249, 0x4, R80 ;  /* 0x00000004f9507825 */ /* 0x000fc800078e0250 */
[----:B------:R-:W-:-:S04]  /*9a30*/  IMAD.WIDE R150, R249, 0x4, R150 ;  /* 0x00000004f9967825 */ /* 0x000fc800078e0296 */
[----:B------:R-:W-:-:S04]  /*9a40*/  IMAD.WIDE R148, R249, 0x4, R148 ;  /* 0x00000004f9947825 */ /* 0x000fc800078e0294 */
[----:B---3--:R-:W-:-:S05]  /*9a50*/  IMAD.WIDE R112, R249, 0x4, R112 ;  /* 0x00000004f9707825 */ /* 0x008fca00078e0270 */
[----:B------:R1:W-:Y:S04]  /*9a60*/  STL.64 [R1+0x210], R112 ;  /* 0x0002107001007387 */ /* 0x0003e80000100a00 */
[----:B------:R3:W-:Y:S01]  /*9a70*/  STL.64 [R1+0x660], R146 ;  /* 0x0006609201007387 */ /* 0x0007e20000100a00 */
[----:B-1----:R-:W-:-:S05]  /*9a80*/  IMAD.WIDE R112, R249, 0x4, R162 ;  /* 0x00000004f9707825 */ /* 0x002fca00078e02a2 */
[----:B------:R1:W-:Y:S01]  /*9a90*/  STL.64 [R1+0x200], R112 ;  /* 0x0002007001007387 */ /* 0x0003e20000100a00 */
[----:B--2---:R-:W-:-:S04]  /*9aa0*/  IMAD.WIDE R54, R249, 0x4, R54 ;  /* 0x00000004f9367825 */ /* 0x004fc800078e0236 */
[----:B----4-:R-:W-:-:S04]  /*9ab0*/  IMAD.WIDE R56, R249, 0x4, R56 ;  /* 0x00000004f9387825 */ /* 0x010fc800078e0238 */
[----:B------:R-:W-:-:S04]  /*9ac0*/  IMAD.WIDE R58, R249, 0x4, R58 ;  /* 0x00000004f93a7825 */ /* 0x000fc800078e023a */
[----:B------:R-:W-:-:S04]  /*9ad0*/  IMAD.WIDE R60, R249, 0x4, R60 ;  /* 0x00000004f93c7825 */ /* 0x000fc800078e023c */
[----:B------:R-:W-:-:S04]  /*9ae0*/  IMAD.WIDE R62, R249, 0x4, R62 ;  /* 0x00000004f93e7825 */ /* 0x000fc800078e023e */
[----:B------:R-:W-:-:S05]  /*9af0*/  IMAD.WIDE R64, R249, 0x4, R64 ;  /* 0x00000004f9407825 */ /* 0x000fca00078e0240 */
[----:B------:R-:W-:Y:S04]  /*9b00*/  STL.64 [R1+0x668], R64 ;  /* 0x0006684001007387 */ /* 0x000fe80000100a00 */
[----:B------:R-:W-:Y:S04]  /*9b10*/  STL.64 [R1+0x1f0], R62 ;  /* 0x0001f03e01007387 */ /* 0x000fe80000100a00 */
[----:B------:R-:W-:Y:S04]  /*9b20*/  STL.64 [R1+0x670], R60 ;  /* 0x0006703c01007387 */ /* 0x000fe80000100a00 */
[----:B------:R-:W-:Y:S04]  /*9b30*/  STL.64 [R1+0x1e0], R58 ;  /* 0x0001e03a01007387 */ /* 0x000fe80000100a00 */
[----:B---3--:R-:W2:Y:S04]  /*9b40*/  LDL.LU.64 R146, [R1+0x150] ;  /* 0x0001500001927983 */ /* 0x008ea80000300a00 */
[----:B------:R-:W-:Y:S04]  /*9b50*/  STL.64 [R1+0x678], R56 ;  /* 0x0006783801007387 */ /* 0x000fe80000100a00 */
[----:B-1----:R-:W3:Y:S04]  /*9b60*/  LDL.LU.64 R112, [R1+0x148] ;  /* 0x0001480001707983 */ /* 0x002ee80000300a00 */
[----:B------:R1:W-:Y:S01]  /*9b70*/  STL.64 [R1+0x1d0], R54 ;  /* 0x0001d03601007387 */ /* 0x0003e20000100a00 */
[----:B------:R-:W-:-:S03]  /*9b80*/  IMAD.WIDE R162, R249, 0x4, R208 ;  /* 0x00000004f9a27825 */ /* 0x000fc600078e02d0 */
[----:B-1----:R-:W4:Y:S04]  /*9b90*/  LDL.LU.64 R54, [R1+0x140] ;  /* 0x0001400001367983 */ /* 0x002f280000300a00 */
[----:B------:R-:W4:Y:S04]  /*9ba0*/  LDL.LU.64 R64, [R1+0x138] ;  /* 0x0001380001407983 */ /* 0x000f280000300a00 */
[----:B------:R-:W4:Y:S04]  /*9bb0*/  LDL.LU.64 R62, [R1+0x130] ;  /* 0x00013000013e7983 */ /* 0x000f280000300a00 */
[----:B------:R-:W4:Y:S04]  /*9bc0*/  LDL.LU.64 R60, [R1+0x128] ;  /* 0x00012800013c7983 */ /* 0x000f280000300a00 */
[----:B------:R-:W4:Y:S04]  /*9bd0*/  LDL.LU.64 R58, [R1+0x120] ;  /* 0x00012000013a7983 */ /* 0x000f280000300a00 */
[----:B------:R-:W4:Y:S04]  /*9be0*/  LDL.LU.64 R56, [R1+0x118] ;  /* 0x0001180001387983 */ /* 0x000f280000300a00 */
[----:B------:R1:W-:Y:S04]  /*9bf0*/  STL.64 [R1+0x680], R80 ;  /* 0x0006805001007387 */ /* 0x0003e80000100a00 */
[----:B------:R-:W-:Y:S01]  /*9c00*/  STL.64 [R1+0x1c0], R162 ;  /* 0x0001c0a201007387 */ /* 0x000fe20000100a00 */
[----:B-1----:R-:W-:-:S05]  /*9c10*/  IMAD.WIDE R80, R249, 0x4, R206 ;  /* 0x00000004f9507825 */ /* 0x002fca00078e02ce */
[----:B------:R1:W-:Y:S04]  /*9c20*/  STL.64 [R1+0x688], R80 ;  /* 0x0006885001007387 */ /* 0x0003e80000100a00 */
[----:B------:R-:W-:Y:S04]  /*9c30*/  STL.64 [R1+0x1b0], R150 ;  /* 0x0001b09601007387 */ /* 0x000fe80000100a00 */
[----:B------:R-:W-:Y:S01]  /*9c40*/  STL.64 [R1+0x690], R148 ;  /* 0x0006909401007387 */ /* 0x000fe20000100a00 */
[----:B-1----:R-:W-:-:S03]  /*9c50*/  IMAD.WIDE R80, R249, 0x4, R144 ;  /* 0x00000004f9507825 */ /* 0x002fc600078e0290 */
[----:B------:R-:W4:Y:S04]  /*9c60*/  LDL.LU.64 R162, [R1+0x110] ;  /* 0x0001100001a27983 */ /* 0x000f280000300a00 */
[----:B------:R1:W-:Y:S04]  /*9c70*/  STL.64 [R1+0x1a0], R80 ;  /* 0x0001a05001007387 */ /* 0x0003e80000100a00 */
[----:B-1----:R-:W4:Y:S01]  /*9c80*/  LDL.LU.64 R80, [R1+0x108] ;  /* 0x0001080001507983 */ /* 0x002f220000300a00 */
[----:B------:R-:W-:-:S05]  /*9c90*/  IMAD.WIDE R10, R249, 0x4, R10 ;  /* 0x00000004f90a7825 */ /* 0x000fca00078e020a */
[----:B------:R1:W-:Y:S01]  /*9ca0*/  STL.64 [R1+0x698], R10 ;  /* 0x0006980a01007387 */ /* 0x0003e20000100a00 */
[----:B------:R-:W-:-:S03]  /*9cb0*/  IMAD.WIDE R20, R249, 0x4, R20 ;  /* 0x00000004f9147825 */ /* 0x000fc600078e0214 */
[----:B------:R-:W4:Y:S01]  /*9cc0*/  LDL.LU.64 R208, [R1+0x100] ;  /* 0x0001000001d07983 */ /* 0x000f220000300a00 */
[----:B------:R-:W-:-:S03]  /*9cd0*/  IMAD.WIDE R204, R249, 0x4, R204 ;  /* 0x00000004f9cc7825 */ /* 0x000fc600078e02cc */
[----:B------:R-:W4:Y:S01]  /*9ce0*/  LDL.LU.64 R206, [R1+0xf8] ;  /* 0x0000f80001ce7983 */ /* 0x000f220000300a00 */
[----:B------:R-:W-:-:S03]  /*9cf0*/  IMAD.WIDE R18, R249, 0x4, R18 ;  /* 0x00000004f9127825 */ /* 0x000fc600078e0212 */
[----:B------:R-:W4:Y:S04]  /*9d00*/  LDL.LU.64 R150, [R1+0xf0] ;  /* 0x0000f00001967983 */ /* 0x000f280000300a00 */
[----:B------:R-:W4:Y:S01]  /*9d10*/  LDL.LU.64 R148, [R1+0xe8] ;  /* 0x0000e80001947983 */ /* 0x000f220000300a00 */
[----:B------:R-:W-:-:S03]  /*9d20*/  IMAD.WIDE R222, R249, 0x4, R222 ;  /* 0x00000004f9de7825 */ /* 0x000fc600078e02de */
[----:B-1----:R-:W4:Y:S04]  /*9d30*/  LDL.LU.64 R10, [R1+0xe0] ;  /* 0x0000e000010a7983 */ /* 0x002f280000300a00 */
[----:B------:R-:W4:Y:S01]  /*9d40*/  LDL.LU.64 R144, [R1+0xd8] ;  /* 0x0000d80001907983 */ /* 0x000f220000300a00 */
[----:B------:R-:W-:-:S03]  /*9d50*/  IMAD.WIDE R76, R249, 0x4, R76 ;  /* 0x00000004f94c7825 */ /* 0x000fc600078e024c */
[----:B------:R1:W-:Y:S01]  /*9d60*/  STL.64 [R1+0x6a0], R20 ;  /* 0x0006a01401007387 */ /* 0x0003e20000100a00 */
[----:B------:R-:W-:-:S04]  /*9d70*/  IMAD.WIDE R166, R249, 0x4, R166 ;  /* 0x00000004f9a67825 */ /* 0x000fc800078e02a6 */
[C---:B------:R-:W-:Y:S01]  /*9d80*/  IMAD.WIDE R78, R249.reuse, 0x4, R78 ;  /* 0x00000004f94e7825 */ /* 0x040fe200078e024e */
[----:B-1----:R-:W4:Y:S04]  /*9d90*/  LDL.LU.64 R20, [R1+0x1178] ;  /* 0x0011780001147983 */ /* 0x002f280000300a00 */
[----:B------:R1:W-:Y:S01]  /*9da0*/  STL.64 [R1+0x6a8], R204 ;  /* 0x0006a8cc01007387 */ /* 0x0003e20000100a00 */
[----:B------:R-:W-:-:S03]  /*9db0*/  IMAD.WIDE R164, R249, 0x4, R164 ;  /* 0x00000004f9a47825 */ /* 0x000fc600078e02a4 */
        /* <DEDUP_REMOVED lines=13> */
[----:B--2---:R-:W-:-:S05]  /*9e90*/  IMAD.WIDE R146, R249, 0x4, R146 ;  /* 0x00000004f9927825 */ /* 0x004fca00078e0292 */
[----:B------:R1:W-:Y:S01]  /*9ea0*/  STL.64 [R1+0x6e0], R146 ;  /* 0x0006e09201007387 */ /* 0x0003e20000100a00 */
[----:B---3--:R-:W-:-:S03]  /*9eb0*/  IMAD.WIDE R112, R249, 0x4, R112 ;  /* 0x00000004f9707825 */ /* 0x008fc600078e0270 */
[----:B-1----:R-:W2:Y:S01]  /*9ec0*/  LDL.LU.64 R146, [R1+0x1138] ;  /* 0x0011380001927983 */ /* 0x002ea20000300a00 */
[----:B----4-:R-:W-:-:S03]  /*9ed0*/  IMAD.WIDE R54, R249, 0x4, R54 ;  /* 0x00000004f9367825 */ /* 0x010fc600078e0236 */
[----:B------:R-:W-:Y:S01]  /*9ee0*/  STL.64 [R1+0x6e8], R112 ;  /* 0x0006e87001007387 */ /* 0x000fe20000100a00 */
[----:B------:R-:W-:-:S03]  /*9ef0*/  IMAD.WIDE R64, R249, 0x4, R64 ;  /* 0x00000004f9407825 */ /* 0x000fc600078e0240 */
[----:B------:R1:W-:Y:S01]  /*9f00*/  STL.64 [R1+0x6f0], R54 ;  /* 0x0006f03601007387 */ /* 0x0003e20000100a00 */
[----:B------:R-:W-:-:S03]  /*9f10*/  IMAD.WIDE R62, R249, 0x4, R62 ;  /* 0x00000004f93e7825 */ /* 0x000fc600078e023e */
[----:B------:R-:W-:Y:S04]  /*9f20*/  STL.64 [R1+0x6f8], R64 ;  /* 0x0006f84001007387 */ /* 0x000fe80000100a00 */
[----:B------:R-:W-:Y:S01]  /*9f30*/  STL.64 [R1+0x700], R62 ;  /* 0x0007003e01007387 */ /* 0x000fe20000100a00 */
[----:B-1----:R-:W-:-:S04]  /*9f40*/  IMAD.WIDE R54, R249, 0x4, R60 ;  /* 0x00000004f9367825 */ /* 0x002fc800078e023c */
[C---:B------:R-:W-:Y:S01]  /*9f50*/  IMAD.WIDE R58, R249.reuse, 0x4, R58 ;  /* 0x00000004f93a7825 */ /* 0x040fe200078e023a */
[----:B------:R1:W-:Y:S03]  /*9f60*/  STL.64 [R1+0x708], R54 ;  /* 0x0007083601007387 */ /* 0x0003e60000100a00 */
[C---:B------:R-:W-:Y:S01]  /*9f70*/  IMAD.WIDE R56, R249.reuse, 0x4, R56 ;  /* 0x00000004f9387825 */ /* 0x040fe200078e0238 */
[----:B-1----:R-:W3:Y:S04]  /*9f80*/  LDL.LU.64 R54, [R1+0x50] ;  /* 0x0000500001367983 */ /* 0x002ee80000300a00 */
[----:B------:R1:W-:Y:S04]  /*9f90*/  STL.64 [R1+0x710], R58 ;  /* 0x0007103a01007387 */ /* 0x0003e80000100a00 */
[----:B------:R-:W4:Y:S04]  /*9fa0*/  LDL.LU.64 R64, [R1+0x48] ;  /* 0x0000480001407983 */ /* 0x000f280000300a00 */
[----:B------:R1:W-:Y:S04]  /*9fb0*/  STL.64 [R1+0x718], R56 ;  /* 0x0007183801007387 */ /* 0x0003e80000100a00 */
[----:B------:R-:W4:Y:S01]  /*9fc0*/  LDL.LU.64 R62, [R1+0x40] ;  /* 0x00004000013e7983 */ /* 0x000f220000300a00 */
[----:B------:R-:W-:-:S03]  /*9fd0*/  IMAD.WIDE R162, R249, 0x4, R162 ;  /* 0x00000004f9a27825 */ /* 0x000fc600078e02a2 */
[----:B------:R-:W4:Y:S04]  /*9fe0*/  LDL.LU.64 R60, [R1+0x38] ;  /* 0x00003800013c7983 */ /* 0x000f280000300a00 */
[----:B-1----:R-:W4:Y:S04]  /*9ff0*/  LDL.LU.64 R58, [R1+0x30] ;  /* 0x00003000013a7983 */ /* 0x002f280000300a00 */
[----:B------:R-:W4:Y:S04]  /*a000*/  LDL.LU.64 R56, [R1+0x28] ;  /* 0x0000280001387983 */ /* 0x000f280000300a00 */
[----:B------:R-:W4:Y:S01]  /*a010*/  LDL.LU.64 R112, [R1+0x20] ;  /* 0x0000200001707983 */ /* 0x000f220000300a00 */
[----:B------:R-:W-:-:S03]  /*a020*/  IMAD.WIDE R80, R249, 0x4, R80 ;  /* 0x00000004f9507825 */ /* 0x000fc600078e0250 */
[----:B------:R1:W-:Y:S04]  /*a030*/  STL.64 [R1+0x720], R162 ;  /* 0x000720a201007387 */ /* 0x0003e80000100a00 */
[----:B-1----:R-:W4:Y:S04]  /*a040*/  LDL.LU.64 R162, [R1+0x1130] ;  /* 0x0011300001a27983 */ /* 0x002f280000300a00 */
[----:B------:R1:W-:Y:S04]  /*a050*/  STL.64 [R1+0x728], R80 ;  /* 0x0007285001007387 */ /* 0x0003e80000100a00 */
[----:B-1----:R-:W4:Y:S01]  /*a060*/  LDL.LU.64 R80, [R1+0x1128] ;  /* 0x0011280001507983 */ /* 0x002f220000300a00 */
[----:B------:R-:W-:-:S04]  /*a070*/  IMAD.WIDE R208, R249, 0x4, R208 ;  /* 0x00000004f9d07825 */ /* 0x000fc800078e02d0 */
[C---:B------:R-:W-:Y:S01]  /*a080*/  IMAD.WIDE R206, R249.reuse, 0x4, R206 ;  /* 0x00000004f9ce7825 */ /* 0x040fe200078e02ce */
[----:B------:R1:W-:Y:S03]  /*a090*/  STL.64 [R1+0x730], R208 ;  /* 0x000730d001007387 */ /* 0x0003e60000100a00 */
[----:B------:R-:W-:-:S04]  /*a0a0*/  IMAD.WIDE R150, R249, 0x4, R150 ;  /* 0x00000004f9967825 */ /* 0x000fc800078e0296 */
[C---:B------:R-:W-:Y:S01]  /*a0b0*/  IMAD.WIDE R148, R249.reuse, 0x4, R148 ;  /* 0x00000004f9947825 */ /* 0x040fe200078e0294 */
[----:B-1----:R-:W4:Y:S03]  /*a0c0*/  LDL.LU.64 R208, [R1+0x1120] ;  /* 0x0011200001d07983 */ /* 0x002f260000300a00 */
[C---:B------:R-:W-:Y:S01]  /*a0d0*/  IMAD.WIDE R10, R249.reuse, 0x4, R10 ;  /* 0x00000004f90a7825 */ /* 0x040fe200078e020a */
[----:B------:R1:W-:Y:S03]  /*a0e0*/  STL.64 [R1+0x738], R206 ;  /* 0x000738ce01007387 */ /* 0x0003e60000100a00 */
[C---:B------:R-:W-:Y:S01]  /*a0f0*/  IMAD.WIDE R144, R249.reuse, 0x4, R144 ;  /* 0x00000004f9907825 */ /* 0x040fe200078e0290 */
[----:B-1----:R-:W4:Y:S04]  /*a100*/  LDL.LU.64 R206, [R1+0x1118] ;  /* 0x0011180001ce7983 */ /* 0x002f280000300a00 */
[----:B------:R1:W-:Y:S01]  /*a110*/  STL.64 [R1+0x740], R150 ;  /* 0x0007409601007387 */ /* 0x0003e20000100a00 */
[----:B------:R-:W-:-:S03]  /*a120*/  IMAD.WIDE R74, R249, 0x4, R74 ;  /* 0x00000004f94a7825 */ /* 0x000fc600078e024a */
[----:B-1----:R-:W4:Y:S04]  /*a130*/  LDL.LU.64 R150, [R1+0x1110] ;  /* 0x0011100001967983 */ /* 0x002f280000300a00 */
[----:B------:R1:W-:Y:S01]  /*a140*/  STL.64 [R1+0x748], R148 ;  /* 0x0007489401007387 */ /* 0x0003e20000100a00 */
[----:B------:R-:W-:-:S03]  /*a150*/  IMAD.WIDE R16, R249, 0x4, R16 ;  /* 0x00000004f9107825 */ /* 0x000fc600078e0210 */
[----:B-1----:R-:W4:Y:S04]  /*a160*/  LDL.LU.64 R148, [R1+0x1108] ;  /* 0x0011080001947983 */ /* 0x002f280000300a00 */
[----:B------:R1:W-:Y:S01]  /*a170*/  STL.64 [R1+0x750], R10 ;  /* 0x0007500a01007387 */ /* 0x0003e20000100a00 */
[----:B------:R-:W-:-:S03]  /*a180*/  IMAD.WIDE R14, R249, 0x4, R14 ;  /* 0x00000004f90e7825 */ /* 0x000fc600078e020e */
[----:B-1----:R-:W4:Y:S01]  /*a190*/  LDL.LU.64 R10, [R1+0x1100] ;  /* 0x00110000010a7983 */ /* 0x002f220000300a00 */
[----:B------:R-:W-:-:S03]  /*a1a0*/  IMAD.WIDE R76, R249, 0x4, R76 ;  /* 0x00000004f94c7825 */ /* 0x000fc600078e024c */
[----:B------:R1:W-:Y:S01]  /*a1b0*/  STL.64 [R1+0x758], R144 ;  /* 0x0007589001007387 */ /* 0x0003e20000100a00 */
[----:B------:R-:W-:-:S03]  /*a1c0*/  IMAD.WIDE R12, R249, 0x4, R12 ;  /* 0x00000004f90c7825 */ /* 0x000fc600078e020c */
[----:B-1----:R-:W4:Y:S01]  /*a1d0*/  LDL.LU.64 R144, [R1+0x10f8] ;  /* 0x0010f80001907983 */ /* 0x002f220000300a00 */
[----:B------:R-:W-:-:S04]  /*a1e0*/  IMAD.WIDE R4, R249, 0x4, R4 ;  /* 0x00000004f9047825 */ /* 0x000fc800078e0204 */
        /* <DEDUP_REMOVED lines=8> */
[----:B--2---:R-:W-:-:S04]  /*a270*/  IMAD.WIDE R146, R249, 0x4, R146 ;  /* 0x00000004f9927825 */ /* 0x004fc800078e0292 */
[----:B---3--:R-:W-:-:S04]  /*a280*/  IMAD.WIDE R54, R249, 0x4, R54 ;  /* 0x00000004f9367825 */ /* 0x008fc800078e0236 */
[----:B----4-:R-:W-:-:S04]  /*a290*/  IMAD.WIDE R64, R249, 0x4, R64 ;  /* 0x00000004f9407825 */ /* 0x010fc800078e0240 */
[----:B------:R-:W-:-:S04]  /*a2a0*/  IMAD.WIDE R62, R249, 0x4, R62 ;  /* 0x00000004f93e7825 */ /* 0x000fc800078e023e */
[----:B------:R-:W-:-:S04]  /*a2b0*/  IMAD.WIDE R60, R249, 0x4, R60 ;  /* 0x00000004f93c7825 */ /* 0x000fc800078e023c */
[----:B------:R-:W-:-:S04]  /*a2c0*/  IMAD.WIDE R58, R249, 0x4, R58 ;  /* 0x00000004f93a7825 */ /* 0x000fc800078e023a */
[----:B------:R-:W-:-:S05]  /*a2d0*/  IMAD.WIDE R80, R249, 0x4, R80 ;  /* 0x00000004f9507825 */ /* 0x000fca00078e0250 */
[----:B------:R1:W-:Y:S04]  /*a2e0*/  STL.64 [R1+0x760], R80 ;  /* 0x0007605001007387 */ /* 0x0003e80000100a00 */
[----:B-1----:R-:W2:Y:S04]  /*a2f0*/  LDL.LU.64 R80, [R1+0x10f0] ;  /* 0x0010f00001507983 */ /* 0x002ea80000300a00 */
[----:B------:R1:W-:Y:S04]  /*a300*/  STL.64 [R1+0x768], R146 ;  /* 0x0007689201007387 */ /* 0x0003e80000100a00 */
[----:B-1----:R-:W3:Y:S04]  /*a310*/  LDL.LU.64 R146, [R1+0x10e8] ;  /* 0x0010e80001927983 */ /* 0x002ee80000300a00 */
[----:B------:R1:W-:Y:S04]  /*a320*/  STL.64 [R1+0x770], R78 ;  /* 0x0007704e01007387 */ /* 0x0003e80000100a00 */
[----:B-1----:R-:W4:Y:S04]  /*a330*/  LDL.LU.64 R78, [R1+0x10e0] ;  /* 0x0010e000014e7983 */ /* 0x002f280000300a00 */
        /* <DEDUP_REMOVED lines=15> */
[----:B-1----:R-:W2:Y:S04]  /*a430*/  LDL.LU.64 R70, [R1+0x10a0] ;  /* 0x0010a00001467983 */ /* 0x002ea80000300a00 */
[----:B------:R1:W-:Y:S04]  /*a440*/  STL.64 [R1+0x7f0], R68 ;  /* 0x0007f04401007387 */ /* 0x0003e80000100a00 */
[----:B-1----:R-:W2:Y:S04]  /*a450*/  LDL.LU.64 R68, [R1+0x1098] ;  /* 0x0010980001447983 */ /* 0x002ea80000300a00 */
[----:B------:R1:W-:Y:S04]  /*a460*/  STL.64 [R1+0x800], R66 ;  /* 0x0008004201007387 */ /* 0x0003e80000100a00 */
[----:B-1----:R-:W2:Y:S04]  /*a470*/  LDL.LU.64 R66, [R1+0x1090] ;  /* 0x0010900001427983 */ /* 0x002ea80000300a00 */
[----:B------:R1:W-:Y:S01]  /*a480*/  STL.64 [R1+0x810], R250 ;  /* 0x000810fa01007387 */ /* 0x0003e20000100a00 */
[----:B------:R-:W-:-:S03]  /*a490*/  IMAD.WIDE R56, R249, 0x4, R56 ;  /* 0x00000004f9387825 */ /* 0x000fc600078e0238 */
        /* <DEDUP_REMOVED lines=16> */
[----:B-1----:R-:W2:Y:S01]  /*a5a0*/  LDL.LU.64 R56, [R1+0x1048] ;  /* 0x0010480001387983 */ /* 0x002ea20000300a00 */
[----:B------:R-:W-:-:S05]  /*a5b0*/  IMAD.WIDE R112, R249, 0x4, R112 ;  /* 0x00000004f9707825 */ /* 0x000fca00078e0270 */
[----:B------:R2:W-:Y:S02]  /*a5c0*/  STL.64 [R1+0x8a0], R112 ;  /* 0x0008a07001007387 */ /* 0x0005e40000100a00 */
[C---:B--2---:R-:W-:Y:S02]  /*a5d0*/  IMAD.WIDE R112, R249.reuse, 0x4, R56 ;  /* 0x00000004f9707825 */ /* 0x044fe400078e0238 */
[----:B------:R-:W2:Y:S04]  /*a5e0*/  LDL.LU.64 R56, [R1+0x1040] ;  /* 0x0010400001387983 */ /* 0x000ea80000300a00 */
[----:B------:R3:W-:Y:S02]  /*a5f0*/  STL.64 [R1+0x8b0], R112 ;  /* 0x0008b07001007387 */ /* 0x0007e40000100a00 */
[----:B---3--:R-:W-:-:S02]  /*a600*/  IMAD.WIDE R112, R249, 0x4, R54 ;  /* 0x00000004f9707825 */ /* 0x008fc400078e0236 */
[----:B------:R-:W3:Y:S04]  /*a610*/  LDL.LU.64 R54, [R1+0x1038] ;  /* 0x0010380001367983 */ /* 0x000ee80000300a00 */
[----:B------:R1:W-:Y:S02]  /*a620*/  STL.64 [R1+0x8c0], R112 ;  /* 0x0008c07001007387 */ /* 0x0003e40000100a00 */
[C---:B-1----:R-:W-:Y:S02]  /*a630*/  IMAD.WIDE R112, R249.reuse, 0x4, R52 ;  /* 0x00000004f9707825 */ /* 0x042fe400078e0234 */
[----:B------:R-:W2:Y:S04]  /*a640*/  LDL.LU.64 R52, [R1+0x1030] ;  /* 0x0010300001347983 */ /* 0x000ea80000300a00 */
[----:B------:R4:W-:Y:S02]  /*a650*/  STL.64 [R1+0x8d0], R112 ;  /* 0x0008d07001007387 */ /* 0x0009e40000100a00 */
[----:B----4-:R-:W-:-:S02]  /*a660*/  IMAD.WIDE R112, R249, 0x4, R50 ;  /* 0x00000004f9707825 */ /* 0x010fc400078e0232 */
[----:B------:R-:W4:Y:S02]  /*a670*/  LDL.LU.64 R50, [R1+0x1028] ;  /* 0x0010280001327983 */ /* 0x000f240000300a00 */
[C---:B------:R-:W-:Y:S02]  /*a680*/  IMAD.WIDE R250, R249.reuse, 0x4, R250 ;  /* 0x00000004f9fa7825 */ /* 0x040fe400078e02fa */
[----:B------:R1:W-:Y:S02]  /*a690*/  STL.64 [R1+0x8e0], R112 ;  /* 0x0008e07001007387 */ /* 0x0003e40000100a00 */
[C---:B------:R-:W-:Y:S02]  /*a6a0*/  IMAD.WIDE R4, R249.reuse, 0x4, R4 ;  /* 0x00000004f9047825 */ /* 0x040fe400078e0204 */
[----:B------:R-:W-:Y:S04]  /*a6b0*/  STL.64 [R1+0x8f0], R250 ;  /* 0x0008f0fa01007387 */ /* 0x000fe80000100a00 */
[----:B------:R1:W-:Y:S02]  /*a6c0*/  STL.64 [R1+0x900], R4 ;  /* 0x0009000401007387 */ /* 0x0003e40000100a00 */
[----:B-1----:R-:W-:-:S04]  /*a6d0*/  IMAD.WIDE R112, R249, 0x4, R12 ;  /* 0x00000004f9707825 */ /* 0x002fc800078e020c */
[C---:B------:R-:W-:Y:S01]  /*a6e0*/  IMAD.WIDE R12, R249.reuse, 0x4, R14 ;  /* 0x00000004f90c7825 */ /* 0x040fe200078e020e */
[----:B------:R-:W-:Y:S03]  /*a6f0*/  STL.64 [R1+0x910], R112 ;  /* 0x0009107001007387 */ /* 0x000fe60000100a00 */
[C---:B------:R-:W-:Y:S01]  /*a700*/  IMAD.WIDE R4, R249.reuse, 0x4, R16 ;  /* 0x00000004f9047825 */ /* 0x040fe200078e0210 */
[----:B------:R1:W-:Y:S03]  /*a710*/  STL.64 [R1+0x920], R12 ;  /* 0x0009200c01007387 */ /* 0x0003e60000100a00 */
[C---:B------:R-:W-:Y:S01]  /*a720*/  IMAD.WIDE R14, R249.reuse, 0x4, R18 ;  /* 0x00000004f90e7825 */ /* 0x040fe200078e0212 */
[----:B------:R1:W-:Y:S04]  /*a730*/  STL.64 [R1+0x930], R4 ;  /* 0x0009300401007387 */ /* 0x0003e80000100a00 */
[----:B------:R1:W-:Y:S02]  /*a740*/  STL.64 [R1+0x940], R14 ;  /* 0x0009400e01007387 */ /* 0x0003e40000100a00 */
[----:B-1----:R-:W-:-:S04]  /*a750*/  IMAD.WIDE R12, R249, 0x4, R20 ;  /* 0x00000004f90c7825 */ /* 0x002fc800078e0214 */
        /* <DEDUP_REMOVED lines=21> */
[----:B------:R1:W-:Y:S03]  /*a8b0*/  STL.64 [R1+0x9c8], R4 ;  /* 0x0009c80401007387 */ /* 0x0003e60000100a00 */
[----:B------:R-:W-:Y:S01]  /*a8c0*/  IMAD.WIDE R48, R248, 0x4, R242 ;  /* 0x00000004f8307825 */ /* 0x000fe200078e02f2 */
[----:B------:R-:W-:Y:S03]  /*a8d0*/  STL.64 [R1+0x9d0], R14 ;  /* 0x0009d00e01007387 */ /* 0x000fe60000100a00 */
[C---:B-1----:R-:W-:Y:S01]  /*a8e0*/  IMAD.WIDE R12, R249.reuse, 0x4, R44 ;  /* 0x00000004f90c7825 */ /* 0x042fe200078e022c */
[----:B------:R-:W-:Y:S01]  /*a8f0*/  ISETP.GE.AND P3, PT, R106, R107, PT ;  /* 0x0000006b6a00720c */ /* 0x000fe20003f66270 */
[----:B------:R-:W-:Y:S02]  /*a900*/  LDGSTS.E [R247+0x2000c], desc[UR8][R48.64], !P6 ;  /* 0x2000c00030f77fae */ /* 0x000fe4000f121848 */
[----:B------:R-:W-:-:S02]  /*a910*/  IMAD.WIDE R4, R249, 0x4, R46 ;  /* 0x00000004f9047825 */ /* 0x000fc400078e022e */
[----:B------:R1:W-:Y:S04]  /*a920*/  STL.64 [R1+0x9d8], R12 ;  /* 0x0009d80c01007387 */ /* 0x0003e80000100a00 */
[----:B------:R-:W-:Y:S01]  /*a930*/  STL.64 [R1+0x9e0], R4 ;  /* 0x0009e00401007387 */ /* 0x000fe20000100a00 */
[----:B------:R-:W-:Y:S01]  /*a940*/  IMAD.WIDE R30, R249, 0x4, R98 ;  /* 0x00000004f91e7825 */ /* 0x000fe200078e0262 */
[----:B------:R-:W-:Y:S02]  /*a950*/  ISETP.GE.U32.AND P4, PT, R107, 0x7fffff01, PT ;  /* 0x7fffff016b00780c */ /* 0x000fe40003f86070 */
[----:B------:R-:W-:Y:S01]  /*a960*/  LDGSTS.E [R247+0x2800c], desc[UR8][R244.64], !P6 ;  /* 0x2800c000f4f77fae */ /* 0x000fe2000f121848 */
[----:B-1----:R-:W-:-:S05]  /*a970*/  IMAD.WIDE R12, R249, 0x4, R48 ;  /* 0x00000004f90c7825 */ /* 0x002fca00078e0230 */
[----:B------:R3:W-:Y:S01]  /*a980*/  STL.64 [R1+0x9e8], R12 ;  /* 0x0009e80c01007387 */ /* 0x0007e20000100a00 */
[----:B------:R-:W-:-:S04]  /*a990*/  IMAD.WIDE R34, R249, 0x4, R100 ;  /* 0x00000004f9227825 */ /* 0x000fc800078e0264 */
[----:B------:R-:W-:-:S04]  /*a9a0*/  IMAD.WIDE R32, R249, 0x4, R102 ;  /* 0x00000004f9207825 */ /* 0x000fc800078e0266 */
[----:B------:R-:W-:Y:S01]  /*a9b0*/  IMAD.WIDE R106, R252, 0x4, R242 ;  /* 0x00000004fc6a7825 */ /* 0x000fe200078e02f2 */
[----:B------:R-:W-:Y:S01]  /*a9c0*/  ISETP.NE.U32.AND P0, PT, R8, RZ, PT ;  /* 0x000000ff0800720c */ /* 0x000fe20003f05070 */
[----:B------:R-:W-:Y:S01]  /*a9d0*/  USHF.L.U32 UR7, UR7, 0x7, URZ ;  /* 0x0000000707077899 */ /* 0x000fe2000800063f */
[----:B------:R-:W1:Y:S01]  /*a9e0*/  LDC R252, c[0x0][0x230] ;  /* 0x00008c00fffc7b82 */ /* 0x000e620000000800 */
[C---:B---3--:R-:W-:Y:S01]  /*a9f0*/  IMAD.WIDE R12, R249.reuse, 0x4, R54 ;  /* 0x00000004f90c7825 */ /* 0x048fe200078e0236 */
[----:B------:R-:W-:Y:S03]  /*aa00*/  LDGSTS.E [R247+0x30000], desc[UR8][R106.64], !P5 ;  /* 0x300000006af77fae */ /* 0x000fe6000e921848 */
[C---:B--2---:R-:W-:Y:S01]  /*aa10*/  IMAD.WIDE R14, R249.reuse, 0x4, R52 ;  /* 0x00000004f90e7825 */ /* 0x044fe200078e0234 */
[----:B------:R-:W-:Y:S03]  /*aa20*/  LDGSTS.E [R247+0x38000], desc[UR8][R118.64], !P5 ;  /* 0x3800000076f77fae */ /* 0x000fe6000e921848 */
[C---:B----4-:R-:W-:Y:S01]  /*aa30*/  IMAD.WIDE R4, R249.reuse, 0x4, R50 ;  /* 0x00000004f9047825 */ /* 0x050fe200078e0232 */
[----:B------:R-:W-:Y:S04]  /*aa40*/  LDGSTS.E [R247+0x30004], desc[UR8][R108.64], !P2 ;  /* 0x300040006cf77fae */ /* 0x000fe8000d121848 */
[----:B------:R2:W-:Y:S04]  /*aa50*/  STL.64 [R1+0x9f0], R4 ;  /* 0x0009f00401007387 */ /* 0x0005e80000100a00 */
[----:B------:R3:W-:Y:S04]  /*aa60*/  STL.64 [R1+0x9f8], R14 ;  /* 0x0009f80e01007387 */ /* 0x0007e80000100a00 */
[----:B------:R4:W-:Y:S01]  /*aa70*/  STL.64 [R1+0xa00], R12 ;  /* 0x000a000c01007387 */ /* 0x0009e20000100a00 */
[----:B--2---:R-:W-:-:S03]  /*aa80*/  IMAD.WIDE R4, R249, 0x4, R56 ;  /* 0x00000004f9047825 */ /* 0x004fc600078e0238 */
[----:B------:R-:W-:Y:S01]  /*aa90*/  LDGSTS.E [R247+0x38004], desc[UR8][R116.64], !P2 ;  /* 0x3800400074f77fae */ /* 0x000fe2000d121848 */
[----:B---3--:R-:W-:-:S03]  /*aaa0*/  IMAD.WIDE R14, R249, 0x4, R58 ;  /* 0x00000004f90e7825 */ /* 0x008fc600078e023a */
[----:B------:R2:W-:Y:S01]  /*aab0*/  STL.64 [R1+0xa08], R4 ;  /* 0x000a080401007387 */ /* 0x0005e20000100a00 */
[----:B----4-:R-:W-:-:S03]  /*aac0*/  IMAD.WIDE R12, R249, 0x4, R60 ;  /* 0x00000004f90c7825 */ /* 0x010fc600078e023c */
        /* <DEDUP_REMOVED lines=16> */
[----:B--2---:R-:W-:-:S04]  /*abd0*/  IMAD.WIDE R4, R249, 0x4, R74 ;  /* 0x00000004f9047825 */ /* 0x004fc800078e024a */
[C---:B---3--:R-:W-:Y:S01]  /*abe0*/  IMAD.WIDE R14, R249.reuse, 0x4, R76 ;  /* 0x00000004f90e7825 */ /* 0x048fe200078e024c */
[----:B------:R2:W-:Y:S03]  /*abf0*/  STL.64 [R1+0xa58], R4 ;  /* 0x000a580401007387 */ /* 0x0005e60000100a00 */
[C---:B----4-:R-:W-:Y:S01]  /*ac00*/  IMAD.WIDE R12, R249.reuse, 0x4, R78 ;  /* 0x00000004f90c7825 */ /* 0x050fe200078e024e */
        /* <DEDUP_REMOVED lines=18> */
[----:B--2---:R-:W2:Y:S04]  /*ad30*/  LDL.LU.64 R4, [R1+0x248] ;  /* 0x0002480001047983 */ /* 0x004ea80000300a00 */
[----:B------:R3:W-:Y:S04]  /*ad40*/  STL.64 [R1+0xaa8], R14 ;  /* 0x000aa80e01007387 */ /* 0x0007e80000100a00 */
[----:B------:R-:W4:Y:S04]  /*ad50*/  LDL.LU.64 R28, [R1+0x258] ;  /* 0x00025800011c7983 */ /* 0x000f280000300a00 */
[----:B------:R1:W-:Y:S04]  /*ad60*/  STL.64 [R1+0xab0], R12 ;  /* 0x000ab00c01007387 */ /* 0x0003e80000100a00 */
[----:B------:R-:W2:Y:S04]  /*ad70*/  LDL.LU.64 R250, [R1+0x260] ;  /* 0x0002600001fa7983 */ /* 0x000ea80000300a00 */
[----:B------:R-:W2:Y:S04]  /*ad80*/  LDL.LU.64 R26, [R1+0x268] ;  /* 0x00026800011a7983 */ /* 0x000ea80000300a00 */
[----:B------:R-:W2:Y:S04]  /*ad90*/  LDL.LU.64 R24, [R1+0x270] ;  /* 0x0002700001187983 */ /* 0x000ea80000300a00 */
[----:B------:R-:W2:Y:S04]  /*ada0*/  LDL.LU.64 R22, [R1+0x278] ;  /* 0x0002780001167983 */ /* 0x000ea80000300a00 */
[----:B------:R-:W2:Y:S04]  /*adb0*/  LDL.LU.64 R20, [R1+0x280] ;  /* 0x0002800001147983 */ /* 0x000ea80000300a00 */
[----:B------:R-:W2:Y:S04]  /*adc0*/  LDL.LU.64 R18, [R1+0x288] ;  /* 0x0002880001127983 */ /* 0x000ea80000300a00 */
[----:B------:R-:W2:Y:S04]  /*add0*/  LDL.LU.64 R16, [R1+0x290] ;  /* 0x0002900001107983 */ /* 0x000ea80000300a00 */
[----:B---3--:R-:W3:Y:S04]  /*ade0*/  LDL.LU.64 R14, [R1+0x298] ;  /* 0x00029800010e7983 */ /* 0x008ee80000300a00 */
[----:B-1----:R-:W3:Y:S04]  /*adf0*/  LDL.LU.64 R12, [R1+0x2a0] ;  /* 0x0002a000010c7983 */ /* 0x002ee80000300a00 */
[----:B------:R-:W3:Y:S04]  /*ae00*/  LDL.LU.64 R112, [R1+0x2a8] ;  /* 0x0002a80001707983 */ /* 0x000ee80000300a00 */
[----:B------:R1:W-:Y:S04]  /*ae10*/  STL.64 [R1+0xab8], R30 ;  /* 0x000ab81e01007387 */ /* 0x0003e80000100a00 */
[----:B------:R-:W-:Y:S04]  /*ae20*/  STL.64 [R1+0xac0], R34 ;  /* 0x000ac02201007387 */ /* 0x000fe80000100a00 */
[----:B------:R-:W-:Y:S01]  /*ae30*/  STL.64 [R1+0xac8], R32 ;  /* 0x000ac82001007387 */ /* 0x000fe20000100a00 */
[----:B-1----:R-:W-:-:S05]  /*ae40*/  IMAD.WIDE R30, R249, 0x4, R104 ;  /* 0x00000004f91e7825 */ /* 0x002fca00078e0268 */
[----:B------:R1:W-:Y:S02]  /*ae50*/  STL.64 [R1+0xad0], R30 ;  /* 0x000ad01e01007387 */ /* 0x0003e40000100a00 */
[----:B-1----:R-:W-:-:S05]  /*ae60*/  IMAD.WIDE R30, R249, 0x4, R106 ;  /* 0x00000004f91e7825 */ /* 0x002fca00078e026a */
[----:B------:R1:W-:Y:S04]  /*ae70*/  STL.64 [R1+0xad8], R30 ;  /* 0x000ad81e01007387 */ /* 0x0003e80000100a00 */
[----:B------:R-:W3:Y:S04]  /*ae80*/  LDL.LU.64 R38, [R1+0x2b0] ;  /* 0x0002b00001267983 */ /* 0x000ee80000300a00 */
[----:B------:R-:W3:Y:S01]  /*ae90*/  LDL.LU.64 R36, [R1+0x2b8] ;  /* 0x0002b80001247983 */ /* 0x000ee20000300a00 */
[----:B-1----:R-:W-:-:S05]  /*aea0*/  IMAD.WIDE R30, R249, 0x4, R108 ;  /* 0x00000004f91e7825 */ /* 0x002fca00078e026c */
[----:B------:R1:W-:Y:S04]  /*aeb0*/  STL.64 [R1+0xae0], R30 ;  /* 0x000ae01e01007387 */ /* 0x0003e80000100a00 */
[----:B------:R-:W3:Y:S01]  /*aec0*/  LDL.LU.64 R34, [R1+0x2c0] ;  /* 0x0002c00001227983 */ /* 0x000ee20000300a00 */
[----:B------:R-:W-:-:S05]  /*aed0*/  IMAD.WIDE R242, R9, 0x4, R242 ;  /* 0x0000000409f27825 */ /* 0x000fca00078e02f2 */
[----:B------:R4:W-:Y:S01]  /*aee0*/  LDGSTS.E [R247+0x3000c], desc[UR8][R242.64], !P4 ;  /* 0x3000c000f2f77fae */ /* 0x0009e2000e121848 */
[----:B-1----:R-:W-:-:S03]  /*aef0*/  IMAD.WIDE R30, R249, 0x4, R110 ;  /* 0x00000004f91e7825 */ /* 0x002fc600078e026e */
[----:B------:R-:W-:Y:S04]  /*af00*/  LDGSTS.E [R247+0x3800c], desc[UR8][R240.64], !P4 ;  /* 0x3800c000f0f77fae */ /* 0x000fe8000e121848 */
[----:B------:R1:W-:Y:S04]  /*af10*/  STL.64 [R1+0xae8], R30 ;  /* 0x000ae81e01007387 */ /* 0x0003e80000100a00 */
[----:B------:R-:W0:Y:S01]  /*af20*/  LDGDEPBAR ;  /* 0x00000000000079af */ /* 0x000e220000000000 */
[----:B-1----:R-:W-:-:S05]  /*af30*/  IMAD.WIDE R30, R249, 0x4, R242 ;  /* 0x00000004f91e7825 */ /* 0x002fca00078e02f2 */
[----:B------:R1:W-:Y:S01]  /*af40*/  STL.64 [R1+0xaf0], R30 ;  /* 0x000af01e01007387 */ /* 0x0003e20000100a00 */
[----:B----4-:R-:W-:-:S04]  /*af50*/  IMAD.WIDE R242, R249, 0x4, R28 ;  /* 0x00000004f9f27825 */ /* 0x010fc800078e021c */
[----:B--2---:R-:W-:-:S04]  /*af60*/  IMAD.WIDE R28, R249, 0x4, R26 ;  /* 0x00000004f91c7825 */ /* 0x004fc800078e021a */
[C---:B------:R-:W-:Y:S01]  /*af70*/  IMAD.WIDE R26, R249.reuse, 0x4, R24 ;  /* 0x00000004f91a7825 */ /* 0x040fe200078e0218 */
[----:B------:R2:W-:Y:S03]  /*af80*/  STL.64 [R1+0x100], R28 ;  /* 0x0001001c01007387 */ /* 0x0005e60000100a00 */
        /* <DEDUP_REMOVED lines=8> */
[C---:B---3--:R-:W-:Y:S01]  /*b010*/  IMAD.WIDE R16, R249.reuse, 0x4, R14 ;  /* 0x00000004f9107825 */ /* 0x048fe200078e020e */
[----:B------:R3:W-:Y:S03]  /*b020*/  STL.64 [R1+0x128], R18 ;  /* 0x0001281201007387 */ /* 0x0007e60000100a00 */
[C---:B------:R-:W-:Y:S01]  /*b030*/  IMAD.WIDE R14, R249.reuse, 0x4, R12 ;  /* 0x00000004f90e7825 */ /* 0x040fe200078e020c */
[----:B------:R3:W-:Y:S03]  /*b040*/  STL.64 [R1+0x130], R16 ;  /* 0x0001301001007387 */ /* 0x0007e60000100a00 */
[C---:B------:R-:W-:Y:S01]  /*b050*/  IMAD.WIDE R12, R249.reuse, 0x4, R112 ;  /* 0x00000004f90c7825 */ /* 0x040fe200078e0270 */
[----:B------:R-:W3:Y:S04]  /*b060*/  LDL.LU.64 R32, [R1+0x3e0] ;  /* 0x0003e00001207983 */ /* 0x000ee80000300a00 */
[----:B------:R3:W-:Y:S04]  /*b070*/  STL.64 [R1+0x138], R14 ;  /* 0x0001380e01007387 */ /* 0x0007e80000100a00 */
[----:B-1----:R-:W3:Y:S04]  /*b080*/  LDL.LU.64 R30, [R1+0x418] ;  /* 0x00041800011e7983 */ /* 0x002ee80000300a00 */
[----:B------:R1:W-:Y:S04]  /*b090*/  STL.64 [R1+0x140], R12 ;  /* 0x0001400c01007387 */ /* 0x0003e80000100a00 */
[----:B--2---:R-:W2:Y:S04]  /*b0a0*/  LDL.LU.64 R28, [R1+0x460] ;  /* 0x00046000011c7983 */ /* 0x004ea80000300a00 */
[----:B----4-:R-:W4:Y:S04]  /*b0b0*/  LDL.LU.64 R26, [R1+0x498] ;  /* 0x00049800011a7983 */ /* 0x010f280000300a00 */
[----:B------:R-:W4:Y:S04]  /*b0c0*/  LDL.LU.64 R24, [R1+0x4e0] ;  /* 0x0004e00001187983 */ /* 0x000f280000300a00 */
[----:B------:R-:W4:Y:S04]  /*b0d0*/  LDL.LU.64 R22, [R1+0x518] ;  /* 0x0005180001167983 */ /* 0x000f280000300a00 */
[----:B------:R-:W4:Y:S04]  /*b0e0*/  LDL.LU.64 R20, [R1+0x560] ;  /* 0x0005600001147983 */ /* 0x000f280000300a00 */
[----:B---3--:R-:W3:Y:S04]  /*b0f0*/  LDL.LU.64 R18, [R1+0x598] ;  /* 0x0005980001127983 */ /* 0x008ee80000300a00 */
[----:B------:R-:W3:Y:S01]  /*b100*/  LDL.LU.64 R16, [R1+0x5e0] ;  /* 0x0005e00001107983 */ /* 0x000ee20000300a00 */
[----:B------:R-:W-:-:S03]  /*b110*/  IMAD.WIDE R40, R249, 0x4, R38 ;  /* 0x00000004f9287825 */ /* 0x000fc600078e0226 */
[----:B------:R-:W3:Y:S01]  /*b120*/  LDL.LU.64 R14, [R1+0x618] ;  /* 0x00061800010e7983 */ /* 0x000ee20000300a00 */
[----:B------:R-:W-:-:S03]  /*b130*/  IMAD.WIDE R38, R249, 0x4, R36 ;  /* 0x00000004f9267825 */ /* 0x000fc600078e0224 */
[----:B-1----:R-:W3:Y:S04]  /*b140*/  LDL.LU.64 R12, [R1+0x640] ;  /* 0x00064000010c7983 */ /* 0x002ee80000300a00 */
[----:B------:R-:W3:Y:S04]  /*b150*/  LDL.LU.64 R112, [R1+0x638] ;  /* 0x0006380001707983 */ /* 0x000ee80000300a00 */
[----:B------:R-:W-:Y:S01]  /*b160*/  STL.64 [R1+0x148], R40 ;  /* 0x0001482801007387 */ /* 0x000fe20000100a00 */
[----:B------:R-:W-:-:S03]  /*b170*/  IMAD.WIDE R36, R249, 0x4, R34 ;  /* 0x00000004f9247825 */ /* 0x000fc600078e0222 */
[----:B------:R-:W-:Y:S01]  /*b180*/  STL.64 [R1+0x150], R38 ;  /* 0x0001502601007387 */ /* 0x000fe20000100a00 */
[----:B------:R-:W-:-:S03]  /*b190*/  IMAD.WIDE R34, R249, 0x4, R148 ;  /* 0x00000004f9227825 */ /* 0x000fc600078e0294 */
[----:B------:R-:W3:Y:S04]  /*b1a0*/  LDL.LU.64 R148, [R1+0x1020] ;  /* 0x0010200001947983 */ /* 0x000ee80000300a00 */
[----:B------:R1:W-:Y:S02]  /*b1b0*/  STL.64 [R1+0x158], R36 ;  /* 0x0001582401007387 */ /* 0x0003e40000100a00 */
[C---:B-1----:R-:W-:Y:S02]  /*b1c0*/  IMAD.WIDE R36, R249.reuse, 0x4, R150 ;  /* 0x00000004f9247825 */ /* 0x042fe400078e0296 */
[----:B------:R-:W3:Y:S04]  /*b1d0*/  LDL.LU.64 R150, [R1+0x1018] ;  /* 0x0010180001967983 */ /* 0x000ee80000300a00 */
[----:B------:R1:W-:Y:S02]  /*b1e0*/  STL.64 [R1+0x160], R34 ;  /* 0x0001602201007387 */ /* 0x0003e40000100a00 */
[----:B-1----:R-:W-:-:S02]  /*b1f0*/  IMAD.WIDE R34, R249, 0x4, R206 ;  /* 0x00000004f9227825 */ /* 0x002fc400078e02ce */
        /* <DEDUP_REMOVED lines=40> */
[----:B------:R1:W-:Y:S04]  /*b480*/  STL.64 [R1+0x228], R34 ;  /* 0x0002282201007387 */ /* 0x0003e80000100a00 */
[----:B------:R-:W-:Y:S01]  /*b490*/  STL.64 [R1+0x238], R36 ;  /* 0x0002382401007387 */ /* 0x000fe20000100a00 */
[----:B-1----:R-:W-:-:S04]  /*b4a0*/  IMAD.WIDE R34, R249, 0x4, R32 ;  /* 0x00000004f9227825 */ /* 0x002fc800078e0220 */
[C---:B------:R-:W-:Y:S01]  /*b4b0*/  IMAD.WIDE R32, R249.reuse, 0x4, R30 ;  /* 0x00000004f9207825 */ /* 0x040fe200078e021e */
[----:B------:R-:W-:Y:S03]  /*b4c0*/  STL.64 [R1+0x248], R34 ;  /* 0x0002482201007387 */ /* 0x000fe60000100a00 */
[C---:B--2---:R-:W-:Y:S01]  /*b4d0*/  IMAD.WIDE R30, R249.reuse, 0x4, R28 ;  /* 0x00000004f91e7825 */ /* 0x044fe200078e021c */
[----:B------:R-:W-:Y:S03]  /*b4e0*/  STL.64 [R1+0x258], R32 ;  /* 0x0002582001007387 */ /* 0x000fe60000100a00 */
[C---:B----4-:R-:W-:Y:S01]  /*b4f0*/  IMAD.WIDE R28, R249.reuse, 0x4, R26 ;  /* 0x00000004f91c7825 */ /* 0x050fe200078e021a */
[----:B------:R-:W-:Y:S03]  /*b500*/  STL.64 [R1+0x268], R30 ;  /* 0x0002681e01007387 */ /* 0x000fe60000100a00 */
[C---:B------:R-:W-:Y:S01]  /*b510*/  IMAD.WIDE R26, R249.reuse, 0x4, R24 ;  /* 0x00000004f91a7825 */ /* 0x040fe200078e0218 */
[----:B------:R-:W-:Y:S03]  /*b520*/  STL.64 [R1+0x278], R28 ;  /* 0x0002781c01007387 */ /* 0x000fe60000100a00 */
[C---:B------:R-:W-:Y:S01]  /*b530*/  IMAD.WIDE R24, R249.reuse, 0x4, R22 ;  /* 0x00000004f9187825 */ /* 0x040fe200078e0216 */
[----:B------:R-:W-:Y:S03]  /*b540*/  STL.64 [R1+0x288], R26 ;  /* 0x0002881a01007387 */ /* 0x000fe60000100a00 */
[C---:B------:R-:W-:Y:S01]  /*b550*/  IMAD.WIDE R22, R249.reuse, 0x4, R20 ;  /* 0x00000004f9167825 */ /* 0x040fe200078e0214 */
[----:B------:R1:W-:Y:S03]  /*b560*/  STL.64 [R1+0x298], R24 ;  /* 0x0002981801007387 */ /* 0x0003e60000100a00 */
[C---:B---3--:R-:W-:Y:S01]  /*b570*/  IMAD.WIDE R20, R249.reuse, 0x4, R18 ;  /* 0x00000004f9147825 */ /* 0x048fe200078e0212 */
[----:B------:R2:W-:Y:S03]  /*b580*/  STL.64 [R1+0x2a8], R22 ;  /* 0x0002a81601007387 */ /* 0x0005e60000100a00 */
[C---:B------:R-:W-:Y:S01]  /*b590*/  IMAD.WIDE R18, R249.reuse, 0x4, R16 ;  /* 0x00000004f9127825 */ /* 0x040fe200078e0210 */
[----:B------:R-:W-:Y:S03]  /*b5a0*/  STL.64 [R1+0x2b8], R20 ;  /* 0x0002b81401007387 */ /* 0x000fe60000100a00 */
[C---:B------:R-:W-:Y:S01]  /*b5b0*/  IMAD.WIDE R14, R249.reuse, 0x4, R14 ;  /* 0x00000004f90e7825 */ /* 0x040fe200078e020e */
[----:B------:R3:W-:Y:S01]  /*b5c0*/  STL.64 [R1+0x2c8], R18 ;  /* 0x0002c81201007387 */ /* 0x0007e20000100a00 */
[----:B-1----:R-:W1:Y:S02]  /*b5d0*/  LDC R24, c[0x0][0x230] ;  /* 0x00008c00ff187b82 */ /* 0x002e640000000800 */
[C---:B------:R-:W-:Y:S01]  /*b5e0*/  IMAD.WIDE R16, R249.reuse, 0x4, R12 ;  /* 0x00000004f9107825 */ /* 0x040fe200078e020c */
[----:B------:R4:W-:Y:S03]  /*b5f0*/  STL.64 [R1+0x2d8], R14 ;  /* 0x0002d80e01007387 */ /* 0x0009e60000100a00 */
[C---:B------:R-:W-:Y:S01]  /*b600*/  IMAD.WIDE R12, R249.reuse, 0x4, R112 ;  /* 0x00000004f90c7825 */ /* 0x040fe200078e0270 */
[----:B------:R-:W-:Y:S01]  /*b610*/  STL.64 [R1+0x2e8], R16 ;  /* 0x0002e81001007387 */ /* 0x000fe20000100a00 */
[----:B--2---:R-:W2:Y:S02]  /*b620*/  LDC R23, c[0x0][0x230] ;  /* 0x00008c00ff177b82 */ /* 0x004ea40000000800 */
[----:B------:R-:W-:-:S04]  /*b630*/  IMAD.WIDE R4, R249, 0x4, R4 ;  /* 0x00000004f9047825 */ /* 0x000fc800078e0204 */
[C---:B------:R-:W-:Y:S02]  /*b640*/  IMAD.WIDE R250, R249.reuse, 0x4, R250 ;  /* 0x00000004f9fa7825 */ /* 0x040fe400078e02fa */
[----:B---3--:R-:W3:Y:S08]  /*b650*/  LDC R19, c[0x0][0x230] ;  /* 0x00008c00ff137b82 */ /* 0x008ef00000000800 */
[----:B------:R-:W1:Y:S08]  /*b660*/  LDC R21, c[0x0][0x230] ;  /* 0x00008c00ff157b82 */ /* 0x000e700000000800 */
[----:B------:R-:W2:Y:S08]  /*b670*/  LDC R25, c[0x0][0x230] ;  /* 0x00008c00ff197b82 */ /* 0x000eb00000000800 */
[----:B------:R-:W2:Y:S08]  /*b680*/  LDC R20, c[0x0][0x230] ;  /* 0x00008c00ff147b82 */ /* 0x000eb00000000800 */
[----:B------:R-:W2:Y:S01]  /*b690*/  LDC R22, c[0x0][0x230] ;  /* 0x00008c00ff167b82 */ /* 0x000ea20000000800 */
[----:B----4-:R-:W-:-:S02]  /*b6a0*/  IMAD.WIDE R14, R249, 0x4, R216 ;  /* 0x00000004f90e7825 */ /* 0x010fc400078e02d8 */
[----:B------:R-:W4:Y:S04]  /*b6b0*/  LDL.LU.64 R216, [R1+0xfa0] ;  /* 0x000fa00001d87983 */ /* 0x000f280000300a00 */
[----:B------:R1:W-:Y:S02]  /*b6c0*/  STL.64 [R1+0x2f8], R12 ;  /* 0x0002f80c01007387 */ /* 0x0003e40000100a00 */
[C---:B-1----:R-:W-:Y:S02]  /*b6d0*/  IMAD.WIDE R12, R249.reuse, 0x4, R218 ;  /* 0x00000004f90c7825 */ /* 0x042fe400078e02da */
[----:B------:R-:W2:Y:S04]  /*b6e0*/  LDL.LU.64 R218, [R1+0xf98] ;  /* 0x000f980001da7983 */ /* 0x000ea80000300a00 */
[----:B------:R1:W-:Y:S02]  /*b6f0*/  STL.64 [R1+0x308], R14 ;  /* 0x0003080e01007387 */ /* 0x0003e40000100a00 */
[----:B-1----:R-:W-:-:S02]  /*b700*/  IMAD.WIDE R14, R249, 0x4, R220 ;  /* 0x00000004f90e7825 */ /* 0x002fc400078e02dc */
[----:B------:R-:W3:Y:S04]  /*b710*/  LDL.LU.64 R220, [R1+0xf90] ;  /* 0x000f900001dc7983 */ /* 0x000ee80000300a00 */
[----:B------:R1:W-:Y:S02]  /*b720*/  STL.64 [R1+0x340], R12 ;  /* 0x0003400c01007387 */ /* 0x0003e40000100a00 */
[C---:B-1----:R-:W-:Y:S02]  /*b730*/  IMAD.WIDE R12, R249.reuse, 0x4, R160 ;  /* 0x00000004f90c7825 */ /* 0x042fe400078e02a0 */
[----:B------:R-:W4:Y:S04]  /*b740*/  LDL.LU.64 R160, [R1+0xf88] ;  /* 0x000f880001a07983 */ /* 0x000f280000300a00 */
[----:B------:R1:W-:Y:S02]  /*b750*/  STL.64 [R1+0x348], R14 ;  /* 0x0003480e01007387 */ /* 0x0003e40000100a00 */
[----:B-1----:R-:W-:-:S02]  /*b760*/  IMAD.WIDE R14, R249, 0x4, R162 ;  /* 0x00000004f90e7825 */ /* 0x002fc400078e02a2 */
[----:B------:R-:W4:Y:S04]  /*b770*/  LDL.LU.64 R162, [R1+0xf80] ;  /* 0x000f800001a27983 */ /* 0x000f280000300a00 */
        /* <DEDUP_REMOVED lines=17> */
[----:B------:R-:W2:Y:S04]  /*b890*/  LDL.LU.64 R228, [R1+0xf50] ;  /* 0x000f500001e47983 */ /* 0x000ea80000300a00 */
        /* <DEDUP_REMOVED lines=27> */
[----:B------:R4:W-:Y:S01]  /*ba50*/  STL.64 [R1+0x588], R14 ;  /* 0x0005880e01007387 */ /* 0x0009e20000100a00 */
[----:B------:R-:W-:-:S04]  /*ba60*/  IMAD.WIDE R16, R249, 0x4, R176 ;  /* 0x00000004f9107825 */ /* 0x000fc800078e02b0 */
[C---:B----4-:R-:W-:Y:S02]  /*ba70*/  IMAD.WIDE R14, R249.reuse, 0x4, R236 ;  /* 0x00000004f90e7825 */ /* 0x050fe400078e02ec */
[----:B------:R-:W4:Y:S04]  /*ba80*/  LDL.LU.64 R236, [R1+0xf00] ;  /* 0x000f000001ec7983 */ /* 0x000f280000300a00 */
        /* <DEDUP_REMOVED lines=87> */
[----:B------:R1:W-:Y:S04]  /*c000*/  STL.64 [R1+0x628], R14 ;  /* 0x0006280e01007387 */ /* 0x0003e80000100a00 */
[----:B------:R-:W3:Y:S04]  /*c010*/  LDL.LU.64 R176, [R1+0xe10] ;  /* 0x000e100001b07983 */ /* 0x000ee80000300a00 */
[----:B------:R1:W-:Y:S02]  /*c020*/  STL.64 [R1+0x630], R12 ;  /* 0x0006300c01007387 */ /* 0x0003e40000100a00 */
[----:B-1----:R-:W-:-:S02]  /*c030*/  IMAD.WIDE R14, R249, 0x4, R174 ;  /* 0x00000004f90e7825 */ /* 0x002fc400078e02ae */
[----:B------:R-:W-:Y:S04]  /*c040*/  STL.64 [R1+0x638], R16 ;  /* 0x0006381001007387 */ /* 0x000fe80000100a00 */
[----:B------:R-:W4:Y:S01]  /*c050*/  LDL.LU.64 R174, [R1+0xe08] ;  /* 0x000e080001ae7983 */ /* 0x000f220000300a00 */
[----:B------:R-:W-:-:S05]  /*c060*/  IMAD.WIDE R12, R249, 0x4, R244 ;  /* 0x00000004f90c7825 */ /* 0x000fca00078e02f4 */
        /* <DEDUP_REMOVED lines=30> */
[----:B------:R1:W-:Y:S01]  /*c250*/  STL.64 [R1+0x838], R12 ;  /* 0x0008380c01007387 */ /* 0x0003e20000100a00 */
[----:B------:R-:W-:-:S04]  /*c260*/  IMAD.WIDE R244, R249, 0x4, R146 ;  /* 0x00000004f9f47825 */ /* 0x000fc800078e0292 */
[C---:B-1----:R-:W-:Y:S02]  /*c270*/  IMAD.WIDE R12, R249.reuse, 0x4, R152 ;  /* 0x00000004f90c7825 */ /* 0x042fe400078e0298 */
[----:B------:R-:W4:Y:S04]  /*c280*/  LDL.LU.64 R152, [R1+0xdb0] ;  /* 0x000db00001987983 */ /* 0x000f280000300a00 */
[----:B------:R1:W-:Y:S02]  /*c290*/  STL.64 [R1+0x848], R14 ;  /* 0x0008480e01007387 */ /* 0x0003e40000100a00 */
[C---:B-1----:R-:W-:Y:S02]  /*c2a0*/  IMAD.WIDE R14, R249.reuse, 0x4, R150 ;  /* 0x00000004f90e7825 */ /* 0x042fe400078e0296 */
[----:B------:R-:W2:Y:S04]  /*c2b0*/  LDL.LU.64 R150, [R1+0xda8] ;  /* 0x000da80001967983 */ /* 0x000ea80000300a00 */
[----:B------:R1:W-:Y:S02]  /*c2c0*/  STL.64 [R1+0x858], R12 ;  /* 0x0008580c01007387 */ /* 0x0003e40000100a00 */
[----:B-1----:R-:W-:-:S02]  /*c2d0*/  IMAD.WIDE R12, R249, 0x4, R148 ;  /* 0x00000004f90c7825 */ /* 0x002fc400078e0294 */
[----:B------:R-:W3:Y:S04]  /*c2e0*/  LDL.LU.64 R148, [R1+0xda0] ;  /* 0x000da00001947983 */ /* 0x000ee80000300a00 */
[----:B------:R1:W-:Y:S04]  /*c2f0*/  STL.64 [R1+0x868], R14 ;  /* 0x0008680e01007387 */ /* 0x0003e80000100a00 */
[----:B------:R-:W4:Y:S04]  /*c300*/  LDL.LU.64 R146, [R1+0xd98] ;  /* 0x000d980001927983 */ /* 0x000f280000300a00 */
[----:B------:R1:W-:Y:S02]  /*c310*/  STL.64 [R1+0x878], R12 ;  /* 0x0008780c01007387 */ /* 0x0003e40000100a00 */
[----:B-1----:R-:W-:-:S04]  /*c320*/  IMAD.WIDE R14, R249, 0x4, R142 ;  /* 0x00000004f90e7825 */ /* 0x002fc800078e028e */
[C---:B------:R-:W-:Y:S02]  /*c330*/  IMAD.WIDE R12, R249.reuse, 0x4, R144 ;  /* 0x00000004f90c7825 */ /* 0x040fe400078e0290 */
[----:B------:R-:W2:Y:S04]  /*c340*/  LDL.LU.64 R144, [R1+0xd90] ;  /* 0x000d900001907983 */ /* 0x000ea80000300a00 */
[----:B------:R-:W2:Y:S04]  /*c350*/  LDL.LU.64 R142, [R1+0xd88] ;  /* 0x000d8800018e7983 */ /* 0x000ea80000300a00 */
[----:B------:R1:W-:Y:S02]  /*c360*/  STL.64 [R1+0x898], R12 ;  /* 0x0008980c01007387 */ /* 0x0003e40000100a00 */
[----:B-1----:R-:W-:-:S02]  /*c370*/  IMAD.WIDE R12, R249, 0x4, R140 ;  /* 0x00000004f90c7825 */ /* 0x002fc400078e028c */
[----:B------:R-:W2:Y:S04]  /*c380*/  LDL.LU.64 R140, [R1+0xd80] ;  /* 0x000d8000018c7983 */ /* 0x000ea80000300a00 */
[----:B------:R1:W-:Y:S04]  /*c390*/  STL.64 [R1+0x8a8], R14 ;  /* 0x0008a80e01007387 */ /* 0x0003e80000100a00 */
[----:B------:R-:W-:Y:S04]  /*c3a0*/  STL.64 [R1+0x888], R244 ;  /* 0x000888f401007387 */ /* 0x000fe80000100a00 */
[----:B------:R1:W-:Y:S02]  /*c3b0*/  STL.64 [R1+0x8b8], R12 ;  /* 0x0008b80c01007387 */ /* 0x0003e40000100a00 */
[----:B-1----:R-:W-:-:S02]  /*c3c0*/  IMAD.WIDE R14, R249, 0x4, R138 ;  /* 0x00000004f90e7825 */ /* 0x002fc400078e028a */
[----:B------:R-:W2:Y:S02]  /*c3d0*/  LDL.LU.64 R138, [R1+0xd78] ;  /* 0x000d7800018a7983 */ /* 0x000ea40000300a00 */
[C---:B------:R-:W-:Y:S02]  /*c3e0*/  IMAD.WIDE R12, R249.reuse, 0x4, R136 ;  /* 0x00000004f90c7825 */ /* 0x040fe400078e0288 */
[----:B------:R-:W2:Y:S04]  /*c3f0*/  LDL.LU.64 R136, [R1+0xd70] ;  /* 0x000d700001887983 */ /* 0x000ea80000300a00 */
[----:B------:R1:W-:Y:S02]  /*c400*/  STL.64 [R1+0x8c8], R14 ;  /* 0x0008c80e01007387 */ /* 0x0003e40000100a00 */
[----:B-1----:R-:W-:-:S02]  /*c410*/  IMAD.WIDE R14, R249, 0x4, R134 ;  /* 0x00000004f90e7825 */ /* 0x002fc400078e0286 */
[----:B------:R-:W2:Y:S04]  /*c420*/  LDL.LU.64 R134, [R1+0xd68] ;  /* 0x000d680001867983 */ /* 0x000ea80000300a00 */
[----:B------:R1:W-:Y:S02]  /*c430*/  STL.64 [R1+0x8d8], R12 ;  /* 0x0008d80c01007387 */ /* 0x0003e40000100a00 */
[C---:B-1----:R-:W-:Y:S02]  /*c440*/  IMAD.WIDE R12, R249.reuse, 0x4, R132 ;  /* 0x00000004f90c7825 */ /* 0x042fe400078e0284 */
        /* <DEDUP_REMOVED lines=28> */
[----:B------:R1:W-:Y:S04]  /*c610*/  STL.64 [R1+0x978], R12 ;  /* 0x0009780c01007387 */ /* 0x0003e80000100a00 */
[----:B------:R1:W-:Y:S02]  /*c620*/  STL.64 [R1+0x988], R14 ;  /* 0x0009880e01007387 */ /* 0x0003e40000100a00 */
[----:B-1----:R-:W-:-:S02]  /*c630*/  IMAD.WIDE R12, R249, 0x4, R240 ;  /* 0x00000004f90c7825 */ /* 0x002fc400078e02f0 */
[----:B------:R-:W2:Y:S02]  /*c640*/  LDL.LU.64 R240, [R1+0xd10] ;  /* 0x000d100001f07983 */ /* 0x000ea40000300a00 */
[----:B------:R-:W-:Y:S01]  /*c650*/  IMAD.U32 R16, RZ, RZ, UR10 ;  /* 0x0000000aff107e24 */ /* 0x000fe2000f8e00ff */
[C---:B------:R-:W-:Y:S01]  /*c660*/  LOP3.LUT R15, R11.reuse, 0x20, RZ, 0x3c, !PT ;  /* 0x000000200b0f7812 */ /* 0x040fe200078e3cff */
[----:B------:R1:W-:Y:S01]  /*c670*/  STL.64 [R1+0x998], R12 ;  /* 0x0009980c01007387 */ /* 0x0003e20000100a00 */
[----:B------:R-:W-:Y:S02]  /*c680*/  LOP3.LUT R14, R11, 0x40, RZ, 0x3c, !PT ;  /* 0x000000400b0e7812 */ /* 0x000fe400078e3cff */
[C---:B------:R-:W-:Y:S01]  /*c690*/  IADD3 R15, R16.reuse, 0x100000, R15 ;  /* 0x00100000100f7810 */ /* 0x040fe20007ffe00f */
[----:B------:R-:W-:Y:S01]  /*c6a0*/  VIADD R18, R7, 0xffffff7f ;  /* 0xffffff7f07127836 */ /* 0x000fe20000000000 */
[----:B------:R-:W-:Y:S01]  /*c6b0*/  IADD3 R14, R16, 0x100000, R14 ;  /* 0x00100000100e7810 */ /* 0x000fe20007ffe00e */
[----:B------:R-:W-:Y:S01]  /*c6c0*/  VIADD R17, R6, 0xffffff7e ;  /* 0xffffff7e06117836 */ /* 0x000fe20000000000 */
[----:B------:R-:W2:Y:S01]  /*c6d0*/  LDL.64 R248, [R1+0x788] ;  /* 0x0007880001f87983 */ /* 0x000ea20000100a00 */
[----:B-1----:R-:W-:-:S02]  /*c6e0*/  LOP3.LUT R12, R11, 0x60, RZ, 0x3c, !PT ;  /* 0x000000600b0c7812 */ /* 0x002fc400078e3cff */
[----:B------:R-:W-:Y:S02]  /*c6f0*/  MOV R13, UR7 ;  /* 0x00000007000d7c02 */ /* 0x000fe40008000f00 */
[C---:B------:R-:W-:Y:S02]  /*c700*/  IADD3 R12, R16.reuse, 0x100000, R12 ;  /* 0x00100000100c7810 */ /* 0x040fe40007ffe00c */
[----:B------:R-:W-:Y:S01]  /*c710*/  IADD3 R16, R16, 0x100000, R11 ;  /* 0x0010000010107810 */ /* 0x000fe20007ffe00b */
[----:B----4-:R-:W-:-:S04]  /*c720*/  IMAD.WIDE R112, R13, 0x4, R146 ;  /* 0x000000040d707825 */ /* 0x010fc800078e0292 */
[----:B---3--:R-:W-:-:S04]  /*c730*/  IMAD.WIDE R80, R13, 0x4, R148 ;  /* 0x000000040d507825 */ /* 0x008fc800078e0294 */
[----:B--2---:R-:W-:-:S04]  /*c740*/  IMAD.WIDE R48, R13, 0x4, R150 ;  /* 0x000000040d307825 */ /* 0x004fc800078e0296 */
[----:B------:R-:W-:-:S04]  /*c750*/  IMAD.WIDE R50, R13, 0x4, R142 ;  /* 0x000000040d327825 */ /* 0x000fc800078e028e */
[----:B------:R-:W-:-:S04]  /*c760*/  IMAD.WIDE R110, R13, 0x4, R154 ;  /* 0x000000040d6e7825 */ /* 0x000fc800078e029a */
[----:B------:R-:W-:-:S04]  /*c770*/  IMAD.WIDE R78, R13, 0x4, R156 ;  /* 0x000000040d4e7825 */ /* 0x000fc800078e029c */
[C---:B------:R-:W-:Y:S01]  /*c780*/  IMAD.WIDE R82, R13.reuse, 0x4, R140 ;  /* 0x000000040d527825 */ /* 0x040fe200078e028c */
[----:B------:R-:W-:Y:S03]  /*c790*/  LDGSTS.E [R16+-0x40000], desc[UR8][R240.64], P0 ;  /* 0xc0000000f0107fae */ /* 0x000fe60008121848 */
[C---:B------:R-:W-:Y:S01]  /*c7a0*/  IMAD.WIDE R6, R13.reuse, 0x4, R240 ;  /* 0x000000040d067825 */ /* 0x040fe200078e02f0 */
[----:B------:R-:W-:Y:S04]  /*c7b0*/  LDGSTS.E [R16+-0x3fc00], desc[UR8][R120.64], P0 ;  /* 0xc040000078107fae */ /* 0x000fe80008121848 */
[----:B------:R-:W-:Y:S04]  /*c7c0*/  LDGSTS.E [R16+-0x3f800], desc[UR8][R128.64], P0 ;  /* 0xc080000080107fae */ /* 0x000fe80008121848 */
[----:B------:R-:W2:Y:S04]  /*c7d0*/  LDL.64 R240, [R1+0x790] ;  /* 0x0007900001f07983 */ /* 0x000ea80000100a00 */
[----:B------:R-:W-:Y:S04]  /*c7e0*/  LDGSTS.E [R16+-0x3f400], desc[UR8][R136.64], P0 ;  /* 0xc0c0000088107fae */ /* 0x000fe80008121848 */
        /* <DEDUP_REMOVED lines=13> */
[----:B------:R1:W-:Y:S04]  /*c8c0*/  LDGSTS.E [R15+-0x3fb00], desc[UR8][R122.64], P0 ;  /* 0xc05000007a0f7fae */ /* 0x0003e80008121848 */
[----:B------:R3:W-:Y:S04]  /*c8d0*/  LDGSTS.E [R15+-0x3f700], desc[UR8][R130.64], P0 ;  /* 0xc0900000820f7fae */ /* 0x0007e80008121848 */
        /* <DEDUP_REMOVED lines=16> */
[----:B------:R-:W-:Y:S01]  /*c9e0*/  LDGSTS.E [R14+-0x3f200], desc[UR8][R140.64], P0 ;  /* 0xc0e000008c0e7fae */ /* 0x000fe20008121848 */
[----:B------:R-:W-:-:S03]  /*c9f0*/  IMAD.WIDE R8, R13, 0x4, R114 ;  /* 0x000000040d087825 */ /* 0x000fc600078e0272 */
[----:B------:R-:W-:Y:S01]  /*ca00*/  LDGSTS.E [R14+-0x3ee00], desc[UR8][R148.64], P0 ;  /* 0xc1200000940e7fae */ /* 0x000fe20008121848 */
[----:B------:R-:W-:-:S03]  /*ca10*/  IMAD.WIDE R88, R13, 0x4, R116 ;  /* 0x000000040d587825 */ /* 0x000fc600078e0274 */
[----:B------:R-:W-:Y:S04]  /*ca20*/  LDGSTS.E [R14+-0x3ea00], desc[UR8][R156.64], P0 ;  /* 0xc16000009c0e7fae */ /* 0x000fe80008121848 */
[----:B------:R-:W-:Y:S01]  /*ca30*/  LDGSTS.E [R14+-0x3e600], desc[UR8][R164.64], P0 ;  /* 0xc1a00000a40e7fae */ /* 0x000fe20008121848 */
[----:B------:R-:W-:-:S03]  /*ca40*/  IMAD.WIDE R56, R13, 0x4, R118 ;  /* 0x000000040d387825 */ /* 0x000fc600078e0276 */
[----:B------:R-:W-:Y:S04]  /*ca50*/  LDGSTS.E [R14+-0x3e200], desc[UR8][R172.64], P0 ;  /* 0xc1e00000ac0e7fae */ /* 0x000fe80008121848 */
[----:B------:R-:W-:Y:S01]  /*ca60*/  LDGSTS.E [R14+-0x3de00], desc[UR8][R180.64], P0 ;  /* 0xc2200000b40e7fae */ /* 0x000fe20008121848 */
[----:B-1----:R-:W-:-:S03]  /*ca70*/  IMAD.WIDE R122, R13, 0x4, R122 ;  /* 0x000000040d7a7825 */ /* 0x002fc600078e027a */
[----:B------:R-:W-:Y:S01]  /*ca80*/  LDGSTS.E [R14+-0x3da00], desc[UR8][R188.64], P0 ;  /* 0xc2600000bc0e7fae */ /* 0x000fe20008121848 */
[----:B------:R-:W-:-:S03]  /*ca90*/  IMAD.WIDE R86, R13, 0x4, R124 ;  /* 0x000000040d567825 */ /* 0x000fc600078e027c */
[----:B------:R1:W-:Y:S04]  /*caa0*/  STL.64 [R1+0xaf8], R6 ;  /* 0x000af80601007387 */ /* 0x0003e80000100a00 */
[----:B------:R-:W-:Y:S04]  /*cab0*/  LDGSTS.E [R14+-0x3d600], desc[UR8][R196.64], P0 ;  /* 0xc2a00000c40e7fae */ /* 0x000fe80008121848 */
[----:B------:R-:W-:Y:S01]  /*cac0*/  LDGSTS.E [R14+-0x3d200], desc[UR8][R204.64], P0 ;  /* 0xc2e00000cc0e7fae */ /* 0x000fe20008121848 */
[----:B-1----:R-:W-:-:S03]  /*cad0*/  IMAD.WIDE R6, R13, 0x4, R120 ;  /* 0x000000040d067825 */ /* 0x002fc600078e0278 */
[----:B------:R-:W-:Y:S04]  /*cae0*/  STL.64 [R1+0xb00], R8 ;  /* 0x000b000801007387 */ /* 0x000fe80000100a00 */
[----:B------:R-:W-:Y:S01]  /*caf0*/  LDGSTS.E [R14+-0x3ce00], desc[UR8][R212.64], P0 ;  /* 0xc3200000d40e7fae */ /* 0x000fe20008121848 */
[----:B------:R-:W-:-:S03]  /*cb00*/  IMAD.WIDE R54, R13, 0x4, R126 ;  /* 0x000000040d367825 */ /* 0x000fc600078e027e */
[----:B------:R-:W-:Y:S01]  /*cb10*/  STL.64 [R1+0xb08], R88 ;  /* 0x000b085801007387 */ /* 0x000fe20000100a00 */
[----:B------:R-:W-:-:S03]  /*cb20*/  IMAD.WIDE R128, R13, 0x4, R128 ;  /* 0x000000040d807825 */ /* 0x000fc600078e0280 */
[----:B------:R-:W-:Y:S01]  /*cb30*/  LDGSTS.E [R14+-0x3ca00], desc[UR8][R220.64], P0 ;  /* 0xc3600000dc0e7fae */ /* 0x000fe20008121848 */
[----:B---3--:R-:W-:-:S03]  /*cb40*/  IMAD.WIDE R130, R13, 0x4, R130 ;  /* 0x000000040d827825 */ /* 0x008fc600078e0282 */
[----:B------:R-:W-:Y:S04]  /*cb50*/  LDGSTS.E [R14+-0x3c600], desc[UR8][R228.64], P0 ;  /* 0xc3a00000e40e7fae */ /* 0x000fe80008121848 */
[----:B------:R-:W3:Y:S01]  /*cb60*/  LDL.64 R124, [R1+0x248] ;  /* 0x00024800017c7983 */ /* 0x000ee20000100a00 */
[----:B------:R-:W-:-:S03]  /*cb70*/  IMAD.WIDE R84, R13, 0x4, R132 ;  /* 0x000000040d547825 */ /* 0x000fc600078e0284 */
[----:B------:R-:W-:Y:S04]  /*cb80*/  LDGSTS.E [R14+-0x3c200], desc[UR8][R236.64], P0 ;  /* 0xc3e00000ec0e7fae */ /* 0x000fe80008121848 */
[----:B------:R-:W-:Y:S01]  /*cb90*/  STL.64 [R1+0xb10], R56 ;  /* 0x000b103801007387 */ /* 0x000fe20000100a00 */
[----:B------:R-:W-:-:S03]  /*cba0*/  IMAD.WIDE R52, R13, 0x4, R134 ;  /* 0x000000040d347825 */ /* 0x000fc600078e0286 */
[----:B------:R1:W-:Y:S04]  /*cbb0*/  LDGSTS.E [R12+-0x3fd00], desc[UR8][R118.64], P0 ;  /* 0xc0300000760c7fae */ /* 0x0003e80008121848 */
[----:B------:R4:W-:Y:S01]  /*cbc0*/  STL.64 [R1+0xb18], R6 ;  /* 0x000b180601007387 */ /* 0x0009e20000100a00 */
[----:B------:R-:W-:-:S03]  /*cbd0*/  IMAD.WIDE R136, R13, 0x4, R136 ;  /* 0x000000040d887825 */ /* 0x000fc600078e0288 */
[----:B------:R-:W-:Y:S04]  /*cbe0*/  LDGSTS.E [R12+-0x3f900], desc[UR8][R126.64], P0 ;  /* 0xc07000007e0c7fae */ /* 0x000fe80008121848 */
[----:B------:R-:W-:Y:S01]  /*cbf0*/  STL.64 [R1+0xb20], R122 ;  /* 0x000b207a01007387 */ /* 0x000fe20000100a00 */
[----:B------:R-:W-:-:S03]  /*cc00*/  IMAD.WIDE R114, R13, 0x4, R138 ;  /* 0x000000040d727825 */ /* 0x000fc600078e028a */
[----:B------:R-:W-:Y:S04]  /*cc10*/  LDGSTS.E [R12+-0x3f500], desc[UR8][R134.64], P0 ;  /* 0xc0b00000860c7fae */ /* 0x000fe80008121848 */
[----:B------:R-:W4:Y:S04]  /*cc20*/  LDL.64 R126, [R1+0x6e0] ;  /* 0x0006e000017e7983 */ /* 0x000f280000100a00 */
[----:B------:R-:W-:Y:S04]  /*cc30*/  STL.64 [R1+0xb28], R86 ;  /* 0x000b285601007387 */ /* 0x000fe80000100a00 */
[----:B------:R-:W-:Y:S01]  /*cc40*/  STL.64 [R1+0xb30], R54 ;  /* 0x000b303601007387 */ /* 0x000fe20000100a00 */
[----:B------:R-:W-:-:S03]  /*cc50*/  IMAD.WIDE R144, R13, 0x4, R144 ;  /* 0x000000040d907825 */ /* 0x000fc600078e0290 */
[----:B------:R-:W-:Y:S04]  /*cc60*/  STL.64 [R1+0xb38], R128 ;  /* 0x000b388001007387 */ /* 0x000fe80000100a00 */
[----:B------:R-:W-:Y:S04]  /*cc70*/  STL.64 [R1+0xb40], R130 ;  /* 0x000b408201007387 */ /* 0x000fe80000100a00 */
[----:B------:R-:W-:Y:S04]  /*cc80*/  STL.64 [R1+0xb48], R84 ;  /* 0x000b485401007387 */ /* 0x000fe80000100a00 */
[----:B------:R-:W-:Y:S01]  /*cc90*/  STL.64 [R1+0xb50], R52 ;  /* 0x000b503401007387 */ /* 0x000fe20000100a00 */
[----:B------:R-:W-:-:S03]  /*cca0*/  IMAD.WIDE R152, R13, 0x4, R152 ;  /* 0x000000040d987825 */ /* 0x000fc600078e0298 */
[----:B------:R-:W-:Y:S04]  /*ccb0*/  STL.64 [R1+0xb58], R136 ;  /* 0x000b588801007387 */ /* 0x000fe80000100a00 */
[----:B------:R-:W-:Y:S04]  /*ccc0*/  STL.64 [R1+0xb60], R114 ;  /* 0x000b607201007387 */ /* 0x000fe80000100a00 */
[----:B------:R-:W-:Y:S01]  /*ccd0*/  STL.64 [R1+0xb68], R82 ;  /* 0x000b685201007387 */ /* 0x000fe20000100a00 */
[----:B------:R-:W-:-:S03]  /*cce0*/  IMAD.WIDE R46, R13, 0x4, R158 ;  /* 0x000000040d2e7825 */ /* 0x000fc600078e029e */
        /* <DEDUP_REMOVED lines=10> */
[----:B------:R3:W-:Y:S01]  /*cd90*/  STL.64 [R1+0xb98], R152 ;  /* 0x000b989801007387 */ /* 0x0007e20000100a00 */
        /* <DEDUP_REMOVED lines=35> */
[----:B------:R-:W-:Y:S04]  /*cfd0*/  LDGSTS.E [R12+-0x3f100], desc[UR8][R142.64], P0 ;  /* 0xc0f000008e0c7fae */ /* 0x000fe80008121848 */
[----:B------:R-:W-:Y:S01]  /*cfe0*/  STL.64 [R1+0xc28], R70 ;  /* 0x000c284601007387 */ /* 0x000fe20000100a00 */
[----:B------:R-:W-:-:S03]  /*cff0*/  IMAD.WIDE R34, R13, 0x4, R206 ;  /* 0x000000040d227825 */ /* 0x000fc600078e02ce */
[----:B------:R-:W-:Y:S04]  /*d000*/  LDGSTS.E [R12+-0x3ed00], desc[UR8][R150.64], P0 ;  /* 0xc1300000960c7fae */ /* 0x000fe80008121848 */
[----:B------:R-:W-:Y:S01]  /*d010*/  STL.64 [R1+0xc30], R38 ;  /* 0x000c302601007387 */ /* 0x000fe20000100a00 */
[----:B------:R-:W-:-:S03]  /*d020*/  IMAD.WIDE R208, R13, 0x4, R208 ;  /* 0x000000040dd07825 */ /* 0x000fc600078e02d0 */
[----:B------:R-:W-:Y:S04]  /*d030*/  LDGSTS.E [R12+-0x3e900], desc[UR8][R158.64], P0 ;  /* 0xc17000009e0c7fae */ /* 0x000fe80008121848 */
[----:B------:R3:W-:Y:S01]  /*d040*/  STL.64 [R1+0xc38], R192 ;  /* 0x000c38c001007387 */ /* 0x0007e20000100a00 */
[----:B------:R-:W-:-:S03]  /*d050*/  IMAD.WIDE R96, R13, 0x4, R210 ;  /* 0x000000040d607825 */ /* 0x000fc600078e02d2 */
[----:B------:R-:W-:Y:S04]  /*d060*/  LDGSTS.E [R12+-0x3e500], desc[UR8][R166.64], P0 ;  /* 0xc1b00000a60c7fae */ /* 0x000fe80008121848 */
[----:B------:R-:W-:Y:S01]  /*d070*/  STL.64 [R1+0xc40], R100 ;  /* 0x000c406401007387 */ /* 0x000fe20000100a00 */
[----:B------:R-:W-:-:S03]  /*d080*/  IMAD.WIDE R64, R13, 0x4, R212 ;  /* 0x000000040d407825 */ /* 0x000fc600078e02d4 */
[----:B------:R-:W-:Y:S04]  /*d090*/  LDGSTS.E [R12+-0x3e100], desc[UR8][R174.64], P0 ;  /* 0xc1f00000ae0c7fae */ /* 0x000fe80008121848 */
[----:B------:R-:W-:Y:S04]  /*d0a0*/  STL.64 [R1+0xc48], R68 ;  /* 0x000c484401007387 */ /* 0x000fe80000100a00 */
[----:B------:R-:W-:Y:S04]  /*d0b0*/  LDGSTS.E [R12+-0x3dd00], desc[UR8][R182.64], P0 ;  /* 0xc2300000b60c7fae */ /* 0x000fe80008121848 */
[----:B------:R-:W-:Y:S01]  /*d0c0*/  STL.64 [R1+0xc50], R36 ;  /* 0x000c502401007387 */ /* 0x000fe20000100a00 */
[----:B------:R-:W-:-:S03]  /*d0d0*/  IMAD.WIDE R32, R13, 0x4, R214 ;  /* 0x000000040d207825 */ /* 0x000fc600078e02d6 */
[----:B------:R-:W-:Y:S04]  /*d0e0*/  LDGSTS.E [R12+-0x3d900], desc[UR8][R190.64], P0 ;  /* 0xc2700000be0c7fae */ /* 0x000fe80008121848 */
[----:B------:R3:W-:Y:S01]  /*d0f0*/  STL.64 [R1+0xc58], R200 ;  /* 0x000c58c801007387 */ /* 0x0007e20000100a00 */
[----:B------:R-:W-:-:S03]  /*d100*/  IMAD.WIDE R120, R13, 0x4, R216 ;  /* 0x000000040d787825 */ /* 0x000fc600078e02d8 */
[----:B------:R-:W-:Y:S04]  /*d110*/  LDGSTS.E [R12+-0x3d500], desc[UR8][R198.64], P0 ;  /* 0xc2b00000c60c7fae */ /* 0x000fe80008121848 */
[----:B------:R-:W-:Y:S04]  /*d120*/  STL.64 [R1+0xc60], R98 ;  /* 0x000c606201007387 */ /* 0x000fe80000100a00 */
[----:B------:R-:W-:Y:S04]  /*d130*/  LDGSTS.E [R12+-0x3d100], desc[UR8][R206.64], P0 ;  /* 0xc2f00000ce0c7fae */ /* 0x000fe80008121848 */
[----:B------:R-:W-:Y:S01]  /*d140*/  STL.64 [R1+0xc68], R66 ;  /* 0x000c684201007387 */ /* 0x000fe20000100a00 */
[----:B------:R-:W-:-:S03]  /*d150*/  IMAD.WIDE R94, R13, 0x4, R218 ;  /* 0x000000040d5e7825 */ /* 0x000fc600078e02da */
[----:B------:R-:W-:Y:S04]  /*d160*/  STL.64 [R1+0xc70], R34 ;  /* 0x000c702201007387 */ /* 0x000fe80000100a00 */
[----:B------:R-:W-:Y:S04]  /*d170*/  LDGSTS.E [R12+-0x3cd00], desc[UR8][R214.64], P0 ;  /* 0xc3300000d60c7fae */ /* 0x000fe80008121848 */
[----:B------:R3:W-:Y:S04]  /*d180*/  STL.64 [R1+0xc78], R208 ;  /* 0x000c78d001007387 */ /* 0x0007e80000100a00 */
[----:B------:R-:W-:Y:S04]  /*d190*/  LDGSTS.E [R12+-0x3c900], desc[UR8][R222.64], P0 ;  /* 0xc3700000de0c7fae */ /* 0x000fe80008121848 */
[----:B------:R-:W-:Y:S04]  /*d1a0*/  STL.64 [R1+0xc80], R96 ;  /* 0x000c806001007387 */ /* 0x000fe80000100a00 */
[----:B------:R-:W-:Y:S04]  /*d1b0*/  LDGSTS.E [R12+-0x3c500], desc[UR8][R230.64], P0 ;  /* 0xc3b00000e60c7fae */ /* 0x000fe80008121848 */
[----:B------:R-:W-:Y:S04]  /*d1c0*/  STL.64 [R1+0xc88], R64 ;  /* 0x000c884001007387 */ /* 0x000fe80000100a00 */
[----:B------:R-:W-:Y:S04]  /*d1d0*/  LDGSTS.E [R12+-0x3c100], desc[UR8][R238.64], P0 ;  /* 0xc3f00000ee0c7fae */ /* 0x000fe80008121848 */
[----:B------:R-:W3:Y:S04]  /*d1e0*/  LDL.64 R216, [R1+0x240] ;  /* 0x0002400001d87983 */ /* 0x000ee80000100a00 */
[----:B------:R-:W0:Y:S01]  /*d1f0*/  LDGDEPBAR ;  /* 0x00000000000079af */ /* 0x000e220000000000 */
[----:B------:R-:W-:-:S03]  /*d200*/  IMAD.WIDE R62, R13, 0x4, R220 ;  /* 0x000000040d3e7825 */ /* 0x000fc600078e02dc */
[----:B------:R-:W-:Y:S04]  /*d210*/  STL.64 [R1+0xc90], R32 ;  /* 0x000c902001007387 */ /* 0x000fe80000100a00 */
[----:B------:R-:W-:Y:S04]  /*d220*/  STL.64 [R1+0xc98], R120 ;  /* 0x000c987801007387 */ /* 0x000fe80000100a00 */
[----:B------:R-:W4:Y:S04]  /*d230*/  LDL.64 R218, [R1+0x648] ;  /* 0x0006480001da7983 */ /* 0x000f280000100a00 */
[----:B------:R-:W-:Y:S04]  /*d240*/  STL.64 [R1+0xca0], R94 ;  /* 0x000ca05e01007387 */ /* 0x000fe80000100a00 */
[----:B------:R-:W3:Y:S01]  /*d250*/  LDL.64 R220, [R1+0x250] ;  /* 0x0002500001dc7983 */ /* 0x000ee20000100a00 */
[C---:B------:R-:W-:Y:S01]  /*d260*/  IMAD.WIDE R30, R13.reuse, 0x4, R222 ;  /* 0x000000040d1e7825 */ /* 0x040fe200078e02de */
[----:B------:R-:W-:Y:S01]  /*d270*/  ISETP.GE.U32.AND P6, PT, R18, 0x7fffff00, PT ;  /* 0x7fffff001200780c */ /* 0x000fe20003fc6070 */
[----:B------:R-:W-:Y:S02]  /*d280*/  BAR.SYNC.DEFER_BLOCKING 0x0 ;  /* 0x0000000000007b1d */ /* 0x000fe40000010000 */
[----:B-1----:R-:W-:-:S04]  /*d290*/  IMAD.WIDE R118, R13, 0x4, R224 ;  /* 0x000000040d767825 */ /* 0x002fc800078e02e0 */
[C---:B------:R-:W-:Y:S01]  /*d2a0*/  IMAD.WIDE R92, R13.reuse, 0x4, R226 ;  /* 0x000000040d5c7825 */ /* 0x040fe200078e02e2 */
[----:B------:R-:W-:Y:S03]  /*d2b0*/  STL.64 [R1+0xca8], R62 ;  /* 0x000ca83e01007387 */ /* 0x000fe60000100a00 */
        /* <DEDUP_REMOVED lines=10> */
[----:B------:R-:W-:Y:S01]  /*d360*/  IMAD.WIDE R26, R13, 0x4, R238 ;  /* 0x000000040d1a7825 */ /* 0x000fe200078e02ee */
[----:B------:R-:W-:Y:S04]  /*d370*/  STL.64 [R1+0xcd8], R116 ;  /* 0x000cd87401007387 */ /* 0x000fe80000100a00 */
[----:B------:R1:W-:Y:S04]  /*d380*/  STL.64 [R1+0xce0], R90 ;  /* 0x000ce05a01007387 */ /* 0x0003e80000100a00 */
[----:B------:R-:W-:Y:S04]  /*d390*/  STL.64 [R1+0xce8], R58 ;  /* 0x000ce83a01007387 */ /* 0x000fe80000100a00 */
[----:B------:R1:W-:Y:S04]  /*d3a0*/  STL.64 [R1+0xcf0], R26 ;  /* 0x000cf01a01007387 */ /* 0x0003e80000100a00 */
[----:B------:R-:W-:Y:S01]  /*d3b0*/  @!PT LDS RZ, [RZ] ;  /* 0x00000000fffff984 */ /* 0x000fe20000000800 */
[----:B------:R-:W-:Y:S01]  /*d3c0*/  @!PT LDS RZ, [RZ] ;  /* 0x00000000fffff984 */ /* 0x000fe20000000800 */
[----:B------:R-:W-:Y:S01]  /*d3d0*/  @!PT LDS RZ, [RZ] ;  /* 0x00000000fffff984 */ /* 0x000fe20000000800 */
[----:B--2---:R-:W-:Y:S04]  /*d3e0*/  LDGSTS.E [R3+0x40000], desc[UR8][R240.64], !P6 ;  /* 0x40000000f0037fae */ /* 0x004fe8000f121848 */
[----:B------:R-:W-:Y:S01]  /*d3f0*/  LDGSTS.E [R3+0x48000], desc[UR8][R248.64], !P6 ;  /* 0x48000000f8037fae */ /* 0x000fe2000f121848 */
[----:B------:R-:W-:Y:S01]  /*d400*/  VIADD R13, R19, 0xffffff7d ;  /* 0xffffff7d130d7836 */ /* 0x000fe20000000000 */
[----:B------:R-:W-:Y:S01]  /*d410*/  ISETP.GE.U32.AND P2, PT, R17, 0x7ffffeff, PT ;  /* 0x7ffffeff1100780c */ /* 0x000fe20003f46070 */
[----:B------:R-:W-:Y:S01]  /*d420*/  VIADD R18, R21, 0xffffff7c ;  /* 0xffffff7c15127836 */ /* 0x000fe20000000000 */
[----:B------:R-:W2:Y:S01]  /*d430*/  LDL.64 R146, [R1+0x6f0] ;  /* 0x0006f00001927983 */ /* 0x000ea20000100a00 */
[----:B------:R-:W1:Y:S03]  /*d440*/  LDC R19, c[0x0][0x230] ;  /* 0x00008c00ff137b82 */ /* 0x000e660000000800 */
[----:B------:R-:W2:Y:S04]  /*d450*/  LDL.64 R240, [R1+0x6e8] ;  /* 0x0006e80001f07983 */ /* 0x000ea80000100a00 */
[----:B------:R-:W2:Y:S01]  /*d460*/  LDL.64 R248, [R1+0x258] ;  /* 0x0002580001f87983 */ /* 0x000ea20000100a00 */
[----:B------:R-:W-:Y:S01]  /*d470*/  ISETP.GE.U32.AND P1, PT, R13, 0x7ffffefe, PT ;  /* 0x7ffffefe0d00780c */ /* 0x000fe20003f26070 */
[----:B------:R-:W-:Y:S01]  /*d480*/  VIADD R13, R23, 0xffffff7a ;  /* 0xffffff7a170d7836 */ /* 0x000fe20000000000 */
[----:B------:R-:W-:Y:S01]  /*d490*/  ISETP.GE.U32.AND P4, PT, R18, 0x7ffffefd, PT ;  /* 0x7ffffefd1200780c */ /* 0x000fe20003f86070 */
[----:B------:R-:W2:Y:S04]  /*d4a0*/  LDL.64 R142, [R1+0x268] ;  /* 0x00026800018e7983 */ /* 0x000ea80000100a00 */
[----:B------:R-:W2:Y:S01]  /*d4b0*/  LDL.64 R140, [R1+0x6f8] ;  /* 0x0006f800018c7983 */ /* 0x000ea20000100a00 */
[----:B------:R-:W-:Y:S01]  /*d4c0*/  ISETP.GE.U32.AND P0, PT, R13, 0x7ffffefb, PT ;  /* 0x7ffffefb0d00780c */ /* 0x000fe20003f06070 */
[----:B------:R-:W-:Y:S01]  /*d4d0*/  VIADD R13, R24, 0xffffff79 ;  /* 0xffffff79180d7836 */ /* 0x000fe20000000000 */
[----:B------:R-:W1:Y:S01]  /*d4e0*/  LDC R18, c[0x0][0x230] ;  /* 0x00008c00ff127b82 */ /* 0x000e620000000800 */
[----:B------:R-:W2:Y:S03]  /*d4f0*/  LDL.64 R138, [R1+0x278] ;  /* 0x00027800018a7983 */ /* 0x000ea60000100a00 */
[----:B------:R-:W-:Y:S01]  /*d500*/  ISETP.GE.U32.AND P6, PT, R13, 0x7ffffefa, PT ;  /* 0x7ffffefa0d00780c */ /* 0x000fe20003fc6070 */
[----:B------:R-:W-:Y:S01]  /*d510*/  VIADD R13, R25, 0xffffff5f ;  /* 0xffffff5f190d7836 */ /* 0x000fe20000000000 */
[----:B------:R-:W2:Y:S04]  /*d520*/  LDL.64 R134, [R1+0x840] ;  /* 0x0008400001867983 */ /* 0x000ea80000100a00 */
[----:B------:R-:W2:Y:S01]  /*d530*/  LDL.64 R132, [R1+0x578] ;  /* 0x0005780001847983 */ /* 0x000ea20000100a00 */
[----:B------:R-:W-:Y:S01]  /*d540*/  VIADD R17, R22, 0xffffff7b ;  /* 0xffffff7b16117836 */ /* 0x000fe20000000000 */
[----:B------:R-:W1:Y:S02]  /*d550*/  LDC R21, c[0x0][0x230] ;  /* 0x00008c00ff157b82 */ /* 0x000e640000000800 */
[----:B------:R-:W2:Y:S04]  /*d560*/  LDL.64 R222, [R1+0x230] ;  /* 0x0002300001de7983 */ /* 0x000ea80000100a00 */
        /* <DEDUP_REMOVED lines=10> */
[----:B---3--:R-:W-:Y:S01]  /*d610*/  LDGSTS.E [R3+0x40004], desc[UR8][R220.64], !P2 ;  /* 0x40004000dc037fae */ /* 0x008fe2000d121848 */
[----:B------:R-:W3:Y:S03]  /*d620*/  LDC R22, c[0x0][0x230] ;  /* 0x00008c00ff167b82 */ /* 0x000ee60000000800 */
[----:B------:R-:W-:Y:S01]  /*d630*/  LDGSTS.E [R3+0x48004], desc[UR8][R4.64], !P2 ;  /* 0x4800400004037fae */ /* 0x000fe2000d121848 */
[----:B------:R-:W-:Y:S01]  /*d640*/  ISETP.GE.U32.AND P2, PT, R13, 0x7ffffee0, PT ;  /* 0x7ffffee00d00780c */ /* 0x000fe20003f46070 */
[----:B------:R-:W-:-:S02]  /*d650*/  VIADD R13, R20, 0xffffff5e ;  /* 0xffffff5e140d7836 */ /* 0x000fc40000000000 */
[----:B------:R-:W-:Y:S01]  /*d660*/  LDGSTS.E [R3+0x40008], desc[UR8][R216.64], !P1 ;  /* 0x40008000d8037fae */ /* 0x000fe2000c921848 */
[----:B------:R-:W-:Y:S01]  /*d670*/  ISETP.GE.U32.AND P5, PT, R17, 0x7ffffefc, PT ;  /* 0x7ffffefc1100780c */ /* 0x000fe20003fa6070 */
[----:B------:R-:W3:Y:S02]  /*d680*/  LDC R20, c[0x0][0x230] ;  /* 0x00008c00ff147b82 */ /* 0x000ee40000000800 */
[----:B------:R-:W-:Y:S01]  /*d690*/  LDGSTS.E [R3+0x48008], desc[UR8][R242.64], !P1 ;  /* 0x48008000f2037fae */ /* 0x000fe2000c921848 */
[----:B------:R-:W-:-:S03]  /*d6a0*/  ISETP.GE.U32.AND P1, PT, R13, 0x7ffffedf, PT ;  /* 0x7ffffedf0d00780c */ /* 0x000fc60003f26070 */
[----:B----4-:R-:W-:Y:S02]  /*d6b0*/  LDGSTS.E [R3+0x4000c], desc[UR8][R218.64], !P4 ;  /* 0x4000c000da037fae */ /* 0x010fe4000e121848 */
[----:B------:R-:W4:Y:S02]  /*d6c0*/  LDC R17, c[0x0][0x230] ;  /* 0x00008c00ff117b82 */ /* 0x000f240000000800 */
[----:B------:R-:W-:Y:S04]  /*d6d0*/  LDGSTS.E [R3+0x4800c], desc[UR8][R250.64], !P4 ;  /* 0x4800c000fa037fae */ /* 0x000fe8000e121848 */
[----:B------:R-:W-:Y:S02]  /*d6e0*/  LDGSTS.E [R3+0x50000], desc[UR8][R126.64], !P2 ;  /* 0x500000007e037fae */ /* 0x000fe4000d121848 */
[----:B------:R-:W3:Y:S02]  /*d6f0*/  LDC R23, c[0x0][0x230] ;  /* 0x00008c00ff177b82 */ /* 0x000ee40000000800 */
[----:B------:R-:W-:Y:S04]  /*d700*/  LDGSTS.E [R3+0x58000], desc[UR8][R124.64], !P2 ;  /* 0x580000007c037fae */ /* 0x000fe8000d121848 */
[----:B------:R-:W3:Y:S04]  /*d710*/  LDL.64 R126, [R1+0x850] ;  /* 0x00085000017e7983 */ /* 0x000ee80000100a00 */
[----:B------:R-:W3:Y:S04]  /*d720*/  LDL.64 R124, [R1+0x570] ;  /* 0x00057000017c7983 */ /* 0x000ee80000100a00 */
[----:B--2---:R-:W-:Y:S04]  /*d730*/  LDGSTS.E [R3+0x50004], desc[UR8][R240.64], !P1 ;  /* 0x50004000f0037fae */ /* 0x004fe8000c921848 */
[----:B------:R-:W-:Y:S04]  /*d740*/  LDGSTS.E [R3+0x58004], desc[UR8][R248.64], !P1 ;  /* 0x58004000f8037fae */ /* 0x000fe8000c921848 */
[----:B------:R-:W2:Y:S04]  /*d750*/  LDL.64 R240, [R1+0x860] ;  /* 0x0008600001f07983 */ /* 0x000ea80000100a00 */
[----:B------:R-:W2:Y:S01]  /*d760*/  LDL.64 R248, [R1+0x568] ;  /* 0x0005680001f87983 */ /* 0x000ea20000100a00 */
[----:B-1----:R-:W-:-:S02]  /*d770*/  IADD3 R13, R19, -0xa3, RZ ;  /* 0xffffff5d130d7810 */ /* 0x002fc40007ffe0ff */
[----:B------:R-:W1:Y:S02]  /*d780*/  LDC R19, c[0x0][0x230] ;  /* 0x00008c00ff137b82 */ /* 0x000e640000000800 */
[----:B------:R-:W-:Y:S01]  /*d790*/  ISETP.GE.U32.AND P4, PT, R13, 0x7ffffede, PT ;  /* 0x7ffffede0d00780c */ /* 0x000fe20003f86070 */
[----:B------:R-:W-:-:S05]  /*d7a0*/  VIADD R13, R18, 0xffffff5c ;  /* 0xffffff5c120d7836 */ /* 0x000fca0000000000 */
[----:B------:R-:W-:Y:S01]  /*d7b0*/  ISETP.GE.U32.AND P2, PT, R13, 0x7ffffedd, PT ;  /* 0x7ffffedd0d00780c */ /* 0x000fe20003f46070 */
[----:B----4-:R-:W-:Y:S01]  /*d7c0*/  VIADD R13, R17, 0xffffff3f ;  /* 0xffffff3f110d7836 */ /* 0x010fe20000000000 */
[----:B------:R-:W4:Y:S04]  /*d7d0*/  LDC R18, c[0x0][0x230] ;  /* 0x00008c00ff127b82 */ /* 0x000f280000000800 */
[----:B------:R-:W-:Y:S01]  /*d7e0*/  ISETP.GE.U32.AND P1, PT, R13, 0x7ffffec0, PT ;  /* 0x7ffffec00d00780c */ /* 0x000fe20003f26070 */
[----:B---3--:R-:W-:Y:S01]  /*d7f0*/  VIADD R13, R22, 0xffffff3e ;  /* 0xffffff3e160d7836 */ /* 0x008fe20000000000 */
[----:B------:R-:W-:Y:S02]  /*d800*/  LDGSTS.E [R3+0x50008], desc[UR8][R146.64], !P4 ;  /* 0x5000800092037fae */ /* 0x000fe4000e121848 */
[----:B------:R-:W3:Y:S02]  /*d810*/  LDC R17, c[0x0][0x230] ;  /* 0x00008c00ff117b82 */ /* 0x000ee40000000800 */
[----:B------:R-:W-:Y:S01]  /*d820*/  LDGSTS.E [R3+0x58008], desc[UR8][R142.64], !P4 ;  /* 0x580080008e037fae */ /* 0x000fe2000e121848 */
[----:B------:R-:W-:Y:S01]  /*d830*/  ISETP.GE.U32.AND P4, PT, R13, 0x7ffffebf, PT ;  /* 0x7ffffebf0d00780c */ /* 0x000fe20003f86070 */
[----:B------:R-:W-:-:S02]  /*d840*/  VIADD R13, R21, 0xffffff3d ;  /* 0xffffff3d150d7836 */ /* 0x000fc40000000000 */
[----:B------:R-:W-:Y:S02]  /*d850*/  LDGSTS.E [R3+0x5000c], desc[UR8][R140.64], !P2 ;  /* 0x5000c0008c037fae */ /* 0x000fe4000d121848 */
[----:B------:R-:W3:Y:S02]  /*d860*/  LDC R21, c[0x0][0x230] ;  /* 0x00008c00ff157b82 */ /* 0x000ee40000000800 */
[----:B------:R-:W3:Y:S04]  /*d870*/  LDL.64 R146, [R1+0x870] ;  /* 0x0008700001927983 */ /* 0x000ee80000100a00 */
[----:B------:R-:W3:Y:S02]  /*d880*/  LDL.64 R142, [R1+0x558] ;  /* 0x00055800018e7983 */ /* 0x000ee40000100a00 */
[----:B------:R-:W3:Y:S02]  /*d890*/  LDC R22, c[0x0][0x230] ;  /* 0x00008c00ff167b82 */ /* 0x000ee40000000800 */
[----:B------:R-:W-:Y:S01]  /*d8a0*/  LDGSTS.E [R3+0x5800c], desc[UR8][R138.64], !P2 ;  /* 0x5800c0008a037fae */ /* 0x000fe2000d121848 */
[----:B------:R-:W-:-:S03]  /*d8b0*/  ISETP.GE.U32.AND P2, PT, R13, 0x7ffffebe, PT ;  /* 0x7ffffebe0d00780c */ /* 0x000fc60003f46070 */
[----:B------:R-:W3:Y:S04]  /*d8c0*/  LDL.64 R140, [R1+0x9f0] ;  /* 0x0009f000018c7983 */ /* 0x000ee80000100a00 */
[----:B------:R-:W-:Y:S04]  /*d8d0*/  LDGSTS.E [R3+0x60000], desc[UR8][R134.64], !P1 ;  /* 0x6000000086037fae */ /* 0x000fe8000c921848 */
[----:B------:R-:W3:Y:S04]  /*d8e0*/  LDL.64 R138, [R1+0x7a8] ;  /* 0x0007a800018a7983 */ /* 0x000ee80000100a00 */
[----:B------:R-:W-:Y:S04]  /*d8f0*/  LDGSTS.E [R3+0x68000], desc[UR8][R132.64], !P1 ;  /* 0x6800000084037fae */ /* 0x000fe8000c921848 */
[----:B------:R-:W3:Y:S04]  /*d900*/  LDL.64 R134, [R1+0x9f8] ;  /* 0x0009f80001867983 */ /* 0x000ee80000100a00 */
[----:B------:R-:W3:Y:S04]  /*d910*/  LDL.64 R132, [R1+0x7b8] ;  /* 0x0007b80001847983 */ /* 0x000ee80000100a00 */
[----:B------:R-:W-:Y:S04]  /*d920*/  LDGSTS.E [R3+0x60004], desc[UR8][R126.64], !P4 ;  /* 0x600040007e037fae */ /* 0x000fe8000e121848 */
[----:B------:R-:W-:Y:S04]  /*d930*/  LDGSTS.E [R3+0x68004], desc[UR8][R124.64], !P4 ;  /* 0x680040007c037fae */ /* 0x000fe8000e121848 */
[----:B------:R-:W3:Y:S04]  /*d940*/  LDL.64 R126, [R1+0xa00] ;  /* 0x000a0000017e7983 */ /* 0x000ee80000100a00 */
[----:B------:R-:W3:Y:S04]  /*d950*/  LDL.64 R124, [R1+0x7c8] ;  /* 0x0007c800017c7983 */ /* 0x000ee80000100a00 */
[----:B--2---:R-:W-:Y:S04]  /*d960*/  LDGSTS.E [R3+0x60008], desc[UR8][R240.64], !P2 ;  /* 0x60008000f0037fae */ /* 0x004fe8000d121848 */
[----:B------:R-:W-:Y:S04]  /*d970*/  LDGSTS.E [R3+0x68008], desc[UR8][R248.64], !P2 ;  /* 0x68008000f8037fae */ /* 0x000fe8000d121848 */
[----:B------:R-:W2:Y:S04]  /*d980*/  LDL.64 R240, [R1+0xa08] ;  /* 0x000a080001f07983 */ /* 0x000ea80000100a00 */
[----:B------:R-:W2:Y:S01]  /*d990*/  LDL.64 R248, [R1+0x7d8] ;  /* 0x0007d80001f87983 */ /* 0x000ea20000100a00 */
[----:B------:R-:W-:-:S02]  /*d9a0*/  VIADD R13, R20, 0xffffff3c ;  /* 0xffffff3c140d7836 */ /* 0x000fc40000000000 */
[----:B------:R-:W2:Y:S03]  /*d9b0*/  LDC R20, c[0x0][0x230] ;  /* 0x00008c00ff147b82 */ /* 0x000ea60000000800 */
[----:B------:R-:W-:Y:S01]  /*d9c0*/  ISETP.GE.U32.AND P1, PT, R13, 0x7ffffebd, PT ;  /* 0x7ffffebd0d00780c */ /* 0x000fe20003f26070 */
[----:B-1----:R-:W-:-:S04]  /*d9d0*/  VIADD R13, R19, 0xffffff1f ;  /* 0xffffff1f130d7836 */ /* 0x002fc80000000000 */
[----:B------:R-:W1:Y:S01]  /*d9e0*/  LDC R19, c[0x0][0x230] ;  /* 0x00008c00ff137b82 */ /* 0x000e620000000800 */
[----:B------:R-:W-:Y:S01]  /*d9f0*/  ISETP.GE.U32.AND P4, PT, R13, 0x7ffffea0, PT ;  /* 0x7ffffea00d00780c */ /* 0x000fe20003f86070 */
[----:B----4-:R-:W-:-:S05]  /*da00*/  VIADD R13, R18, 0xffffff1e ;  /* 0xffffff1e120d7836 */ /* 0x010fca0000000000 */
[----:B------:R-:W-:Y:S01]  /*da10*/  ISETP.GE.U32.AND P2, PT, R13, 0x7ffffe9f, PT ;  /* 0x7ffffe9f0d00780c */ /* 0x000fe20003f46070 */
[----:B---3--:R-:W-:Y:S01]  /*da20*/  LDGSTS.E [R3+0x6000c], desc[UR8][R146.64], !P1 ;  /* 0x6000c00092037fae */ /* 0x008fe2000c921848 */
[----:B------:R-:W-:Y:S01]  /*da30*/  IADD3 R13, R17, -0xe3, RZ ;  /* 0xffffff1d110d7810 */ /* 0x000fe20007ffe0ff */
[----:B------:R-:W3:Y:S02]  /*da40*/  LDC R18, c[0x0][0x230] ;  /* 0x00008c00ff127b82 */ /* 0x000ee40000000800 */
[----:B------:R-:W-:Y:S01]  /*da50*/  LDGSTS.E [R3+0x6800c], desc[UR8][R142.64], !P1 ;  /* 0x6800c0008e037fae */ /* 0x000fe2000c921848 */
[----:B------:R-:W-:Y:S01]  /*da60*/  ISETP.GE.U32.AND P1, PT, R13, 0x7ffffe9e, PT ;  /* 0x7ffffe9e0d00780c */ /* 0x000fe20003f26070 */
[----:B------:R-:W-:-:S04]  /*da70*/  VIADD R13, R21, 0xffffff1c ;  /* 0xffffff1c150d7836 */ /* 0x000fc80000000000 */
[----:B------:R-:W4:Y:S01]  /*da80*/  LDC R17, c[0x0][0x230] ;  /* 0x00008c00ff117b82 */ /* 0x000f220000000800 */
[----:B------:R-:W-:Y:S04]  /*da90*/  LDGSTS.E [R3+0x70000], desc[UR8][R140.64], !P4 ;  /* 0x700000008c037fae */ /* 0x000fe8000e121848 */
[----:B------:R-:W3:Y:S03]  /*daa0*/  LDL.64 R146, [R1+0x710] ;  /* 0x0007100001927983 */ /* 0x000ee60000100a00 */
[----:B------:R-:W1:Y:S01]  /*dab0*/  LDC R21, c[0x0][0x230] ;  /* 0x00008c00ff157b82 */ /* 0x000e620000000800 */
        /* <DEDUP_REMOVED lines=8> */
[----:B------:R-:W3:Y:S04]  /*db40*/  LDL.64 R132, [R1+0x288] ;  /* 0x0002880001847983 */ /* 0x000ee80000100a00 */
[----:B------:R-:W-:Y:S04]  /*db50*/  LDGSTS.E [R3+0x70008], desc[UR8][R126.64], !P1 ;  /* 0x700080007e037fae */ /* 0x000fe8000c921848 */
[----:B------:R-:W-:Y:S04]  /*db60*/  LDGSTS.E [R3+0x78008], desc[UR8][R124.64], !P1 ;  /* 0x780080007c037fae */ /* 0x000fe8000c921848 */
[----:B------:R-:W3:Y:S04]  /*db70*/  LDL.64 R126, [R1+0x708] ;  /* 0x00070800017e7983 */ /* 0x000ee80000100a00 */
[----:B------:R-:W3:Y:S04]  /*db80*/  LDL.64 R124, [R1+0x718] ;  /* 0x00071800017c7983 */ /* 0x000ee80000100a00 */
[----:B--2---:R-:W-:Y:S04]  /*db90*/  LDGSTS.E [R3+0x7000c], desc[UR8][R240.64], !P4 ;  /* 0x7000c000f0037fae */ /* 0x004fe8000e121848 */
[----:B------:R4:W-:Y:S01]  /*dba0*/  LDGSTS.E [R3+0x7800c], desc[UR8][R248.64], !P4 ;  /* 0x7800c000f8037fae */ /* 0x0009e2000e121848 */
[----:B------:R-:W-:-:S02]  /*dbb0*/  VIADD R13, R22, 0xffffff78 ;  /* 0xffffff78160d7836 */ /* 0x000fc40000000000 */
[----:B------:R-:W2:Y:S01]  /*dbc0*/  LDC R22, c[0x0][0x230] ;  /* 0x00008c00ff167b82 */ /* 0x000ea20000000800 */
[----:B------:R-:W-:Y:S04]  /*dbd0*/  LDGSTS.E [R0+0x40000], desc[UR8][R222.64], !P5 ;  /* 0x40000000de007fae */ /* 0x000fe8000e921848 */
[----:B------:R-:W2:Y:S04]  /*dbe0*/  LDL.64 R240, [R1+0x298] ;  /* 0x0002980001f07983 */ /* 0x000ea80000100a00 */
[----:B------:R-:W2:Y:S01]  /*dbf0*/  LDL.64 R248, [R1+0x2b8] ;  /* 0x0002b80001f87983 */ /* 0x000ea20000100a00 */
[----:B------:R-:W-:Y:S01]  /*dc00*/  ISETP.GE.U32.AND P2, PT, R13, 0x7ffffef9, PT ;  /* 0x7ffffef90d00780c */ /* 0x000fe20003f46070 */
[----:B------:R-:W-:-:S02]  /*dc10*/  VIADD R13, R20, 0xffffff77 ;  /* 0xffffff77140d7836 */ /* 0x000fc40000000000 */
[----:B------:R-:W1:Y:S01]  /*dc20*/  LDC R20, c[0x0][0x230] ;  /* 0x00008c00ff147b82 */ /* 0x000e620000000800 */
[----:B----4-:R-:W-:Y:S01]  /*dc30*/  VIADD R3, R17, 0xffffff5b ;  /* 0xffffff5b11037836 */ /* 0x010fe20000000000 */
[----:B------:R-:W-:Y:S04]  /*dc40*/  LDGSTS.E [R0+0x48000], desc[UR8][R224.64], !P5 ;  /* 0x48000000e0007fae */ /* 0x000fe8000e921848 */
[----:B------:R-:W-:Y:S01]  /*dc50*/  ISETP.GE.U32.AND P5, PT, R3, 0x7ffffedc, PT ;  /* 0x7ffffedc0300780c */ /* 0x000fe20003fa6070 */
[----:B---3--:R-:W-:Y:S01]  /*dc60*/  VIADD R3, R18, 0xffffff5a ;  /* 0xffffff5a12037836 */ /* 0x008fe20000000000 */
[----:B------:R-:W-:Y:S01]  /*dc70*/  LDGSTS.E [R0+0x40004], desc[UR8][R226.64], !P0 ;  /* 0x40004000e2007fae */ /* 0x000fe2000c121848 */
[----:B------:R-:W-:Y:S01]  /*dc80*/  ISETP.GE.U32.AND P1, PT, R13, 0x7ffffef8, PT ;  /* 0x7ffffef80d00780c */ /* 0x000fe20003f26070 */
[----:B------:R-:W3:Y:S02]  /*dc90*/  LDC R18, c[0x0][0x230] ;  /* 0x00008c00ff127b82 */ /* 0x000ee40000000800 */
[----:B------:R-:W-:Y:S01]  /*dca0*/  LDGSTS.E [R0+0x48004], desc[UR8][R228.64], !P0 ;  /* 0x48004000e4007fae */ /* 0x000fe2000c121848 */
[----:B------:R-:W-:Y:S01]  /*dcb0*/  ISETP.GE.U32.AND P0, PT, R3, 0x7ffffedb, PT ;  /* 0x7ffffedb0300780c */ /* 0x000fe20003f06070 */
[----:B-1----:R-:W-:-:S02]  /*dcc0*/  VIADD R3, R21, 0xffffff59 ;  /* 0xffffff5915037836 */ /* 0x002fc40000000000 */
[----:B------:R-:W-:Y:S01]  /*dcd0*/  LDGSTS.E [R0+0x40008], desc[UR8][R230.64], !P6 ;  /* 0x40008000e6007fae */ /* 0x000fe2000f121848 */
[----:B------:R-:W-:Y:S01]  /*dce0*/  VIADD R13, R19, 0xffffff76 ;  /* 0xffffff76130d7836 */ /* 0x000fe20000000000 */
[----:B------:R-:W1:Y:S02]  /*dcf0*/  LDC R21, c[0x0][0x230] ;  /* 0x00008c00ff157b82 */ /* 0x000e640000000800 */
[----:B------:R-:W-:Y:S01]  /*dd00*/  LDGSTS.E [R0+0x48008], desc[UR8][R232.64], !P6 ;  /* 0x48008000e8007fae */ /* 0x000fe2000f121848 */
[----:B------:R-:W-:Y:S02]  /*dd10*/  ISETP.GE.U32.AND P6, PT, R3, 0x7ffffeda, PT ;  /* 0x7ffffeda0300780c */ /* 0x000fe40003fc6070 */
[----:B------:R-:W-:Y:S01]  /*dd20*/  IADD3 R3, R20, -0xa8, RZ ;  /* 0xffffff5814037810 */ /* 0x000fe20007ffe0ff */
[----:B------:R-:W-:Y:S02]  /*dd30*/  LDGSTS.E [R0+0x4000c], desc[UR8][R234.64], !P2 ;  /* 0x4000c000ea007fae */ /* 0x000fe4000d121848 */
[----:B------:R-:W4:Y:S02]  /*dd40*/  LDC R19, c[0x0][0x230] ;  /* 0x00008c00ff137b82 */ /* 0x000f240000000800 */
[----:B------:R-:W-:Y:S01]  /*dd50*/  LDGSTS.E [R0+0x4800c], desc[UR8][R236.64], !P2 ;  /* 0x4800c000ec007fae */ /* 0x000fe2000d121848 */
[----:B------:R-:W-:-:S02]  /*dd60*/  ISETP.GE.U32.AND P2, PT, R3, 0x7ffffed9, PT ;  /* 0x7ffffed90300780c */ /* 0x000fc40003f46070 */
[----:B------:R-:W-:-:S03]  /*dd70*/  ISETP.GE.U32.AND P4, PT, R13, 0x7ffffef7, PT ;  /* 0x7ffffef70d00780c */ /* 0x000fc60003f86070 */
[----:B------:R-:W1:Y:S08]  /*dd80*/  LDC R13, c[0x0][0x230] ;  /* 0x00008c00ff0d7b82 */ /* 0x000e700000000800 */
[----:B------:R-:W3:Y:S01]  /*dd90*/  LDC R20, c[0x0][0x230] ;  /* 0x00008c00ff147b82 */ /* 0x000ee20000000800 */
[----:B------:R-:W-:Y:S07]  /*dda0*/  LDGSTS.E [R0+0x50000], desc[UR8][R134.64], !P5 ;  /* 0x5000000086007fae */ /* 0x000fee000e921848 */
[----:B------:R-:W3:Y:S01]  /*ddb0*/  LDC R17, c[0x0][0x230] ;  /* 0x00008c00ff117b82 */ /* 0x000ee20000000800 */
[----:B------:R-:W-:Y:S04]  /*ddc0*/  LDGSTS.E [R0+0x58000], desc[UR8][R132.64], !P5 ;  /* 0x5800000084007fae */ /* 0x000fe8000e921848 */
[----:B------:R-:W3:Y:S04]  /*ddd0*/  LDL.64 R134, [R1+0x890] ;  /* 0x0008900001867983 */ /* 0x000ee80000100a00 */
[----:B------:R-:W3:Y:S04]  /*dde0*/  LDL.64 R132, [R1+0x548] ;  /* 0x0005480001847983 */ /* 0x000ee80000100a00 */
[----:B------:R-:W-:Y:S04]  /*ddf0*/  LDGSTS.E [R0+0x50004], desc[UR8][R126.64], !P0 ;  /* 0x500040007e007fae */ /* 0x000fe8000c121848 */
[----:B------:R-:W3:Y:S04]  /*de00*/  LDL.64 R126, [R1+0x8a0] ;  /* 0x0008a000017e7983 */ /* 0x000ee80000100a00 */
[----:B--2---:R-:W-:Y:S04]  /*de10*/  LDGSTS.E [R0+0x58004], desc[UR8][R240.64], !P0 ;  /* 0x58004000f0007fae */ /* 0x004fe8000c121848 */
[----:B------:R-:W-:Y:S04]  /*de20*/  LDGSTS.E [R0+0x50008], desc[UR8][R146.64], !P6 ;  /* 0x5000800092007fae */ /* 0x000fe8000f121848 */
[----:B------:R-:W-:Y:S04]  /*de30*/  LDGSTS.E [R0+0x58008], desc[UR8][R142.64], !P6 ;  /* 0x580080008e007fae */ /* 0x000fe8000f121848 */
[----:B------:R-:W2:Y:S04]  /*de40*/  LDL.64 R240, [R1+0x540] ;  /* 0x0005400001f07983 */ /* 0x000ea80000100a00 */
[----:B------:R-:W-:Y:S04]  /*de50*/  LDGSTS.E [R0+0x5000c], desc[UR8][R124.64], !P2 ;  /* 0x5000c0007c007fae */ /* 0x000fe8000d121848 */
[----:B------:R-:W2:Y:S04]  /*de60*/  LDL.64 R142, [R1+0x538] ;  /* 0x00053800018e7983 */ /* 0x000ea80000100a00 */
[----:B------:R-:W-:Y:S04]  /*de70*/  LDGSTS.E [R0+0x5800c], desc[UR8][R248.64], !P2 ;  /* 0x5800c000f8007fae */ /* 0x000fe8000d121848 */
[----:B------:R-:W2:Y:S01]  /*de80*/  LDL.64 R124, [R1+0x7e8] ;  /* 0x0007e800017c7983 */ /* 0x000ea20000100a00 */
[----:B----4-:R-:W-:-:S02]  /*de90*/  VIADD R3, R19, 0xffffff3b ;  /* 0xffffff3b13037836 */ /* 0x010fc40000000000 */
[----:B------:R-:W4:Y:S01]  /*dea0*/  LDC R19, c[0x0][0x230] ;  /* 0x00008c00ff137b82 */ /* 0x000f220000000800 */
[----:B------:R-:W4:Y:S04]  /*deb0*/  LDL.64 R146, [R1+0xa18] ;  /* 0x000a180001927983 */ /* 0x000f280000100a00 */
[----:B------:R-:W4:Y:S01]  /*dec0*/  LDL.64 R248, [R1+0xa10] ;  /* 0x000a100001f87983 */ /* 0x000f220000100a00 */
[----:B------:R-:W-:Y:S01]  /*ded0*/  ISETP.GE.U32.AND P5, PT, R3, 0x7ffffebc, PT ;  /* 0x7ffffebc0300780c */ /* 0x000fe20003fa6070 */
[----:B-1----:R-:W-:Y:S02]  /*dee0*/  VIADD R3, R13, 0xffffff3a ;  /* 0xffffff3a0d037836 */ /* 0x002fe40000000000 */
[----:B------:R-:W1:Y:S03]  /*def0*/  LDC R13, c[0x0][0x230] ;  /* 0x00008c00ff0d7b82 */ /* 0x000e660000000800 */
[----:B------:R-:W-:Y:S01]  /*df00*/  ISETP.GE.U32.AND P0, PT, R3, 0x7ffffebb, PT ;  /* 0x7ffffebb0300780c */ /* 0x000fe20003f06070 */
[----:B---3--:R-:W-:-:S04]  /*df10*/  VIADD R3, R18, 0xffffff39 ;  /* 0xffffff3912037836 */ /* 0x008fc80000000000 */
[----:B------:R-:W3:Y:S01]  /*df20*/  LDC R18, c[0x0][0x230] ;  /* 0x00008c00ff127b82 */ /* 0x000ee20000000800 */
[----:B------:R-:W-:Y:S01]  /*df30*/  ISETP.GE.U32.AND P6, PT, R3, 0x7ffffeba, PT ;  /* 0x7ffffeba0300780c */ /* 0x000fe20003fc6070 */
[----:B------:R-:W-:Y:S01]  /*df40*/  VIADD R3, R21, 0xffffff38 ;  /* 0xffffff3815037836 */ /* 0x000fe20000000000 */
[----:B------:R-:W-:Y:S04]  /*df50*/  LDGSTS.E [R0+0x60000], desc[UR8][R140.64], !P5 ;  /* 0x600000008c007fae */ /* 0x000fe8000e921848 */
[----:B------:R-:W-:Y:S01]  /*df60*/  ISETP.GE.U32.AND P2, PT, R3, 0x7ffffeb9, PT ;  /* 0x7ffffeb90300780c */ /* 0x000fe20003f46070 */
[----:B------:R-:W-:Y:S01]  /*df70*/  VIADD R3, R20, 0xffffff1b ;  /* 0xffffff1b14037836 */ /* 0x000fe20000000000 */
[----:B------:R-:W-:Y:S01]  /*df80*/  LDGSTS.E [R0+0x68000], desc[UR8][R138.64], !P5 ;  /* 0x680000008a007fae */ /* 0x000fe2000e921848 */
[----:B------:R-:W3:Y:S03]  /*df90*/  LDC R21, c[0x0][0x230] ;  /* 0x00008c00ff157b82 */ /* 0x000ee60000000800 */
[----:B------:R-:W3:Y:S01]  /*dfa0*/  LDL.64 R140, [R1+0x7f8] ;  /* 0x0007f800018c7983 */ /* 0x000ee20000100a00 */
[----:B------:R-:W-:-:S04]  /*dfb0*/  ISETP.GE.U32.AND P5, PT, R3, 0x7ffffe9c, PT ;  /* 0x7ffffe9c0300780c */ /* 0x000fc80003fa6070 */
[----:B------:R-:W3:Y:S01]  /*dfc0*/  LDC R20, c[0x0][0x230] ;  /* 0x00008c00ff147b82 */ /* 0x000ee20000000800 */
[----:B------:R-:W-:Y:S04]  /*dfd0*/  LDGSTS.E [R0+0x60004], desc[UR8][R134.64], !P0 ;  /* 0x6000400086007fae */ /* 0x000fe8000c121848 */
[----:B------:R-:W3:Y:S04]  /*dfe0*/  LDL.64 R138, [R1+0xa20] ;  /* 0x000a2000018a7983 */ /* 0x000ee80000100a00 */
        /* <DEDUP_REMOVED lines=8> */
[----:B------:R-:W2:Y:S01]  /*e070*/  LDL.64 R240, [R1+0x120] ;  /* 0x0001200001f07983 */ /* 0x000ea20000100a00 */
[----:B----4-:R-:W-:-:S02]  /*e080*/  VIADD R3, R19, 0xffffff1a ;  /* 0xffffff1a13037836 */ /* 0x010fc40000000000 */
[----:B------:R-:W4:Y:S01]  /*e090*/  LDC R19, c[0x0][0x230] ;  /* 0x00008c00ff137b82 */ /* 0x000f220000000800 */
[----:B------:R-:W4:Y:S04]  /*e0a0*/  LDL.64 R148, [R1+0x2c8] ;  /* 0x0002c80001947983 */ /* 0x000f280000100a00 */
[----:B------:R-:W4:Y:S04]  /*e0b0*/  LDL.64 R142, [R1+0x660] ;  /* 0x00066000018e7983 */ /* 0x000f280000100a00 */
[----:B------:R-:W-:Y:S04]  /*e0c0*/  LDGSTS.E [R0+0x70000], desc[UR8][R248.64], !P5 ;  /* 0x70000000f8007fae */ /* 0x000fe8000e921848 */
[----:B------:R-:W-:Y:S01]  /*e0d0*/  LDGSTS.E [R0+0x78000], desc[UR8][R124.64], !P5 ;  /* 0x780000007c007fae */ /* 0x000fe2000e921848 */
[----:B------:R-:W-:-:S03]  /*e0e0*/  ISETP.GE.U32.AND P0, PT, R3, 0x7ffffe9b, PT ;  /* 0x7ffffe9b0300780c */ /* 0x000fc60003f06070 */
[----:B------:R-:W4:Y:S04]  /*e0f0*/  LDL.64 R248, [R1+0x130] ;  /* 0x0001300001f87983 */ /* 0x000f280000100a00 */
[----:B------:R-:W4:Y:S01]  /*e100*/  LDL.64 R124, [R1+0x128] ;  /* 0x00012800017c7983 */ /* 0x000f220000100a00 */
[----:B------:R-:W-:Y:S02]  /*e110*/  VIADD R3, R17, 0xffffff19 ;  /* 0xffffff1911037836 */ /* 0x000fe40000000000 */
[----:B------:R-:W4:Y:S03]  /*e120*/  LDC R17, c[0x0][0x230] ;  /* 0x00008c00ff117b82 */ /* 0x000f260000000800 */
[----:B------:R-:W-:Y:S01]  /*e130*/  LDGSTS.E [R0+0x70004], desc[UR8][R146.64], !P0 ;  /* 0x7000400092007fae */ /* 0x000fe2000c121848 */
[----:B------:R-:W-:-:S02]  /*e140*/  ISETP.GE.U32.AND P6, PT, R3, 0x7ffffe9a, PT ;  /* 0x7ffffe9a0300780c */ /* 0x000fc40003fc6070 */
[----:B-1----:R-:W-:Y:S01]  /*e150*/  IADD3 R3, R13, -0xe8, RZ ;  /* 0xffffff180d037810 */ /* 0x002fe20007ffe0ff */
[----:B---3--:R-:W-:Y:S03]  /*e160*/  LDGSTS.E [R0+0x78004], desc[UR8][R140.64], !P0 ;  /* 0x780040008c007fae */ /* 0x008fe6000c121848 */
[----:B------:R-:W-:Y:S01]  /*e170*/  ISETP.GE.U32.AND P2, PT, R3, 0x7ffffe99, PT ;  /* 0x7ffffe990300780c */ /* 0x000fe20003f46070 */
[----:B------:R-:W1:Y:S01]  /*e180*/  LDC R13, c[0x0][0x230] ;  /* 0x00008c00ff0d7b82 */ /* 0x000e620000000800 */
[----:B------:R-:W3:Y:S05]  /*e190*/  LDL.64 R146, [R1+0x730] ;  /* 0x0007300001927983 */ /* 0x000eea0000100a00 */
[----:B------:R-:W-:Y:S04]  /*e1a0*/  LDGSTS.E [R0+0x70008], desc[UR8][R138.64], !P6 ;  /* 0x700080008a007fae */ /* 0x000fe8000f121848 */
[----:B------:R-:W3:Y:S04]  /*e1b0*/  LDL.64 R140, [R1+0x200] ;  /* 0x00020000018c7983 */ /* 0x000ee80000100a00 */
[----:B------:R-:W-:Y:S04]  /*e1c0*/  LDGSTS.E [R0+0x78008], desc[UR8][R134.64], !P6 ;  /* 0x7800800086007fae */ /* 0x000fe8000f121848 */
[----:B------:R-:W3:Y:S04]  /*e1d0*/  LDL.64 R138, [R1+0x668] ;  /* 0x00066800018a7983 */ /* 0x000ee80000100a00 */
[----:B------:R-:W-:Y:S04]  /*e1e0*/  LDGSTS.E [R0+0x7000c], desc[UR8][R132.64], !P2 ;  /* 0x7000c00084007fae */ /* 0x000fe8000d121848 */
[----:B------:R-:W3:Y:S04]  /*e1f0*/  LDL.64 R134, [R1+0x138] ;  /* 0x0001380001867983 */ /* 0x000ee80000100a00 */
[----:B------:R-:W3:Y:S04]  /*e200*/  LDL.64 R132, [R1+0x728] ;  /* 0x0007280001847983 */ /* 0x000ee80000100a00 */
[----:B------:R1:W-:Y:S04]  /*e210*/  LDGSTS.E [R0+0x7800c], desc[UR8][R126.64], !P2 ;  /* 0x7800c0007e007fae */ /* 0x0003e8000d121848 */
[----:B------:R-:W-:Y:S04]  /*e220*/  LDGSTS.E [R2+0x40000], desc[UR8][R238.64], !P1 ;  /* 0x40000000ee027fae */ /* 0x000fe8000c921848 */
[----:B------:R-:W3:Y:S04]  /*e230*/  LDL.64 R126, [R1+0x2d8] ;  /* 0x0002d800017e7983 */ /* 0x000ee80000100a00 */
[----:B--2---:R-:W-:Y:S04]  /*e240*/  LDGSTS.E [R2+0x48000], desc[UR8][R240.64], !P1 ;  /* 0x48000000f0027fae */ /* 0x004fe8000c921848 */
[----:B----4-:R-:W-:Y:S01]  /*e250*/  LDGSTS.E [R2+0x40004], desc[UR8][R142.64], !P4 ;  /* 0x400040008e027fae */ /* 0x010fe2000e121848 */
[----:B------:R-:W-:-:S02]  /*e260*/  VIADD R3, R21, 0xffffff75 ;  /* 0xffffff7515037836 */ /* 0x000fc40000000000 */
[----:B------:R-:W2:Y:S01]  /*e270*/  LDC R21, c[0x0][0x230] ;  /* 0x00008c00ff157b82 */ /* 0x000ea20000000800 */
[----:B-1----:R-:W-:Y:S01]  /*e280*/  VIADD R0, R17, 0xffffff57 ;  /* 0xffffff5711007836 */ /* 0x002fe20000000000 */
[----:B------:R-:W4:Y:S04]  /*e290*/  LDL.64 R142, [R1+0x738] ;  /* 0x00073800018e7983 */ /* 0x000f280000100a00 */
[----:B------:R-:W-:Y:S01]  /*e2a0*/  LDGSTS.E [R2+0x48004], desc[UR8][R124.64], !P4 ;  /* 0x480040007c027fae */ /* 0x000fe2000e121848 */
[----:B------:R-:W-:Y:S01]  /*e2b0*/  ISETP.GE.U32.AND P5, PT, R3, 0x7ffffef6, PT ;  /* 0x7ffffef60300780c */ /* 0x000fe20003fa6070 */
[----:B------:R-:W1:Y:S02]  /*e2c0*/  LDC R17, c[0x0][0x230] ;  /* 0x00008c00ff117b82 */ /* 0x000e640000000800 */
[----:B------:R-:W4:Y:S01]  /*e2d0*/  LDL.64 R124, [R1+0x2e8] ;  /* 0x0002e800017c7983 */ /* 0x000f220000100a00 */
[----:B------:R-:W-:Y:S01]  /*e2e0*/  VIADD R3, R20, 0xffffff74 ;  /* 0xffffff7414037836 */ /* 0x000fe20000000000 */
[----:B------:R-:W-:Y:S01]  /*e2f0*/  ISETP.GE.U32.AND P1, PT, R0, 0x7ffffed8, PT ;  /* 0x7ffffed80000780c */ /* 0x000fe20003f26070 */
[----:B------:R-:W-:-:S03]  /*e300*/  VIADD R0, R13, 0xffffff56 ;  /* 0xffffff560d007836 */ /* 0x000fc60000000000 */
[----:B------:R-:W1:Y:S01]  /*e310*/  LDC R20, c[0x0][0x230] ;  /* 0x00008c00ff147b82 */ /* 0x000e620000000800 */
[----:B------:R-:W-:Y:S02]  /*e320*/  ISETP.GE.U32.AND P0, PT, R3, 0x7ffffef5, PT ;  /* 0x7ffffef50300780c */ /* 0x000fe40003f06070 */
[----:B------:R-:W-:Y:S01]  /*e330*/  ISETP.GE.U32.AND P4, PT, R0, 0x7ffffed7, PT ;  /* 0x7ffffed70000780c */ /* 0x000fe20003f86070 */
[----:B---3--:R-:W-:Y:S01]  /*e340*/  LDGSTS.E [R2+0x40008], desc[UR8][R140.64], !P5 ;  /* 0x400080008c027fae */ /* 0x008fe2000e921848 */
[----:B--2---:R-:W-:-:S03]  /*e350*/  VIADD R0, R21, 0xffffff55 ;  /* 0xffffff5515007836 */ /* 0x004fc60000000000 */
[----:B------:R-:W2:Y:S01]  /*e360*/  LDC R13, c[0x0][0x230] ;  /* 0x00008c00ff0d7b82 */ /* 0x000ea20000000800 */
[----:B------:R-:W-:Y:S04]  /*e370*/  LDGSTS.E [R2+0x48008], desc[UR8][R248.64], !P5 ;  /* 0x48008000f8027fae */ /* 0x000fe8000e921848 */
[----:B------:R-:W3:Y:S01]  /*e380*/  LDL.64 R140, [R1+0x2f8] ;  /* 0x0002f800018c7983 */ /* 0x000ee20000100a00 */
[----:B------:R-:W-:Y:S01]  /*e390*/  ISETP.GE.U32.AND P5, PT, R0, 0x7ffffed6, PT ;  /* 0x7ffffed60000780c */ /* 0x000fe20003fa6070 */
[----:B------:R-:W-:Y:S01]  /*e3a0*/  VIADD R3, R19, 0xffffff73 ;  /* 0xffffff7313037836 */ /* 0x000fe20000000000 */
[----:B------:R-:W3:Y:S01]  /*e3b0*/  LDC R21, c[0x0][0x230] ;  /* 0x00008c00ff157b82 */ /* 0x000ee20000000800 */
[----:B------:R-:W-:Y:S04]  /*e3c0*/  LDGSTS.E [R2+0x4000c], desc[UR8][R138.64], !P0 ;  /* 0x4000c0008a027fae */ /* 0x000fe8000c121848 */
[----:B------:R-:W-:Y:S03]  /*e3d0*/  LDGSTS.E [R2+0x4800c], desc[UR8][R134.64], !P0 ;  /* 0x4800c00086027fae */ /* 0x000fe6000c121848 */
[----:B------:R-:W1:Y:S01]  /*e3e0*/  LDC R19, c[0x0][0x230] ;  /* 0x00008c00ff137b82 */ /* 0x000e620000000800 */
[----:B------:R-:W-:Y:S04]  /*e3f0*/  LDGSTS.E [R2+0x50000], desc[UR8][R150.64], !P1 ;  /* 0x5000000096027fae */ /* 0x000fe8000c921848 */
[----:B------:R-:W3:Y:S04]  /*e400*/  LDL.64 R138, [R1+0x8c0] ;  /* 0x0008c000018a7983 */ /* 0x000ee80000100a00 */
        /* <DEDUP_REMOVED lines=10> */
[----:B----4-:R-:W-:Y:S04]  /*e4b0*/  LDGSTS.E [R2+0x58008], desc[UR8][R124.64], !P5 ;  /* 0x580080007c027fae */ /* 0x010fe8000e921848 */
[----:B------:R-:W4:Y:S01]  /*e4c0*/  LDL.64 R124, [R1+0x510] ;  /* 0x00051000017c7983 */ /* 0x000f220000100a00 */
[----:B------:R-:W-:Y:S01]  /*e4d0*/  ISETP.GE.U32.AND P6, PT, R3, 0x7ffffef4, PT ;  /* 0x7ffffef40300780c */ /* 0x000fe20003fc6070 */
[----:B------:R-:W-:Y:S01]  /*e4e0*/  VIADD R3, R18, 0xffffff72 ;  /* 0xffffff7212037836 */ /* 0x000fe20000000000 */
[----:B-1----:R-:W-:Y:S01]  /*e4f0*/  IADD3 R0, R19, -0xac, RZ ;  /* 0xffffff5413007810 */ /* 0x002fe20007ffe0ff */
[----:B------:R-:W1:Y:S03]  /*e500*/  LDC R18, c[0x0][0x230] ;  /* 0x00008c00ff127b82 */ /* 0x000e660000000800 */
[----:B------:R-:W-:Y:S01]  /*e510*/  ISETP.GE.U32.AND P0, PT, R0, 0x7ffffed5, PT ;  /* 0x7ffffed50000780c */ /* 0x000fe20003f06070 */
[----:B------:R-:W-:Y:S01]  /*e520*/  VIADD R0, R23, 0xffffff36 ;  /* 0xffffff3617007836 */ /* 0x000fe20000000000 */
[----:B------:R-:W-:Y:S01]  /*e530*/  ISETP.GE.U32.AND P2, PT, R3, 0x7ffffef3, PT ;  /* 0x7ffffef30300780c */ /* 0x000fe20003f46070 */
[----:B------:R-:W-:-:S02]  /*e540*/  VIADD R3, R20, 0xffffff37 ;  /* 0xffffff3714037836 */ /* 0x000fc40000000000 */
[----:B------:R-:W4:Y:S01]  /*e550*/  LDC R19, c[0x0][0x230] ;  /* 0x00008c00ff137b82 */ /* 0x000f220000000800 */
[----:B------:R-:W-:Y:S01]  /*e560*/  ISETP.GE.U32.AND P4, PT, R0, 0x7ffffeb7, PT ;  /* 0x7ffffeb70000780c */ /* 0x000fe20003f86070 */
[----:B--2---:R-:W-:Y:S01]  /*e570*/  VIADD R0, R13, 0xffffff35 ;  /* 0xffffff350d007836 */ /* 0x004fe20000000000 */
[----:B------:R-:W-:-:S05]  /*e580*/  ISETP.GE.U32.AND P1, PT, R3, 0x7ffffeb8, PT ;  /* 0x7ffffeb80300780c */ /* 0x000fca0003f26070 */
[----:B------:R-:W-:Y:S01]  /*e590*/  LDGSTS.E [R2+0x5000c], desc[UR8][R142.64], !P0 ;  /* 0x5000c0008e027fae */ /* 0x000fe2000c121848 */
[----:B------:R-:W-:Y:S01]  /*e5a0*/  ISETP.GE.U32.AND P5, PT, R0, 0x7ffffeb6, PT ;  /* 0x7ffffeb60000780c */ /* 0x000fe20003fa6070 */
[----:B------:R-:W2:Y:S02]  /*e5b0*/  LDC R13, c[0x0][0x230] ;  /* 0x00008c00ff0d7b82 */ /* 0x000ea40000000800 */
[----:B---3--:R-:W-:Y:S06]  /*e5c0*/  LDGSTS.E [R2+0x5800c], desc[UR8][R140.64], !P0 ;  /* 0x5800c0008c027fae */ /* 0x008fec000c121848 */
[----:B------:R-:W3:Y:S01]  /*e5d0*/  LDC R20, c[0x0][0x230] ;  /* 0x00008c00ff147b82 */ /* 0x000ee20000000800 */
[----:B------:R-:W3:Y:S04]  /*e5e0*/  LDL.64 R142, [R1+0xa30] ;  /* 0x000a3000018e7983 */ /* 0x000ee80000100a00 */
[----:B------:R-:W3:Y:S01]  /*e5f0*/  LDL.64 R140, [R1+0x828] ;  /* 0x00082800018c7983 */ /* 0x000ee20000100a00 */
[----:B-1----:R-:W-:-:S02]  /*e600*/  VIADD R0, R18, 0xffffff34 ;  /* 0xffffff3412007836 */ /* 0x002fc40000000000 */
[----:B------:R-:W1:Y:S01]  /*e610*/  LDC R23, c[0x0][0x230] ;  /* 0x00008c00ff177b82 */ /* 0x000e620000000800 */
[----:B------:R-:W-:Y:S02]  /*e620*/  LDGSTS.E [R2+0x60000], desc[UR8][R138.64], !P1 ;  /* 0x600000008a027fae */ /* 0x000fe4000c921848 */
[----:B------:R-:W-:Y:S02]  /*e630*/  ISETP.GE.U32.AND P0, PT, R0, 0x7ffffeb5, PT ;  /* 0x7ffffeb50000780c */ /* 0x000fe40003f06070 */
        /* <DEDUP_REMOVED lines=16> */
[----:B------:R-:W-:-:S02]  /*e740*/  VIADD R0, R19, 0xffffff17 ;  /* 0xffffff1713007836 */ /* 0x000fc40000000000 */
[----:B------:R-:W-:Y:S01]  /*e750*/  VIADD R3, R21, 0xffffff71 ;  /* 0xffffff7115037836 */ /* 0x000fe20000000000 */
[----:B------:R-:W1:Y:S02]  /*e760*/  LDC R19, c[0x0][0x230] ;  /* 0x00008c00ff137b82 */ /* 0x000e640000000800 */
[----:B------:R-:W-:Y:S01]  /*e770*/  ISETP.GE.U32.AND P1, PT, R0, 0x7ffffe98, PT ;  /* 0x7ffffe980000780c */ /* 0x000fe20003f26070 */
[----:B------:R-:W-:-:S05]  /*e780*/  VIADD R0, R22, 0xffffff16 ;  /* 0xffffff1616007836 */ /* 0x000fca0000000000 */
[----:B------:R-:W-:Y:S01]  /*e790*/  ISETP.GE.U32.AND P5, PT, R0, 0x7ffffe97, PT ;  /* 0x7ffffe970000780c */ /* 0x000fe20003fa6070 */
[----:B------:R-:W1:Y:S01]  /*e7a0*/  LDC R22, c[0x0][0x230] ;  /* 0x00008c00ff167b82 */ /* 0x000e620000000800 */
[----:B------:R-:W-:-:S04]  /*e7b0*/  IADD3 R0, R17, -0xeb, RZ ;  /* 0xffffff1511007810 */ /* 0x000fc80007ffe0ff */
[----:B------:R-:W-:Y:S01]  /*e7c0*/  ISETP.GE.U32.AND P0, PT, R0, 0x7ffffe96, PT ;  /* 0x7ffffe960000780c */ /* 0x000fe20003f06070 */
[----:B--2---:R-:W-:Y:S01]  /*e7d0*/  VIADD R0, R13, 0xffffff14 ;  /* 0xffffff140d007836 */ /* 0x004fe20000000000 */
[----:B---3--:R-:W-:Y:S01]  /*e7e0*/  LDGSTS.E [R2+0x70000], desc[UR8][R142.64], !P1 ;  /* 0x700000008e027fae */ /* 0x008fe2000c921848 */
[----:B------:R-:W2:Y:S03]  /*e7f0*/  LDC R17, c[0x0][0x230] ;  /* 0x00008c00ff117b82 */ /* 0x000ea60000000800 */
[----:B------:R-:W-:Y:S01]  /*e800*/  LDGSTS.E [R2+0x78000], desc[UR8][R140.64], !P1 ;  /* 0x780000008c027fae */ /* 0x000fe2000c921848 */
[----:B------:R-:W-:-:S04]  /*e810*/  ISETP.GE.U32.AND P1, PT, R0, 0x7ffffe95, PT ;  /* 0x7ffffe950000780c */ /* 0x000fc80003f26070 */
[----:B------:R-:W3:Y:S01]  /*e820*/  LDC R13, c[0x0][0x230] ;  /* 0x00008c00ff0d7b82 */ /* 0x000ee20000000800 */
[----:B------:R-:W2:Y:S04]  /*e830*/  LDL.64 R142, [R1+0x670] ;  /* 0x00067000018e7983 */ /* 0x000ea80000100a00 */
[----:B------:R-:W3:Y:S03]  /*e840*/  LDL.64 R140, [R1+0x148] ;  /* 0x00014800018c7983 */ /* 0x000ee60000100a00 */
[----:B------:R-:W2:Y:S01]  /*e850*/  LDC R21, c[0x0][0x230] ;  /* 0x00008c00ff157b82 */ /* 0x000ea20000000800 */
[----:B------:R-:W-:Y:S04]  /*e860*/  LDGSTS.E [R2+0x70004], desc[UR8][R138.64], !P5 ;  /* 0x700040008a027fae */ /* 0x000fe8000e921848 */
[----:B------:R-:W-:Y:S04]  /*e870*/  LDGSTS.E [R2+0x78004], desc[UR8][R134.64], !P5 ;  /* 0x7800400086027fae */ /* 0x000fe8000e921848 */
[----:B------:R-:W3:Y:S04]  /*e880*/  LDL.64 R138, [R1+0x1e0] ;  /* 0x0001e000018a7983 */ /* 0x000ee80000100a00 */
[----:B------:R-:W3:Y:S04]  /*e890*/  LDL.64 R134, [R1+0x150] ;  /* 0x0001500001867983 */ /* 0x000ee80000100a00 */
[----:B------:R-:W-:Y:S04]  /*e8a0*/  LDGSTS.E [R2+0x70008], desc[UR8][R150.64], !P0 ;  /* 0x7000800096027fae */ /* 0x000fe8000c121848 */
[----:B------:R-:W-:Y:S04]  /*e8b0*/  LDGSTS.E [R2+0x78008], desc[UR8][R148.64], !P0 ;  /* 0x7800800094027fae */ /* 0x000fe8000c121848 */
[----:B------:R-:W-:Y:S04]  /*e8c0*/  LDGSTS.E [R2+0x7000c], desc[UR8][R132.64], !P1 ;  /* 0x7000c00084027fae */ /* 0x000fe8000c921848 */
[----:B------:R-:W3:Y:S04]  /*e8d0*/  LDL.64 R150, [R1+0x678] ;  /* 0x0006780001967983 */ /* 0x000ee80000100a00 */
[----:B------:R-:W3:Y:S04]  /*e8e0*/  LDL.64 R148, [R1+0x158] ;  /* 0x0001580001947983 */ /* 0x000ee80000100a00 */
[----:B------:R-:W3:Y:S04]  /*e8f0*/  LDL.64 R132, [R1+0x740] ;  /* 0x0007400001847983 */ /* 0x000ee80000100a00 */
[----:B------:R2:W-:Y:S04]  /*e900*/  LDGSTS.E [R2+0x7800c], desc[UR8][R126.64], !P1 ;  /* 0x7800c0007e027fae */ /* 0x0005e8000c921848 */
[----:B------:R-:W-:Y:S04]  /*e910*/  LDGSTS.E [R10+0x40000], desc[UR8][R146.64], !P6 ;  /* 0x40000000920a7fae */ /* 0x000fe8000f121848 */
[----:B------:R-:W3:Y:S04]  /*e920*/  LDL.64 R126, [R1+0x308] ;  /* 0x00030800017e7983 */ /* 0x000ee80000100a00 */
[----:B------:R-:W3:Y:S04]  /*e930*/  LDL.64 R146, [R1+0x748] ;  /* 0x0007480001927983 */ /* 0x000ee80000100a00 */
[----:B----4-:R-:W-:Y:S04]  /*e940*/  LDGSTS.E [R10+0x48000], desc[UR8][R124.64], !P6 ;  /* 0x480000007c0a7fae */ /* 0x010fe8000f121848 */
[----:B------:R-:W4:Y:S01]  /*e950*/  LDL.64 R124, [R1+0x340] ;  /* 0x00034000017c7983 */ /* 0x000f220000100a00 */
[----:B-1----:R-:W-:Y:S01]  /*e960*/  VIADD R0, R18, 0xffffff70 ;  /* 0xffffff7012007836 */ /* 0x002fe20000000000 */
[----:B------:R-:W-:Y:S01]  /*e970*/  ISETP.GE.U32.AND P4, PT, R3, 0x7ffffef2, PT ;  /* 0x7ffffef20300780c */ /* 0x000fe20003f86070 */
[----:B------:R-:W1:Y:S03]  /*e980*/  LDC R18, c[0x0][0x230] ;  /* 0x00008c00ff127b82 */ /* 0x000e660000000800 */
[----:B------:R-:W-:Y:S01]  /*e990*/  ISETP.GE.U32.AND P5, PT, R0, 0x7ffffef1, PT ;  /* 0x7ffffef10000780c */ /* 0x000fe20003fa6070 */
[----:B------:R-:W-:Y:S01]  /*e9a0*/  VIADD R0, R20, 0xffffff6e ;  /* 0xffffff6e14007836 */ /* 0x000fe20000000000 */
[----:B--2---:R-:W-:Y:S04]  /*e9b0*/  LDGSTS.E [R10+0x40004], desc[UR8][R142.64], !P2 ;  /* 0x400040008e0a7fae */ /* 0x004fe8000d121848 */
[----:B------:R-:W-:Y:S01]  /*e9c0*/  ISETP.GE.U32.AND P1, PT, R0, 0x7ffffeef, PT ;  /* 0x7ffffeef0000780c */ /* 0x000fe20003f26070 */
[----:B------:R-:W-:Y:S01]  /*e9d0*/  VIADD R0, R17, 0xffffff53 ;  /* 0xffffff5311007836 */ /* 0x000fe20000000000 */
[----:B------:R-:W-:Y:S01]  /*e9e0*/  IADD3 R2, R21, -0xb0, RZ ;  /* 0xffffff5015027810 */ /* 0x000fe20007ffe0ff */
[----:B---3--:R-:W-:Y:S01]  /*e9f0*/  LDGSTS.E [R10+0x48004], desc[UR8][R140.64], !P2 ;  /* 0x480040008c0a7fae */ /* 0x008fe2000d121848 */
[----:B------:R-:W-:Y:S01]  /*ea00*/  VIADD R3, R19, 0xffffff6f ;  /* 0xffffff6f13037836 */ /* 0x000fe20000000000 */
[----:B------:R-:W2:Y:S01]  /*ea10*/  LDC R17, c[0x0][0x230] ;  /* 0x00008c00ff117b82 */ /* 0x000ea20000000800 */
[----:B------:R-:W-:Y:S01]  /*ea20*/  ISETP.GE.U32.AND P6, PT, R0, 0x7ffffed4, PT ;  /* 0x7ffffed40000780c */ /* 0x000fe20003fc6070 */
[----:B------:R-:W-:Y:S01]  /*ea30*/  VIADD R0, R13, 0xffffff52 ;  /* 0xffffff520d007836 */ /* 0x000fe20000000000 */
[----:B------:R-:W3:Y:S04]  /*ea40*/  LDL.64 R142, [R1+0x750] ;  /* 0x00075000018e7983 */ /* 0x000ee80000100a00 */
[----:B------:R-:W-:Y:S01]  /*ea50*/  ISETP.GE.U32.AND P2, PT, R0, 0x7ffffed3, PT ;  /* 0x7ffffed30000780c */ /* 0x000fe20003f46070 */
[----:B------:R-:W3:Y:S01]  /*ea60*/  LDC R20, c[0x0][0x230] ;  /* 0x00008c00ff147b82 */ /* 0x000ee20000000800 */
[----:B------:R-:W3:Y:S04]  /*ea70*/  LDL.64 R140, [R1+0x348] ;  /* 0x00034800018c7983 */ /* 0x000ee80000100a00 */
[----:B------:R-:W-:Y:S01]  /*ea80*/  LDGSTS.E [R10+0x40008], desc[UR8][R138.64], !P4 ;  /* 0x400080008a0a7fae */ /* 0x000fe2000e121848 */
[----:B------:R-:W-:-:S02]  /*ea90*/  ISETP.GE.U32.AND P0, PT, R3, 0x7ffffef0, PT ;  /* 0x7ffffef00300780c */ /* 0x000fc40003f06070 */
[----:B------:R-:W2:Y:S01]  /*eaa0*/  LDC R19, c[0x0][0x230] ;  /* 0x00008c00ff137b82 */ /* 0x000ea20000000800 */
[----:B------:R-:W-:Y:S07]  /*eab0*/  LDGSTS.E [R10+0x48008], desc[UR8][R134.64], !P4 ;  /* 0x48008000860a7fae */ /* 0x000fee000e121848 */
[----:B------:R-:W2:Y:S01]  /*eac0*/  LDC R3, c[0x0][0x230] ;  /* 0x00008c00ff037b82 */ /* 0x000ea20000000800 */
[----:B------:R-:W3:Y:S04]  /*ead0*/  LDL.64 R138, [R1+0x758] ;  /* 0x00075800018a7983 */ /* 0x000ee80000100a00 */
[----:B------:R-:W3:Y:S03]  /*eae0*/  LDL.64 R134, [R1+0x350] ;  /* 0x0003500001867983 */ /* 0x000ee60000100a00 */
[----:B------:R-:W3:Y:S01]  /*eaf0*/  LDC R13, c[0x0][0x230] ;  /* 0x00008c00ff0d7b82 */ /* 0x000ee20000000800 */
[----:B------:R-:W-:Y:S04]  /*eb00*/  LDGSTS.E [R10+0x4000c], desc[UR8][R150.64], !P5 ;  /* 0x4000c000960a7fae */ /* 0x000fe8000e921848 */
[----:B------:R-:W-:Y:S03]  /*eb10*/  LDGSTS.E [R10+0x4800c], desc[UR8][R148.64], !P5 ;  /* 0x4800c000940a7fae */ /* 0x000fe6000e921848 */
[----:B------:R-:W3:Y:S01]  /*eb20*/  LDC R21, c[0x0][0x230] ;  /* 0x00008c00ff157b82 */ /* 0x000ee20000000800 */
[----:B------:R-:W-:Y:S04]  /*eb30*/  LDGSTS.E [R10+0x50000], desc[UR8][R132.64], !P6 ;  /* 0x50000000840a7fae */ /* 0x000fe8000f121848 */
[----:B------:R-:W3:Y:S04]  /*eb40*/  LDL.64 R150, [R1+0x5b0] ;  /* 0x0005b00001967983 */ /* 0x000ee80000100a00 */
[----:B------:R-:W3:Y:S04]  /*eb50*/  LDL.64 R148, [R1+0x900] ;  /* 0x0009000001947983 */ /* 0x000ee80000100a00 */
[----:B------:R-:W3:Y:S04]  /*eb60*/  LDL.64 R132, [R1+0x508] ;  /* 0x0005080001847983 */ /* 0x000ee80000100a00 */
[----:B------:R-:W-:Y:S04]  /*eb70*/  LDGSTS.E [R10+0x58000], desc[UR8][R126.64], !P6 ;  /* 0x580000007e0a7fae */ /* 0x000fe8000f121848 */
[----:B------:R-:W-:Y:S04]  /*eb80*/  LDGSTS.E [R10+0x50004], desc[UR8][R146.64], !P2 ;  /* 0x50004000920a7fae */ /* 0x000fe8000d121848 */
[----:B------:R-:W3:Y:S01]  /*eb90*/  LDL.64 R126, [R1+0x910] ;  /* 0x00091000017e7983 */ /* 0x000ee20000100a00 */
[----:B-1----:R-:W-:Y:S01]  /*eba0*/  VIADD R0, R18, 0xffffff51 ;  /* 0xffffff5112007836 */ /* 0x002fe20000000000 */
[----:B------:R-:W-:Y:S01]  /*ebb0*/  ISETP.GE.U32.AND P5, PT, R2, 0x7ffffed1, PT ;  /* 0x7ffffed10200780c */ /* 0x000fe20003fa6070 */
[----:B------:R-:W1:Y:S01]  /*ebc0*/  LDC R18, c[0x0][0x230] ;  /* 0x00008c00ff127b82 */ /* 0x000e620000000800 */
[----:B------:R-:W3:Y:S04]  /*ebd0*/  LDL.64 R146, [R1+0x5b8] ;  /* 0x0005b80001927983 */ /* 0x000ee80000100a00 */
[----:B----4-:R-:W-:Y:S04]  /*ebe0*/  LDGSTS.E [R10+0x58004], desc[UR8][R124.64], !P2 ;  /* 0x580040007c0a7fae */ /* 0x010fe8000d121848 */
[----:B------:R-:W4:Y:S01]  /*ebf0*/  LDL.64 R124, [R1+0x920] ;  /* 0x00092000017c7983 */ /* 0x000f220000100a00 */
[----:B------:R-:W-:Y:S01]  /*ec00*/  ISETP.GE.U32.AND P4, PT, R0, 0x7ffffed2, PT ;  /* 0x7ffffed20000780c */ /* 0x000fe20003f86070 */
[----:B------:R-:W-:-:S02]  /*ec10*/  VIADD R0, R22, 0xffffff33 ;  /* 0xffffff3316007836 */ /* 0x000fc40000000000 */
[----:B--2---:R-:W-:Y:S01]  /*ec20*/  VIADD R2, R19, 0xffffff13 ;  /* 0xffffff1313027836 */ /* 0x004fe20000000000 */
[----:B------:R-:W2:Y:S02]  /*ec30*/  LDC R22, c[0x0][0x230] ;  /* 0x00008c00ff167b82 */ /* 0x000ea40000000800 */
[----:B------:R-:W-:Y:S01]  /*ec40*/  ISETP.GE.U32.AND P6, PT, R0, 0x7ffffeb4, PT ;  /* 0x7ffffeb40000780c */ /* 0x000fe20003fc6070 */
[----:B------:R-:W-:-:S05]  /*ec50*/  VIADD R0, R3, 0xffffff32 ;  /* 0xffffff3203007836 */ /* 0x000fca0000000000 */
[----:B------:R-:W-:Y:S01]  /*ec60*/  ISETP.GE.U32.AND P2, PT, R0, 0x7ffffeb3, PT ;  /* 0x7ffffeb30000780c */ /* 0x000fe20003f46070 */
[----:B------:R-:W-:Y:S01]  /*ec70*/  VIADD R0, R17, 0xffffff31 ;  /* 0xffffff3111007836 */ /* 0x000fe20000000000 */
[----:B------:R-:W2:Y:S01]  /*ec80*/  LDC R3, c[0x0][0x230] ;  /* 0x00008c00ff037b82 */ /* 0x000ea20000000800 */
[----:B---3--:R-:W-:Y:S07]  /*ec90*/  LDGSTS.E [R10+0x50008], desc[UR8][R142.64], !P4 ;  /* 0x500080008e0a7fae */ /* 0x008fee000e121848 */
[----:B------:R-:W3:Y:S01]  /*eca0*/  LDC R17, c[0x0][0x230] ;  /* 0x00008c00ff117b82 */ /* 0x000ee20000000800 */
[----:B------:R-:W-:Y:S01]  /*ecb0*/  LDGSTS.E [R10+0x58008], desc[UR8][R140.64], !P4 ;  /* 0x580080008c0a7fae */ /* 0x000fe2000e121848 */
[----:B------:R-:W-:-:S06]  /*ecc0*/  ISETP.GE.U32.AND P4, PT, R0, 0x7ffffeb2, PT ;  /* 0x7ffffeb20000780c */ /* 0x000fcc0003f86070 */
[----:B------:R-:W3:Y:S01]  /*ecd0*/  LDC R19, c[0x0][0x230] ;  /* 0x00008c00ff137b82 */ /* 0x000ee20000000800 */
[----:B------:R-:W3:Y:S04]  /*ece0*/  LDL.64 R142, [R1+0x930] ;  /* 0x00093000018e7983 */ /* 0x000ee80000100a00 */
[----:B------:R-:W3:Y:S04]  /*ecf0*/  LDL.64 R140, [R1+0x5c0] ;  /* 0x0005c000018c7983 */ /* 0x000ee80000100a00 */
[----:B------:R-:W-:Y:S04]  /*ed00*/  LDGSTS.E [R10+0x5000c], desc[UR8][R138.64], !P5 ;  /* 0x5000c0008a0a7fae */ /* 0x000fe8000e921848 */
[----:B------:R-:W-:Y:S04]  /*ed10*/  LDGSTS.E [R10+0x5800c], desc[UR8][R134.64], !P5 ;  /* 0x5800c000860a7fae */ /* 0x000fe8000e921848 */
        /* <DEDUP_REMOVED lines=13> */
[----:B----4-:R-:W-:Y:S01]  /*edf0*/  LDGSTS.E [R10+0x60008], desc[UR8][R124.64], !P4 ;  /* 0x600080007c0a7fae */ /* 0x010fe2000e121848 */
[----:B------:R-:W-:-:S03]  /*ee00*/  ISETP.GE.U32.AND P5, PT, R0, 0x7ffffeb1, PT ;  /* 0x7ffffeb10000780c */ /* 0x000fc60003fa6070 */
[----:B------:R-:W4:Y:S01]  /*ee10*/  LDL.64 R124, [R1+0xa70] ;  /* 0x000a7000017c7983 */ /* 0x000f220000100a00 */
[----:B------:R-:W-:Y:S02]  /*ee20*/  VIADD R0, R20, 0xffffff12 ;  /* 0xffffff1214007836 */ /* 0x000fe40000000000 */
[----:B------:R-:W-:Y:S01]  /*ee30*/  VIADD R2, R21, 0xffffff6c ;  /* 0xffffff6c15027836 */ /* 0x000fe20000000000 */
[----:B------:R-:W-:Y:S01]  /*ee40*/  LDGSTS.E [R10+0x68008], desc[UR8][R146.64], !P4 ;  /* 0x68008000920a7fae */ /* 0x000fe2000e121848 */
[----:B------:R-:W4:Y:S01]  /*ee50*/  LDC R20, c[0x0][0x230] ;  /* 0x00008c00ff147b82 */ /* 0x000f220000000800 */
[----:B------:R-:W-:Y:S01]  /*ee60*/  ISETP.GE.U32.AND P2, PT, R0, 0x7ffffe93, PT ;  /* 0x7ffffe930000780c */ /* 0x000fe20003f46070 */
[----:B------:R-:W-:-:S05]  /*ee70*/  VIADD R0, R13, 0xffffff11 ;  /* 0xffffff110d007836 */ /* 0x000fca0000000000 */
[----:B------:R-:W-:Y:S01]  /*ee80*/  ISETP.GE.U32.AND P4, PT, R0, 0x7ffffe92, PT ;  /* 0x7ffffe920000780c */ /* 0x000fe20003f86070 */
[----:B------:R-:W4:Y:S01]  /*ee90*/  LDC R13, c[0x0][0x230] ;  /* 0x00008c00ff0d7b82 */ /* 0x000f220000000800 */
[----:B--2---:R-:W-:Y:S01]  /*eea0*/  IADD3 R0, R3, -0xf0, RZ ;  /* 0xffffff1003007810 */ /* 0x004fe20007ffe0ff */
[----:B------:R-:W2:Y:S04]  /*eeb0*/  LDL.64 R146, [R1+0x898] ;  /* 0x0008980001927983 */ /* 0x000ea80000100a00 */
[----:B---3--:R-:W-:Y:S02]  /*eec0*/  LDGSTS.E [R10+0x6000c], desc[UR8][R142.64], !P5 ;  /* 0x6000c0008e0a7fae */ /* 0x008fe4000e921848 */
[----:B------:R-:W3:Y:S02]  /*eed0*/  LDC R3, c[0x0][0x230] ;  /* 0x00008c00ff037b82 */ /* 0x000ee40000000800 */
[----:B------:R-:W-:Y:S01]  /*eee0*/  LDGSTS.E [R10+0x6800c], desc[UR8][R140.64], !P5 ;  /* 0x6800c0008c0a7fae */ /* 0x000fe2000e921848 */
[----:B------:R-:W-:-:S05]  /*eef0*/  ISETP.GE.U32.AND P5, PT, R0, 0x7ffffe91, PT ;  /* 0x7ffffe910000780c */ /* 0x000fca0003fa6070 */
        /* <DEDUP_REMOVED lines=10> */
[----:B------:R-:W-:Y:S04]  /*efa0*/  LDGSTS.E [R10+0x70008], desc[UR8][R126.64], !P4 ;  /* 0x700080007e0a7fae */ /* 0x000fe8000e121848 */
[----:B------:R-:W-:Y:S04]  /*efb0*/  LDGSTS.E [R10+0x78008], desc[UR8][R244.64], !P4 ;  /* 0x78008000f40a7fae */ /* 0x000fe8000e121848 */
[----:B------:R-:W3:Y:S04]  /*efc0*/  LDL.LU.64 R244, [R1+0xd08] ;  /* 0x000d080001f47983 */ /* 0x000ee80000300a00 */
[----:B------:R-:W3:Y:S01]  /*efd0*/  LDL.64 R126, [R1+0x688] ;  /* 0x00068800017e7983 */ /* 0x000ee20000100a00 */
[----:B-1----:R-:W-:Y:S01]  /*efe0*/  VIADD R0, R18, 0xffffff6d ;  /* 0xffffff6d12007836 */ /* 0x002fe20000000000 */
[----:B------:R-:W-:Y:S01]  /*eff0*/  ISETP.GE.U32.AND P2, PT, R2, 0x7ffffeed, PT ;  /* 0x7ffffeed0200780c */ /* 0x000fe20003f46070 */
[----:B------:R-:W1:Y:S01]  /*f000*/  LDC R18, c[0x0][0x230] ;  /* 0x00008c00ff127b82 */ /* 0x000e620000000800 */
[----:B------:R-:W3:Y:S04]  /*f010*/  LDL.64 R148, [R1+0x760] ;  /* 0x0007600001947983 */ /* 0x000ee80000100a00 */
[----:B----4-:R-:W-:Y:S04]  /*f020*/  LDGSTS.E [R10+0x7000c], desc[UR8][R124.64], !P5 ;  /* 0x7000c0007c0a7fae */ /* 0x010fe8000e921848 */
[----:B------:R-:W4:Y:S04]  /*f030*/  LDL.64 R154, [R1+0x1d8] ;  /* 0x0001d800019a7983 */ /* 0x000f280000100a00 */
[----:B------:R-:W4:Y:S04]  /*f040*/  LDL.64 R172, [R1+0x7f0] ;  /* 0x0007f00001ac7983 */ /* 0x000f280000100a00 */
[----:B------:R-:W4:Y:S01]  /*f050*/  LDL.64 R124, [R1+0x178] ;  /* 0x00017800017c7983 */ /* 0x000f220000100a00 */
[----:B------:R-:W-:-:S03]  /*f060*/  ISETP.GE.U32.AND P6, PT, R0, 0x7ffffeee, PT ;  /* 0x7ffffeee0000780c */ /* 0x000fc60003fc6070 */
[----:B--2---:R2:W-:Y:S04]  /*f070*/  LDGSTS.E [R10+0x7800c], desc[UR8][R146.64], !P5 ;  /* 0x7800c000920a7fae */ /* 0x0045e8000e921848 */
[----:B------:R-:W4:Y:S04]  /*f080*/  LDL.64 R170, [R1+0x5a8] ;  /* 0x0005a80001aa7983 */ /* 0x000f280000100a00 */
[----:B------:R-:W4:Y:S04]  /*f090*/  LDL.64 R166, [R1+0x9b0] ;  /* 0x0009b00001a67983 */ /* 0x000f280000100a00 */
[----:B------:R-:W4:Y:S01]  /*f0a0*/  LDL.64 R146, [R1+0x358] ;  /* 0x0003580001927983 */ /* 0x000f220000100a00 */
[----:B------:R-:W-:Y:S01]  /*f0b0*/  VIADD R2, R17, 0xffffff6a ;  /* 0xffffff6a11027836 */ /* 0x000fe20000000000 */
[----:B--2---:R-:W2:Y:S01]  /*f0c0*/  LDC R10, c[0x0][0x230] ;  /* 0x00008c00ff0a7b82 */ /* 0x004ea20000000800 */
[----:B------:R-:W-:Y:S01]  /*f0d0*/  VIADD R0, R22, 0xffffff6b ;  /* 0xffffff6b16007836 */ /* 0x000fe20000000000 */
[----:B------:R-:W2:Y:S04]  /*f0e0*/  LDL.64 R164, [R1+0x608] ;  /* 0x0006080001a47983 */ /* 0x000ea80000100a00 */
[----:B------:R-:W2:Y:S02]  /*f0f0*/  LDL.64 R162, [R1+0x9b8] ;  /* 0x0009b80001a27983 */ /* 0x000ea40000100a00 */
        /* <DEDUP_REMOVED lines=9> */
[----:B------:R-:W-:Y:S01]  /*f190*/  ISETP.GE.U32.AND P5, PT, R2, 0x7ffffeeb, PT ;  /* 0x7ffffeeb0200780c */ /* 0x000fe20003fa6070 */
[----:B------:R-:W3:Y:S02]  /*f1a0*/  LDC R22, c[0x0][0x230] ;  /* 0x00008c00ff167b82 */ /* 0x000ee40000000800 */
[----:B------:R-:W-:Y:S04]  /*f1b0*/  LDGSTS.E [R244+0x48000], desc[UR8][R140.64], !P0 ;  /* 0x480000008cf47fae */ /* 0x000fe8000c121848 */
[----:B------:R-:W-:Y:S04]  /*f1c0*/  LDGSTS.E [R244+0x40004], desc[UR8][R138.64], !P1 ;  /* 0x400040008af47fae */ /* 0x000fe8000c921848 */
[----:B------:R-:W3:Y:S04]  /*f1d0*/  LDL.64 R142, [R1+0x768] ;  /* 0x00076800018e7983 */ /* 0x000ee80000100a00 */
[----:B------:R-:W2:Y:S04]  /*f1e0*/  LDL.64 R140, [R1+0x360] ;  /* 0x00036000018c7983 */ /* 0x000ea80000100a00 */
[----:B------:R-:W-:Y:S04]  /*f1f0*/  LDGSTS.E [R244+0x48004], desc[UR8][R134.64], !P1 ;  /* 0x4800400086f47fae */ /* 0x000fe8000c921848 */
[----:B------:R-:W2:Y:S04]  /*f200*/  LDL.64 R138, [R1+0x770] ;  /* 0x00077000018a7983 */ /* 0x000ea80000100a00 */
[----:B------:R-:W-:Y:S04]  /*f210*/  LDGSTS.E [R244+0x40008], desc[UR8][R150.64], !P6 ;  /* 0x4000800096f47fae */ /* 0x000fe8000f121848 */
[----:B------:R-:W2:Y:S04]  /*f220*/  LDL.64 R134, [R1+0x398] ;  /* 0x0003980001867983 */ /* 0x000ea80000100a00 */
[----:B------:R-:W-:Y:S04]  /*f230*/  LDGSTS.E [R244+0x48008], desc[UR8][R132.64], !P6 ;  /* 0x4800800084f47fae */ /* 0x000fe8000f121848 */
[----:B------:R-:W2:Y:S04]  /*f240*/  LDL.64 R150, [R1+0x778] ;  /* 0x0007780001967983 */ /* 0x000ea80000100a00 */
[----:B------:R-:W-:Y:S04]  /*f250*/  LDGSTS.E [R244+0x4000c], desc[UR8][R126.64], !P2 ;  /* 0x4000c0007ef47fae */ /* 0x000fe8000d121848 */
[----:B------:R-:W2:Y:S04]  /*f260*/  LDL.64 R132, [R1+0x3e0] ;  /* 0x0003e00001847983 */ /* 0x000ea80000100a00 */
[----:B------:R-:W2:Y:S04]  /*f270*/  LDL.64 R126, [R1+0x940] ;  /* 0x00094000017e7983 */ /* 0x000ea80000100a00 */
[----:B----4-:R-:W-:Y:S04]  /*f280*/  LDGSTS.E [R244+0x4800c], desc[UR8][R124.64], !P2 ;  /* 0x4800c0007cf47fae */ /* 0x010fe8000d121848 */
[----:B------:R-:W4:Y:S01]  /*f290*/  LDL.64 R124, [R1+0x5c8] ;  /* 0x0005c800017c7983 */ /* 0x000f220000100a00 */
[----:B------:R-:W-:Y:S01]  /*f2a0*/  ISETP.GE.U32.AND P4, PT, R0, 0x7ffffeec, PT ;  /* 0x7ffffeec0000780c */ /* 0x000fe20003f86070 */
[----:B------:R-:W-:-:S02]  /*f2b0*/  VIADD R0, R13, 0xffffff4f ;  /* 0xffffff4f0d007836 */ /* 0x000fc40000000000 */
[----:B------:R-:W-:Y:S01]  /*f2c0*/  VIADD R2, R19, 0xffffff4d ;  /* 0xffffff4d13027836 */ /* 0x000fe20000000000 */
[----:B------:R-:W4:Y:S02]  /*f2d0*/  LDC R13, c[0x0][0x230] ;  /* 0x00008c00ff0d7b82 */ /* 0x000f240000000800 */
[----:B------:R-:W-:Y:S01]  /*f2e0*/  ISETP.GE.U32.AND P0, PT, R0, 0x7ffffed0, PT ;  /* 0x7ffffed00000780c */ /* 0x000fe20003f06070 */
[----:B------:R-:W-:Y:S01]  /*f2f0*/  VIADD R0, R3, 0xffffff4e ;  /* 0xffffff4e03007836 */ /* 0x000fe20000000000 */
[----:B------:R-:W-:Y:S01]  /*f300*/  ISETP.GE.U32.AND P6, PT, R2, 0x7ffffece, PT ;  /* 0x7ffffece0200780c */ /* 0x000fe20003fc6070 */
[----:B-1----:R-:W-:-:S03]  /*f310*/  VIADD R2, R17, 0xffffff2f ;  /* 0xffffff2f11027836 */ /* 0x002fc60000000000 */
[----:B------:R-:W-:Y:S01]  /*f320*/  ISETP.GE.U32.AND P1, PT, R0, 0x7ffffecf, PT ;  /* 0x7ffffecf0000780c */ /* 0x000fe20003f26070 */
[----:B------:R-:W1:Y:S01]  /*f330*/  LDC R3, c[0x0][0x230] ;  /* 0x00008c00ff037b82 */ /* 0x000e620000000800 */
[----:B------:R-:W-:-:S04]  /*f340*/  IADD3 R0, R20, -0xb4, RZ ;  /* 0xffffff4c14007810 */ /* 0x000fc80007ffe0ff */
[----:B------:R-:W-:Y:S01]  /*f350*/  ISETP.GE.U32.AND P2, PT, R0, 0x7ffffecd, PT ;  /* 0x7ffffecd0000780c */ /* 0x000fe20003f46070 */
[----:B------:R-:W-:Y:S02]  /*f360*/  LDGSTS.E [R244+0x50000], desc[UR8][R148.64], !P0 ;  /* 0x5000000094f47fae */ /* 0x000fe4000c121848 */
[----:B------:R-:W1:Y:S02]  /*f370*/  LDC R19, c[0x0][0x230] ;  /* 0x00008c00ff137b82 */ /* 0x000e640000000800 */
[----:B------:R-:W-:Y:S01]  /*f380*/  LDGSTS.E [R244+0x58000], desc[UR8][R146.64], !P0 ;  /* 0x5800000092f47fae */ /* 0x000fe2000c121848 */
[----:B------:R-:W-:-:S05]  /*f390*/  ISETP.GE.U32.AND P0, PT, R2, 0x7ffffeb0, PT ;  /* 0x7ffffeb00200780c */ /* 0x000fca0003f06070 */
[----:B------:R-:W1:Y:S01]  /*f3a0*/  LDC R20, c[0x0][0x230] ;  /* 0x00008c00ff147b82 */ /* 0x000e620000000800 */
[----:B------:R-:W4:Y:S04]  /*f3b0*/  LDL.64 R148, [R1+0x950] ;  /* 0x0009500001947983 */ /* 0x000f280000100a00 */
[----:B------:R-:W4:Y:S03]  /*f3c0*/  LDL.64 R146, [R1+0x5d0] ;  /* 0x0005d00001927983 */ /* 0x000f260000100a00 */
[----:B------:R-:W1:Y:S01]  /*f3d0*/  LDC R17, c[0x0][0x230] ;  /* 0x00008c00ff117b82 */ /* 0x000e620000000800 */
[----:B---3--:R-:W-:Y:S04]  /*f3e0*/  LDGSTS.E [R244+0x50004], desc[UR8][R142.64], !P1 ;  /* 0x500040008ef47fae */ /* 0x008fe8000c921848 */
[----:B--2---:R-:W-:Y:S04]  /*f3f0*/  LDGSTS.E [R244+0x58004], desc[UR8][R140.64], !P1 ;  /* 0x580040008cf47fae */ /* 0x004fe8000c921848 */
[----:B------:R-:W2:Y:S04]  /*f400*/  LDL.64 R142, [R1+0x960] ;  /* 0x00096000018e7983 */ /* 0x000ea80000100a00 */
[----:B------:R-:W3:Y:S04]  /*f410*/  LDL.64 R140, [R1+0x5d8] ;  /* 0x0005d800018c7983 */ /* 0x000ee80000100a00 */
[----:B------:R-:W-:Y:S04]  /*f420*/  LDGSTS.E [R244+0x50008], desc[UR8][R138.64], !P6 ;  /* 0x500080008af47fae */ /* 0x000fe8000f121848 */
[----:B------:R-:W-:Y:S04]  /*f430*/  LDGSTS.E [R244+0x58008], desc[UR8][R134.64], !P6 ;  /* 0x5800800086f47fae */ /* 0x000fe8000f121848 */
        /* <DEDUP_REMOVED lines=8> */
[----:B----4-:R-:W-:Y:S04]  /*f4c0*/  LDGSTS.E [R244+0x68000], desc[UR8][R124.64], !P0 ;  /* 0x680000007cf47fae */ /* 0x010fe8000c121848 */
[----:B------:R-:W4:Y:S01]  /*f4d0*/  LDL.64 R124, [R1+0x8b8] ;  /* 0x0008b800017c7983 */ /* 0x000f220000100a00 */
[----:B------:R-:W-:-:S02]  /*f4e0*/  VIADD R0, R18, 0xffffff2e ;  /* 0xffffff2e12007836 */ /* 0x000fc40000000000 */
[----:B------:R-:W-:Y:S01]  /*f4f0*/  VIADD R2, R10, 0xffffff2c ;  /* 0xffffff2c0a027836 */ /* 0x000fe20000000000 */
[----:B------:R-:W4:Y:S02]  /*f500*/  LDC R18, c[0x0][0x230] ;  /* 0x00008c00ff127b82 */ /* 0x000f240000000800 */
[----:B------:R-:W-:Y:S01]  /*f510*/  ISETP.GE.U32.AND P1, PT, R0, 0x7ffffeaf, PT ;  /* 0x7ffffeaf0000780c */ /* 0x000fe20003f26070 */
[----:B-1----:R-:W-:Y:S01]  /*f520*/  VIADD R0, R3, 0xffffff2d ;  /* 0xffffff2d03007836 */ /* 0x002fe20000000000 */
[----:B------:R-:W-:Y:S01]  /*f530*/  ISETP.GE.U32.AND P2, PT, R2, 0x7ffffead, PT ;  /* 0x7ffffead0200780c */ /* 0x000fe20003f46070 */
[----:B------:R-:W-:-:S03]  /*f540*/  VIADD R2, R19, 0xffffff0e ;  /* 0xffffff0e13027836 */ /* 0x000fc60000000000 */
[----:B------:R-:W-:Y:S01]  /*f550*/  ISETP.GE.U32.AND P6, PT, R0, 0x7ffffeae, PT ;  /* 0x7ffffeae0000780c */ /* 0x000fe20003fc6070 */
[----:B------:R-:W-:Y:S01]  /*f560*/  VIADD R0, R13, 0xffffff0f ;  /* 0xffffff0f0d007836 */ /* 0x000fe20000000000 */
[----:B------:R-:W1:Y:S04]  /*f570*/  LDC R3, c[0x0][0x230] ;  /* 0x00008c00ff037b82 */ /* 0x000e680000000800 */
[----:B------:R-:W-:Y:S01]  /*f580*/  ISETP.GE.U32.AND P0, PT, R0, 0x7ffffe90, PT ;  /* 0x7ffffe900000780c */ /* 0x000fe20003f06070 */
[----:B------:R-:W-:Y:S03]  /*f590*/  LDGSTS.E [R244+0x60004], desc[UR8][R148.64], !P1 ;  /* 0x6000400094f47fae */ /* 0x000fe6000c921848 */
[----:B------:R-:W1:Y:S01]  /*f5a0*/  LDC R13, c[0x0][0x230] ;  /* 0x00008c00ff0d7b82 */ /* 0x000e620000000800 */
[----:B------:R-:W-:Y:S01]  /*f5b0*/  LDGSTS.E [R244+0x68004], desc[UR8][R146.64], !P1 ;  /* 0x6800400092f47fae */ /* 0x000fe2000c921848 */
[----:B------:R-:W-:-:S06]  /*f5c0*/  ISETP.GE.U32.AND P1, PT, R2, 0x7ffffe8f, PT ;  /* 0x7ffffe8f0200780c */ /* 0x000fcc0003f26070 */
[----:B------:R-:W1:Y:S01]  /*f5d0*/  LDC R10, c[0x0][0x230] ;  /* 0x00008c00ff0a7b82 */ /* 0x000e620000000800 */
[----:B------:R-:W4:Y:S04]  /*f5e0*/  LDL.64 R148, [R1+0xa88] ;  /* 0x000a880001947983 */ /* 0x000f280000100a00 */
[----:B------:R-:W4:Y:S03]  /*f5f0*/  LDL.64 R146, [R1+0x8c8] ;  /* 0x0008c80001927983 */ /* 0x000f260000100a00 */
[----:B------:R-:W1:Y:S01]  /*f600*/  LDC R19, c[0x0][0x230] ;  /* 0x00008c00ff137b82 */ /* 0x000e620000000800 */
[----:B--2---:R-:W-:Y:S04]  /*f610*/  LDGSTS.E [R244+0x60008], desc[UR8][R142.64], !P6 ;  /* 0x600080008ef47fae */ /* 0x004fe8000f121848 */
[----:B---3--:R-:W-:Y:S04]  /*f620*/  LDGSTS.E [R244+0x68008], desc[UR8][R140.64], !P6 ;  /* 0x680080008cf47fae */ /* 0x008fe8000f121848 */
[----:B------:R-:W2:Y:S04]  /*f630*/  LDL.64 R142, [R1+0xa90] ;  /* 0x000a9000018e7983 */ /* 0x000ea80000100a00 */
[----:B------:R-:W3:Y:S04]  /*f640*/  LDL.64 R140, [R1+0x8d8] ;  /* 0x0008d800018c7983 */ /* 0x000ee80000100a00 */
        /* <DEDUP_REMOVED lines=10> */
[----:B----4-:R-:W-:Y:S04]  /*f6f0*/  LDGSTS.E [R244+0x78004], desc[UR8][R124.64], !P1 ;  /* 0x780040007cf47fae */ /* 0x010fe8000c921848 */
[----:B------:R-:W4:Y:S01]  /*f700*/  LDL.64 R124, [R1+0x1a8] ;  /* 0x0001a800017c7983 */ /* 0x000f220000100a00 */
[----:B------:R-:W-:-:S02]  /*f710*/  VIADD R0, R20, 0xffffff0d ;  /* 0xffffff0d14007836 */ /* 0x000fc40000000000 */
[----:B------:R-:W-:Y:S01]  /*f720*/  VIADD R2, R17, 0xffffff69 ;  /* 0xffffff6911027836 */ /* 0x000fe20000000000 */
[----:B------:R-:W4:Y:S02]  /*f730*/  LDC R20, c[0x0][0x230] ;  /* 0x00008c00ff147b82 */ /* 0x000f240000000800 */
[----:B------:R-:W-:Y:S02]  /*f740*/  ISETP.GE.U32.AND P6, PT, R0, 0x7ffffe8e, PT ;  /* 0x7ffffe8e0000780c */ /* 0x000fe40003fc6070 */
[----:B-1----:R-:W-:-:S04]  /*f750*/  IADD3 R0, R3, -0xf4, RZ ;  /* 0xffffff0c03007810 */ /* 0x002fc80007ffe0ff */
[----:B------:R-:W-:Y:S01]  /*f760*/  ISETP.GE.U32.AND P2, PT, R0, 0x7ffffe8d, PT ;  /* 0x7ffffe8d0000780c */ /* 0x000fe20003f46070 */
[----:B------:R-:W1:Y:S01]  /*f770*/  LDC R3, c[0x0][0x230] ;  /* 0x00008c00ff037b82 */ /* 0x000e620000000800 */
[----:B------:R-:W-:-:S05]  /*f780*/  ISETP.GE.U32.AND P0, PT, R2, 0x7ffffeea, PT ;  /* 0x7ffffeea0200780c */ /* 0x000fca0003f06070 */
[----:B------:R-:W-:Y:S02]  /*f790*/  LDGSTS.E [R244+0x70008], desc[UR8][R148.64], !P6 ;  /* 0x7000800094f47fae */ /* 0x000fe4000f121848 */
[----:B------:R-:W1:Y:S02]  /*f7a0*/  LDC R17, c[0x0][0x230] ;  /* 0x00008c00ff117b82 */ /* 0x000e640000000800 */
[----:B------:R-:W-:Y:S04]  /*f7b0*/  LDGSTS.E [R244+0x78008], desc[UR8][R146.64], !P6 ;  /* 0x7800800092f47fae */ /* 0x000fe8000f121848 */
[----:B------:R-:W4:Y:S04]  /*f7c0*/  LDL.64 R148, [R1+0x698] ;  /* 0x0006980001947983 */ /* 0x000f280000100a00 */
[----:B------:R-:W4:Y:S04]  /*f7d0*/  LDL.64 R146, [R1+0x1b8] ;  /* 0x0001b80001927983 */ /* 0x000f280000100a00 */
        /* <DEDUP_REMOVED lines=20> */
[----:B------:R-:W-:Y:S01]  /*f920*/  VIADD R0, R13, 0xffffff66 ;  /* 0xffffff660d007836 */ /* 0x000fe20000000000 */
[----:B------:R-:W-:-:S04]  /*f930*/  ISETP.GE.U32.AND P6, PT, R2, 0x7ffffee8, PT ;  /* 0x7ffffee80200780c */ /* 0x000fc80003fc6070 */
[----:B------:R-:W-:Y:S01]  /*f940*/  ISETP.GE.U32.AND P2, PT, R0, 0x7ffffee7, PT ;  /* 0x7ffffee70000780c */ /* 0x000fe20003f46070 */
[----:B-1----:R-:W-:Y:S01]  /*f950*/  VIADD R0, R3, 0xffffff4b ;  /* 0xffffff4b03007836 */ /* 0x002fe20000000000 */
[----:B------:R-:W1:Y:S01]  /*f960*/  LDC R13, c[0x0][0x230] ;  /* 0x00008c00ff0d7b82 */ /* 0x000e620000000800 */
[----:B------:R-:W-:-:S03]  /*f970*/  VIADD R2, R18, 0xffffff4a ;  /* 0xffffff4a12027836 */ /* 0x000fc60000000000 */
[----:B------:R-:W-:Y:S01]  /*f980*/  ISETP.GE.U32.AND P4, PT, R0, 0x7ffffecc, PT ;  /* 0x7ffffecc0000780c */ /* 0x000fe20003f86070 */
[----:B------:R-:W-:Y:S01]  /*f990*/  VIADD R0, R20, 0xffffff49 ;  /* 0xffffff4914007836 */ /* 0x000fe20000000000 */
[----:B------:R-:W-:Y:S01]  /*f9a0*/  ISETP.GE.U32.AND P5, PT, R2, 0x7ffffecb, PT ;  /* 0x7ffffecb0200780c */ /* 0x000fe20003fa6070 */
[----:B------:R-:W-:Y:S01]  /*f9b0*/  LDGSTS.E [R245+0x4000c], desc[UR8][R148.64], !P1 ;  /* 0x4000c00094f57fae */ /* 0x000fe2000c921848 */
[----:B------:R-:W-:Y:S01]  /*f9c0*/  IADD3 R2, R19, -0xb8, RZ ;  /* 0xffffff4813027810 */ /* 0x000fe20007ffe0ff */
[----:B------:R-:W1:Y:S01]  /*f9d0*/  LDC R3, c[0x0][0x230] ;  /* 0x00008c00ff037b82 */ /* 0x000e620000000800 */
[----:B------:R-:W-:Y:S01]  /*f9e0*/  ISETP.GE.U32.AND P0, PT, R0, 0x7ffffeca, PT ;  /* 0x7ffffeca0000780c */ /* 0x000fe20003f06070 */
[----:B------:R-:W-:Y:S01]  /*f9f0*/  LDGSTS.E [R245+0x4800c], desc[UR8][R146.64], !P1 ;  /* 0x4800c00092f57fae */ /* 0x000fe2000c921848 */
[----:B------:R-:W-:-:S05]  /*fa00*/  ISETP.GE.U32.AND P1, PT, R2, 0x7ffffec9, PT ;  /* 0x7ffffec90200780c */ /* 0x000fca0003f26070 */
[----:B------:R-:W1:Y:S01]  /*fa10*/  LDC R10, c[0x0][0x230] ;  /* 0x00008c00ff0a7b82 */ /* 0x000e620000000800 */
[----:B------:R-:W4:Y:S04]  /*fa20*/  LDL.64 R148, [R1+0x980] ;  /* 0x0009800001947983 */ /* 0x000f280000100a00 */
[----:B------:R-:W4:Y:S03]  /*fa30*/  LDL.64 R146, [R1+0x5e8] ;  /* 0x0005e80001927983 */ /* 0x000f260000100a00 */
[----:B------:R-:W1:Y:S08]  /*fa40*/  LDC R18, c[0x0][0x230] ;  /* 0x00008c00ff127b82 */ /* 0x000e700000000800 */
[----:B------:R-:W1:Y:S08]  /*fa50*/  LDC R20, c[0x0][0x230] ;  /* 0x00008c00ff147b82 */ /* 0x000e700000000800 */
        /* <DEDUP_REMOVED lines=18> */
[----:B-1----:R-:W-:Y:S01]  /*fb80*/  VIADD R2, R13, 0xffffff29 ;  /* 0xffffff290d027836 */ /* 0x002fe20000000000 */
[----:B------:R-:W1:Y:S02]  /*fb90*/  LDC R21, c[0x0][0x230] ;  /* 0x00008c00ff157b82 */ /* 0x000e640000000800 */
[----:B------:R-:W-:Y:S01]  /*fba0*/  ISETP.GE.U32.AND P4, PT, R0, 0x7ffffeac, PT ;  /* 0x7ffffeac0000780c */ /* 0x000fe20003f86070 */
[----:B------:R-:W-:Y:S01]  /*fbb0*/  VIADD R0, R3, 0xffffff2a ;  /* 0xffffff2a03007836 */ /* 0x000fe20000000000 */
        /* <DEDUP_REMOVED lines=24> */
[----:B------:R-:W-:Y:S01]  /*fd40*/  LDGSTS.E [R245+0x70000], desc[UR8][R126.64], !P4 ;  /* 0x700000007ef57fae */ /* 0x000fe2000e121848 */
[----:B------:R-:W-:Y:S01]  /*fd50*/  VIADD R0, R18, 0xffffff0a ;  /* 0xffffff0a12007836 */ /* 0x000fe20000000000 */
[----:B------:R-:W-:Y:S01]  /*fd60*/  IADD3 R2, R19, -0x9b, RZ ;  /* 0xffffff6513027810 */ /* 0x000fe20007ffe0ff */
[----:B------:R-:W3:Y:S01]  /*fd70*/  LDC R18, c[0x0][0x230] ;  /* 0x00008c00ff127b82 */ /* 0x000ee20000000800 */
[----:B------:R-:W3:Y:S04]  /*fd80*/  LDL.64 R150, [R1+0x6b0] ;  /* 0x0006b00001967983 */ /* 0x000ee80000100a00 */
[----:B------:R-:W3:Y:S04]  /*fd90*/  LDL.64 R132, [R1+0x6a0] ;  /* 0x0006a00001847983 */ /* 0x000ee80000100a00 */
[----:B------:R-:W3:Y:S04]  /*fda0*/  LDL.64 R126, [R1+0x1c8] ;  /* 0x0001c800017e7983 */ /* 0x000ee80000100a00 */
[----:B----4-:R-:W-:Y:S01]  /*fdb0*/  LDGSTS.E [R245+0x78000], desc[UR8][R124.64], !P4 ;  /* 0x780000007cf57fae */ /* 0x010fe2000e121848 */
[----:B------:R-:W-:Y:S01]  /*fdc0*/  ISETP.GE.U32.AND P5, PT, R0, 0x7ffffe8b, PT ;  /* 0x7ffffe8b0000780c */ /* 0x000fe20003fa6070 */
[----:B------:R-:W4:Y:S02]  /*fdd0*/  LDC R19, c[0x0][0x230] ;  /* 0x00008c00ff137b82 */ /* 0x000f240000000800 */
[----:B------:R-:W4:Y:S01]  /*fde0*/  LDL.64 R124, [R1+0x6a8] ;  /* 0x0006a800017c7983 */ /* 0x000f220000100a00 */
[----:B-1----:R-:W-:-:S05]  /*fdf0*/  VIADD R0, R3, 0xffffff09 ;  /* 0xffffff0903007836 */ /* 0x002fca0000000000 */
[----:B------:R-:W1:Y:S01]  /*fe00*/  LDC R3, c[0x0][0x230] ;  /* 0x00008c00ff037b82 */ /* 0x000e620000000800 */
[----:B------:R-:W-:Y:S01]  /*fe10*/  ISETP.GE.U32.AND P0, PT, R0, 0x7ffffe8a, PT ;  /* 0x7ffffe8a0000780c */ /* 0x000fe20003f06070 */
[----:B------:R-:W-:Y:S01]  /*fe20*/  VIADD R0, R20, 0xffffff08 ;  /* 0xffffff0814007836 */ /* 0x000fe20000000000 */
[----:B------:R-:W-:-:S05]  /*fe30*/  ISETP.GE.U32.AND P1, PT, R2, 0x7ffffee6, PT ;  /* 0x7ffffee60200780c */ /* 0x000fca0003f26070 */
[----:B------:R-:W1:Y:S01]  /*fe40*/  LDC R20, c[0x0][0x230] ;  /* 0x00008c00ff147b82 */ /* 0x000e620000000800 */
[----:B------:R-:W-:Y:S01]  /*fe50*/  ISETP.GE.U32.AND P4, PT, R0, 0x7ffffe89, PT ;  /* 0x7ffffe890000780c */ /* 0x000fe20003f86070 */
[----:B------:R-:W-:Y:S04]  /*fe60*/  LDGSTS.E [R245+0x70004], desc[UR8][R148.64], !P5 ;  /* 0x7000400094f57fae */ /* 0x000fe8000e921848 */
        /* <DEDUP_REMOVED lines=15> */
[----:B----4-:R-:W-:Y:S01]  /*ff60*/  LDGSTS.E [R246+0x40004], desc[UR8][R124.64], !P2 ;  /* 0x400040007cf67fae */ /* 0x010fe2000d121848 */
[----:B------:R-:W-:-:S02]  /*ff70*/  VIADD R0, R22, 0xffffff47 ;  /* 0xffffff4716007836 */ /* 0x000fc40000000000 */
[----:B------:R-:W-:Y:S01]  /*ff80*/  VIADD R2, R17, 0xffffff64 ;  /* 0xffffff6411027836 */ /* 0x000fe20000000000 */
[----:B------:R-:W-:Y:S01]  /*ff90*/  LDGSTS.E [R246+0x48004], desc[UR8][R154.64], !P2 ;  /* 0x480040009af67fae */ /* 0x000fe2000d121848 */
[----:B------:R-:W4:Y:S03]  /*ffa0*/  LDC R17, c[0x0][0x230] ;  /* 0x00008c00ff117b82 */ /* 0x000f260000000800 */
[----:B------:R-:W4:Y:S01]  /*ffb0*/  LDL.64 R124, [R1+0x598] ;  /* 0x00059800017c7983 */ /* 0x000f220000100a00 */
[----:B------:R-:W-:Y:S01]  /*ffc0*/  ISETP.GE.U32.AND P0, PT, R0, 0x7ffffec8, PT ;  /* 0x7ffffec80000780c */ /* 0x000fe20003f06070 */
[----:B-1----:R-:W-:Y:S01]  /*ffd0*/  VIADD R0, R3, 0xffffff46 ;  /* 0xffffff4603007836 */ /* 0x002fe20000000000 */
[----:B------:R-:W-:Y:S01]  /*ffe0*/  ISETP.GE.U32.AND P5, PT, R2, 0x7ffffee5, PT ;  /* 0x7ffffee50200780c */ /* 0x000fe20003fa6070 */
[----:B------:R-:W-:Y:S01]  /*fff0*/  VIADD R2, R13, 0xffffff45 ;  /* 0xffffff450d027836 */ /* 0x000fe20000000000 */
[----:B------:R-:W-:Y:S01]  /*10000*/  LDGSTS.E [R246+0x40008], desc[UR8][R150.64], !P1 ;  /* 0x4000800096f67fae */ /* 0x000fe2000c921848 */
[----:B------:R-:W1:Y:S01]  /*10010*/  LDC R13, c[0x0][0x230] ;  /* 0x00008c00ff0d7b82 */ /* 0x000e620000000800 */
[----:B------:R-:W-:-:S02]  /*10020*/  ISETP.GE.U32.AND P4, PT, R0, 0x7ffffec7, PT ;  /* 0x7ffffec70000780c */ /* 0x000fc40003f86070 */
[----:B------:R-:W-:Y:S01]  /*10030*/  ISETP.GE.U32.AND P6, PT, R2, 0x7ffffec6, PT ;  /* 0x7ffffec60200780c */ /* 0x000fe20003fc6070 */
[----:B------:R-:W4:Y:S04]  /*10040*/  LDL.64 R154, [R1+0x618] ;  /* 0x00061800019a7983 */ /* 0x000f280000100a00 */
[----:B------:R-:W1:Y:S01]  /*10050*/  LDC R3, c[0x0][0x230] ;  /* 0x00008c00ff037b82 */ /* 0x000e620000000800 */
[----:B------:R-:W4:Y:S04]  /*10060*/  LDL.64 R150, [R1+0x9c8] ;  /* 0x0009c80001967983 */ /* 0x000f280000100a00 */
[----:B------:R-:W-:Y:S03]  /*10070*/  LDGSTS.E [R246+0x48008], desc[UR8][R148.64], !P1 ;  /* 0x4800800094f67fae */ /* 0x000fe6000c921848 */
[----:B------:R-:W1:Y:S01]  /*10080*/  LDC R22, c[0x0][0x230] ;  /* 0x00008c00ff167b82 */ /* 0x000e620000000800 */
        /* <DEDUP_REMOVED lines=21> */
[----:B------:R-:W-:-:S04]  /*101e0*/  IADD3 R0, R20, -0xda, RZ ;  /* 0xffffff2614007810 */ /* 0x000fc80007ffe0ff */
[----:B------:R-:W-:Y:S01]  /*101f0*/  ISETP.GE.U32.AND P5, PT, R0, 0x7ffffea7, PT ;  /* 0x7ffffea70000780c */ /* 0x000fe20003fa6070 */
[----:B------:R-:W-:Y:S01]  /*10200*/  VIADD R0, R17, 0xffffff25 ;  /* 0xffffff2511007836 */ /* 0x000fe20000000000 */
[----:B------:R-:W-:Y:S01]  /*10210*/  ISETP.GE.U32.AND P1, PT, R2, 0x7ffffea8, PT ;  /* 0x7ffffea80200780c */ /* 0x000fe20003f26070 */
[----:B------:R-:W1:Y:S03]  /*10220*/  LDC R17, c[0x0][0x230] ;  /* 0x00008c00ff117b82 */ /* 0x000e660000000800 */
[----:B------:R-:W-:Y:S01]  /*10230*/  ISETP.GE.U32.AND P0, PT, R0, 0x7ffffea6, PT ;  /* 0x7ffffea60000780c */ /* 0x000fe20003f06070 */
[----:B------:R-:W-:Y:S01]  /*10240*/  VIADD R0, R18, 0xffffff07 ;  /* 0xffffff0712007836 */ /* 0x000fe20000000000 */
[----:B------:R-:W-:Y:S01]  /*10250*/  LDGSTS.E [R246+0x5000c], desc[UR8][R172.64], !P2 ;  /* 0x5000c000acf67fae */ /* 0x000fe2000d121848 */
[----:B------:R-:W-:Y:S02]  /*10260*/  VIADD R2, R10, 0xffffff24 ;  /* 0xffffff240a027836 */ /* 0x000fe40000000000 */
[----:B------:R-:W1:Y:S01]  /*10270*/  LDC R19, c[0x0][0x230] ;  /* 0x00008c00ff137b82 */ /* 0x000e620000000800 */
[----:B------:R-:W-:Y:S01]  /*10280*/  ISETP.GE.U32.AND P6, PT, R0, 0x7ffffe88, PT ;  /* 0x7ffffe880000780c */ /* 0x000fe20003fc6070 */
[----:B-1----:R-:W-:Y:S01]  /*10290*/  VIADD R0, R13, 0xffffff05 ;  /* 0xffffff050d007836 */ /* 0x002fe20000000000 */
[----:B------:R-:W-:Y:S01]  /*102a0*/  ISETP.GE.U32.AND P4, PT, R2, 0x7ffffea5, PT ;  /* 0x7ffffea50200780c */ /* 0x000fe20003f86070 */
[----:B------:R-:W-:Y:S01]  /*102b0*/  VIADD R2, R3, 0xffffff06 ;  /* 0xffffff0603027836 */ /* 0x000fe20000000000 */
[----:B------:R-:W-:Y:S03]  /*102c0*/  LDGSTS.E [R246+0x5800c], desc[UR8][R170.64], !P2 ;  /* 0x5800c000aaf67fae */ /* 0x000fe6000d121848 */
[----:B------:R-:W1:Y:S01]  /*102d0*/  LDC R10, c[0x0][0x230] ;  /* 0x00008c00ff0a7b82 */ /* 0x000e620000000800 */
[----:B------:R-:W-:Y:S01]  /*102e0*/  LDGSTS.E [R246+0x60000], desc[UR8][R166.64], !P1 ;  /* 0x60000000a6f67fae */ /* 0x000fe2000c921848 */
[----:B------:R-:W-:-:S03]  /*102f0*/  ISETP.GE.U32.AND P2, PT, R2, 0x7ffffe87, PT ;  /* 0x7ffffe870200780c */ /* 0x000fc60003f46070 */
[----:B------:R-:W-:Y:S01]  /*10300*/  LDGSTS.E [R246+0x68000], desc[UR8][R164.64], !P1 ;  /* 0x68000000a4f67fae */ /* 0x000fe2000c921848 */
[----:B------:R-:W-:Y:S01]  /*10310*/  ISETP.GE.U32.AND P1, PT, R0, 0x7ffffe86, PT ;  /* 0x7ffffe860000780c */ /* 0x000fe20003f26070 */
[----:B------:R-:W-:Y:S02]  /*10320*/  VIADD R0, R17, 0xffffff04 ;  /* 0xffffff0411007836 */ /* 0x000fe40000000000 */
[----:B------:R-:W-:Y:S01]  /*10330*/  LDGSTS.E [R246+0x60004], desc[UR8][R162.64], !P5 ;  /* 0x60004000a2f67fae */ /* 0x000fe2000e921848 */
[----:B------:R-:W1:Y:S03]  /*10340*/  LDC R3, c[0x0][0x230] ;  /* 0x00008c00ff037b82 */ /* 0x000e660000000800 */
[----:B------:R-:W-:Y:S01]  /*10350*/  LDGSTS.E [R246+0x68004], desc[UR8][R158.64], !P5 ;  /* 0x680040009ef67fae */ /* 0x000fe2000e921848 */
[----:B------:R-:W-:-:S03]  /*10360*/  ISETP.GE.U32.AND P5, PT, R0, 0x7ffffe85, PT ;  /* 0x7ffffe850000780c */ /* 0x000fc60003fa6070 */
[----:B------:R-:W-:Y:S01]  /*10370*/  LDGSTS.E [R246+0x60008], desc[UR8][R156.64], !P0 ;  /* 0x600080009cf67fae */ /* 0x000fe2000c121848 */
[----:B------:R-:W1:Y:S03]  /*10380*/  LDC R2, c[0x0][0x230] ;  /* 0x00008c00ff027b82 */ /* 0x000e660000000800 */
[----:B------:R-:W-:Y:S04]  /*10390*/  LDGSTS.E [R246+0x68008], desc[UR8][R154.64], !P0 ;  /* 0x680080009af67fae */ /* 0x000fe8000c121848 */
[----:B------:R-:W-:Y:S01]  /*103a0*/  LDGSTS.E [R246+0x6000c], desc[UR8][R150.64], !P4 ;  /* 0x6000c00096f67fae */ /* 0x000fe2000e121848 */
[----:B------:R-:W4:Y:S03]  /*103b0*/  LDC R17, c[0x0][0x230] ;  /* 0x00008c00ff117b82 */ /* 0x000f260000000800 */
[----:B------:R-:W-:Y:S04]  /*103c0*/  LDGSTS.E [R246+0x6800c], desc[UR8][R148.64], !P4 ;  /* 0x6800c00094f67fae */ /* 0x000fe8000e121848 */
[----:B------:R-:W-:Y:S01]  /*103d0*/  LDGSTS.E [R246+0x70000], desc[UR8][R146.64], !P6 ;  /* 0x7000000092f67fae */ /* 0x000fe2000f121848 */
[----:B------:R-:W4:Y:S03]  /*103e0*/  LDC R13, c[0x0][0x230] ;  /* 0x00008c00ff0d7b82 */ /* 0x000f260000000800 */
[----:B------:R-:W4:Y:S04]  /*103f0*/  LDL.64 R150, [R1+0x6c0] ;  /* 0x0006c00001967983 */ /* 0x000f280000100a00 */
[----:B------:R-:W4:Y:S01]  /*10400*/  LDL.64 R148, [R1+0x208] ;  /* 0x0002080001947983 */ /* 0x000f220000100a00 */
[----:B------:R-:W4:Y:S03]  /*10410*/  LDC R20, c[0x0][0x230] ;  /* 0x00008c00ff147b82 */ /* 0x000f260000000800 */
[----:B------:R-:W4:Y:S01]  /*10420*/  LDL.64 R146, [R1+0x6c8] ;  /* 0x0006c80001927983 */ /* 0x000f220000100a00 */
[----:B------:R-:W-:Y:S01]  /*10430*/  VIADD R0, R19, 0xffffff63 ;  /* 0xffffff6313007836 */ /* 0x000fe20000000000 */
[----:B-1----:R-:W-:Y:S01]  /*10440*/  IADD3 R10, R10, -0x9e, RZ ;  /* 0xffffff620a0a7810 */ /* 0x002fe20007ffe0ff */
[----:B------:R-:W-:Y:S01]  /*10450*/  VIADD R3, R3, 0xffffff61 ;  /* 0xffffff6103037836 */ /* 0x000fe20000000000 */
[----:B------:R-:W4:Y:S01]  /*10460*/  LDL.64 R172, [R1+0x580] ;  /* 0x0005800001ac7983 */ /* 0x000f220000100a00 */
[----:B------:R-:W-:Y:S01]  /*10470*/  VIADD R2, R2, 0xffffff60 ;  /* 0xffffff6002027836 */ /* 0x000fe20000000000 */
[----:B------:R-:W1:Y:S02]  /*10480*/  LDC R18, c[0x0][0x230] ;  /* 0x00008c00ff127b82 */ /* 0x000e640000000800 */
[----:B------:R-:W4:Y:S04]  /*10490*/  LDL.64 R170, [R1+0x9d0] ;  /* 0x0009d00001aa7983 */ /* 0x000f280000100a00 */
[----:B------:R-:W4:Y:S04]  /*104a0*/  LDL.64 R166, [R1+0x628] ;  /* 0x0006280001a67983 */ /* 0x000f280000100a00 */
[----:B------:R-:W4:Y:S04]  /*104b0*/  LDL.64 R164, [R1+0x9d8] ;  /* 0x0009d80001a47983 */ /* 0x000f280000100a00 */
[----:B------:R-:W4:Y:S04]  /*104c0*/  LDL.64 R162, [R1+0x630] ;  /* 0x0006300001a27983 */ /* 0x000f280000100a00 */
[----:B------:R-:W4:Y:S04]  /*104d0*/  LDL.64 R158, [R1+0x9e0] ;  /* 0x0009e000019e7983 */ /* 0x000f280000100a00 */
[----:B------:R-:W4:Y:S04]  /*104e0*/  LDL.64 R156, [R1+0x638] ;  /* 0x00063800019c7983 */ /* 0x000f280000100a00 */
[----:B------:R-:W4:Y:S04]  /*104f0*/  LDL.64 R154, [R1+0x9e8] ;  /* 0x0009e800019a7983 */ /* 0x000f280000100a00 */
[----:B--2---:R-:W-:Y:S01]  /*10500*/  LDGSTS.E [R246+0x78000], desc[UR8][R142.64], !P6 ;  /* 0x780000008ef67fae */ /* 0x004fe2000f121848 */
[----:B------:R-:W2:Y:S03]  /*10510*/  LDC R19, c[0x0][0x230] ;  /* 0x00008c00ff137b82 */ /* 0x000ea60000000800 */
[----:B---3--:R-:W-:Y:S04]  /*10520*/  LDGSTS.E [R246+0x70004], desc[UR8][R140.64], !P2 ;  /* 0x700040008cf67fae */ /* 0x008fe8000d121848 */
[----:B------:R-:W3:Y:S04]  /*10530*/  LDL.64 R142, [R1+0x218] ;  /* 0x00021800018e7983 */ /* 0x000ee80000100a00 */
[----:B------:R-:W2:Y:S04]  /*10540*/  LDL.64 R140, [R1+0x6d0] ;  /* 0x0006d000018c7983 */ /* 0x000ea80000100a00 */
[----:B------:R-:W-:Y:S04]  /*10550*/  LDGSTS.E [R246+0x78004], desc[UR8][R138.64], !P2 ;  /* 0x780040008af67fae */ /* 0x000fe8000d121848 */
[----:B------:R-:W-:Y:S04]  /*10560*/  LDGSTS.E [R246+0x70008], desc[UR8][R134.64], !P1 ;  /* 0x7000800086f67fae */ /* 0x000fe8000c921848 */
[----:B------:R-:W2:Y:S04]  /*10570*/  LDL.64 R138, [R1+0x228] ;  /* 0x00022800018a7983 */ /* 0x000ea80000100a00 */
[----:B------:R-:W2:Y:S04]  /*10580*/  LDL.64 R134, [R1+0x6d8] ;  /* 0x0006d80001867983 */ /* 0x000ea80000100a00 */
[----:B------:R-:W-:Y:S04]  /*10590*/  LDGSTS.E [R246+0x78008], desc[UR8][R132.64], !P1 ;  /* 0x7800800084f67fae */ /* 0x000fe8000c921848 */
[----:B------:R-:W-:Y:S04]  /*105a0*/  LDGSTS.E [R246+0x7000c], desc[UR8][R126.64], !P5 ;  /* 0x7000c0007ef67fae */ /* 0x000fe8000e921848 */
[----:B------:R-:W2:Y:S04]  /*105b0*/  LDL.64 R132, [R1+0x238] ;  /* 0x0002380001847983 */ /* 0x000ea80000100a00 */
[----:B------:R-:W2:Y:S04]  /*105c0*/  LDL.64 R126, [R1+0x800] ;  /* 0x00080000017e7983 */ /* 0x000ea80000100a00 */
[----:B----4-:R-:W-:Y:S04]  /*105d0*/  LDGSTS.E [R246+0x7800c], desc[UR8][R124.64], !P5 ;  /* 0x7800c0007cf67fae */ /* 0x010fe8000e921848 */
[----:B------:R-:W4:Y:S01]  /*105e0*/  LDL.64 R124, [R1+0x5a0] ;  /* 0x0005a000017c7983 */ /* 0x000f220000100a00 */
[----:B------:R-:W-:Y:S01]  /*105f0*/  ISETP.GE.U32.AND P5, PT, R0, 0x7ffffee4, PT ;  /* 0x7ffffee40000780c */ /* 0x000fe20003fa6070 */
[----:B------:R-:W-:Y:S01]  /*10600*/  VIADD R0, R17, 0xffffff43 ;  /* 0xffffff4311007836 */ /* 0x000fe20000000000 */
[----:B------:R-:W-:Y:S01]  /*10610*/  ISETP.GE.U32.AND P4, PT, R10, 0x7ffffee3, PT ;  /* 0x7ffffee30a00780c */ /* 0x000fe20003f86070 */
[----:B------:R-:W-:Y:S01]  /*10620*/  VIADD R252, R252, 0x7f ;  /* 0x0000007ffcfc7836 */ /* 0x000fe20000000000 */
[----:B------:R-:W-:Y:S01]  /*10630*/  ISETP.GE.U32.AND P2, PT, R3, 0x7ffffee2, PT ;  /* 0x7ffffee20300780c */ /* 0x000fe20003f46070 */
[----:B------:R-:W1:Y:S01]  /*10640*/  LDC R17, c[0x0][0x230] ;  /* 0x00008c00ff117b82 */ /* 0x000e620000000800 */
[----:B------:R-:W-:-:S02]  /*10650*/  ISETP.GE.U32.AND P1, PT, R2, 0x7ffffee1, PT ;  /* 0x7ffffee10200780c */ /* 0x000fc40003f26070 */
[----:B------:R-:W-:-:S05]  /*10660*/  ISETP.GE.U32.AND P0, PT, R0, 0x7ffffec4, PT ;  /* 0x7ffffec40000780c */ /* 0x000fca0003f06070 */
[----:B------:R-:W-:Y:S01]  /*10670*/  LDGSTS.E [R247+0x40000], desc[UR8][R150.64], !P5 ;  /* 0x4000000096f77fae */ /* 0x000fe2000e921848 */
[----:B------:R-:W1:Y:S03]  /*10680*/  LDC R10, c[0x0][0x230] ;  /* 0x00008c00ff0a7b82 */ /* 0x000e660000000800 */
[----:B------:R-:W-:Y:S04]  /*10690*/  LDGSTS.E [R247+0x48000], desc[UR8][R148.64], !P5 ;  /* 0x4800000094f77fae */ /* 0x000fe8000e921848 */
[----:B------:R-:W-:Y:S04]  /*106a0*/  LDGSTS.E [R247+0x40004], desc[UR8][R146.64], !P4 ;  /* 0x4000400092f77fae */ /* 0x000fe8000e121848 */
[----:B------:R-:W4:Y:S04]  /*106b0*/  LDL.64 R150, [R1+0x640] ;  /* 0x0006400001967983 */ /* 0x000f280000100a00 */
[----:B------:R-:W4:Y:S04]  /*106c0*/  LDL.64 R148, [R1+0xad8] ;  /* 0x000ad80001947983 */ /* 0x000f280000100a00 */
[----:B------:R-:W4:Y:S04]  /*106d0*/  LDL.64 R146, [R1+0x968] ;  /* 0x0009680001927983 */ /* 0x000f280000100a00 */
[----:B---3--:R-:W-:Y:S04]  /*106e0*/  LDGSTS.E [R247+0x48004], desc[UR8][R142.64], !P4 ;  /* 0x480040008ef77fae */ /* 0x008fe8000e121848 */
[----:B--2---:R-:W-:Y:S04]  /*106f0*/  LDGSTS.E [R247+0x40008], desc[UR8][R140.64], !P2 ;  /* 0x400080008cf77fae */ /* 0x004fe8000d121848 */
        /* <DEDUP_REMOVED lines=13> */
[----:B------:R-:W1:Y:S01]  /*107d0*/  LDC R13, c[0x0][0x230] ;  /* 0x00008c00ff0d7b82 */ /* 0x000e620000000800 */
[----:B------:R-:W-:Y:S02]  /*107e0*/  VIADD R3, R20, 0xffffff41 ;  /* 0xffffff4114037836 */ /* 0x000fe40000000000 */
[----:B------:R-:W-:-:S05]  /*107f0*/  ISETP.GE.U32.AND P6, PT, R2, 0x7ffffec3, PT ;  /* 0x7ffffec30200780c */ /* 0x000fca0003fc6070 */
[----:B------:R-:W1:Y:S01]  /*10800*/  LDC R20, c[0x0][0x230] ;  /* 0x00008c00ff147b82 */ /* 0x000e620000000800 */
[----:B------:R-:W-:Y:S01]  /*10810*/  VIADD R2, R21, 0xffffff40 ;  /* 0xffffff4015027836 */ /* 0x000fe20000000000 */
[----:B------:R-:W-:Y:S02]  /*10820*/  SEL R0, RZ, 0x4, P3 ;  /* 0x00000004ff007807 */ /* 0x000fe40001800000 */
[----:B------:R-:W-:Y:S02]  /*10830*/  ISETP.GT.AND P3, PT, R252, 0xff, PT ;  /* 0x000000fffc00780c */ /* 0x000fe40003f64270 */
[----:B------:R-:W-:Y:S01]  /*10840*/  ISETP.GE.U32.AND P5, PT, R2, 0x7ffffec1, PT ;  /* 0x7ffffec10200780c */ /* 0x000fe20003fa6070 */
[----:B------:R-:W-:Y:S01]  /*10850*/  VIADD R2, R23, 0xffffff22 ;  /* 0xffffff2217027836 */ /* 0x000fe20000000000 */
[----:B------:R-:W-:Y:S01]  /*10860*/  SEL R0, R0, RZ, P3 ;  /* 0x000000ff00007207 */ /* 0x000fe20001800000 */
[----:B------:R-:W-:Y:S01]  /*10870*/  LDGSTS.E [R247+0x50004], desc[UR8][R186.64], !P6 ;  /* 0x50004000baf77fae */ /* 0x000fe2000f121848 */
[----:B------:R-:W-:-:S02]  /*10880*/  ISETP.GE.U32.AND P3, PT, R3, 0x7ffffec2, PT ;  /* 0x7ffffec20300780c */ /* 0x000fc40003f66070 */
[----:B------:R-:W-:Y:S01]  /*10890*/  IADD3 R3, R22, -0xdd, RZ ;  /* 0xffffff2316037810 */ /* 0x000fe20007ffe0ff */
[----:B------:R-:W-:Y:S01]  /*108a0*/  LDGSTS.E [R247+0x58004], desc[UR8][R182.64], !P6 ;  /* 0x58004000b6f77fae */ /* 0x000fe2000f121848 */
[----:B------:R-:W-:Y:S01]  /*108b0*/  ISETP.GE.U32.AND P2, PT, R2, 0x7ffffea3, PT ;  /* 0x7ffffea30200780c */ /* 0x000fe20003f46070 */
[----:B------:R-:W-:Y:S01]  /*108c0*/  VIADD R2, R19, 0xffffff20 ;  /* 0xffffff2013027836 */ /* 0x000fe20000000000 */
[----:B------:R-:W-:Y:S01]  /*108d0*/  ISETP.GE.U32.AND P4, PT, R3, 0x7ffffea4, PT ;  /* 0x7ffffea40300780c */ /* 0x000fe20003f86070 */
[----:B-1----:R-:W-:-:S03]  /*108e0*/  VIADD R3, R13, 0xffffff21 ;  /* 0xffffff210d037836 */ /* 0x002fc60000000000 */
[----:B------:R-:W-:Y:S02]  /*108f0*/  ISETP.GE.U32.AND P0, PT, R2, 0x7ffffea1, PT ;  /* 0x7ffffea10200780c */ /* 0x000fe40003f06070 */
[----:B------:R-:W-:Y:S01]  /*10900*/  ISETP.GE.U32.AND P1, PT, R3, 0x7ffffea2, PT ;  /* 0x7ffffea20300780c */ /* 0x000fe20003f26070 */
[----:B------:R-:W-:Y:S01]  /*10910*/  LDGSTS.E [R247+0x50008], desc[UR8][R180.64], !P3 ;  /* 0x50008000b4f77fae */ /* 0x000fe2000d921848 */
[----:B------:R-:W-:Y:S02]  /*10920*/  VIADD R2, R20, 0xffffff02 ;  /* 0xffffff0214027836 */ /* 0x000fe40000000000 */
[----:B------:R-:W-:Y:S01]  /*10930*/  VIADD R3, R18, 0xffffff03 ;  /* 0xffffff0312037836 */ /* 0x000fe20000000000 */
[----:B------:R-:W-:Y:S02]  /*10940*/  LDGSTS.E [R247+0x58008], desc[UR8][R178.64], !P3 ;  /* 0x58008000b2f77fae */ /* 0x000fe4000d921848 */
[----:B------:R-:W-:Y:S01]  /*10950*/  ISETP.GE.U32.AND P3, PT, R2, 0x7ffffe83, PT ;  /* 0x7ffffe830200780c */ /* 0x000fe20003f66070 */
[----:B------:R-:W-:Y:S01]  /*10960*/  VIADD R2, R10, 0xffffff01 ;  /* 0xffffff010a027836 */ /* 0x000fe20000000000 */
[----:B------:R-:W-:Y:S01]  /*10970*/  ISETP.GE.U32.AND P6, PT, R3, 0x7ffffe84, PT ;  /* 0x7ffffe840300780c */ /* 0x000fe20003fc6070 */
[----:B------:R-:W-:Y:S01]  /*10980*/  VIADD R3, R17, 0xffffff00 ;  /* 0xffffff0011037836 */ /* 0x000fe20000000000 */
[----:B------:R-:W-:Y:S04]  /*10990*/  LDGSTS.E [R247+0x5000c], desc[UR8][R174.64], !P5 ;  /* 0x5000c000aef77fae */ /* 0x000fe8000e921848 */
[----:B------:R-:W-:Y:S01]  /*109a0*/  LDGSTS.E [R247+0x5800c], desc[UR8][R172.64], !P5 ;  /* 0x5800c000acf77fae */ /* 0x000fe2000e921848 */
[----:B------:R-:W-:-:S03]  /*109b0*/  ISETP.GE.U32.AND P5, PT, R2, 0x7ffffe82, PT ;  /* 0x7ffffe820200780c */ /* 0x000fc60003fa6070 */
[----:B------:R-:W-:Y:S04]  /*109c0*/  LDGSTS.E [R247+0x60000], desc[UR8][R170.64], !P4 ;  /* 0x60000000aaf77fae */ /* 0x000fe8000e121848 */
[----:B------:R-:W-:Y:S01]  /*109d0*/  LDGSTS.E [R247+0x68000], desc[UR8][R166.64], !P4 ;  /* 0x68000000a6f77fae */ /* 0x000fe2000e121848 */
[----:B------:R-:W-:Y:S02]  /*109e0*/  ISETP.GE.U32.AND P4, PT, R3, 0x7ffffe81, PT ;  /* 0x7ffffe810300780c */ /* 0x000fe40003f86070 */
[----:B------:R-:W1:Y:S01]  /*109f0*/  LDC R3, c[0x0][0x230] ;  /* 0x00008c00ff037b82 */ /* 0x000e620000000800 */
[----:B------:R-:W-:Y:S04]  /*10a00*/  LDGSTS.E [R247+0x60004], desc[UR8][R164.64], !P2 ;  /* 0x60004000a4f77fae */ /* 0x000fe8000d121848 */
[----:B------:R-:W-:Y:S01]  /*10a10*/  LDGSTS.E [R247+0x68004], desc[UR8][R162.64], !P2 ;  /* 0x68004000a2f77fae */ /* 0x000fe2000d121848 */
[----:B------:R-:W-:-:S03]  /*10a20*/  ISETP.NE.U32.AND P2, PT, R0, RZ, PT ;  /* 0x000000ff0000720c */ /* 0x000fc60003f45070 */
[----:B------:R-:W-:Y:S04]  /*10a30*/  LDGSTS.E [R247+0x60008], desc[UR8][R158.64], !P1 ;  /* 0x600080009ef77fae */ /* 0x000fe8000c921848 */
[----:B------:R-:W-:Y:S04]  /*10a40*/  LDGSTS.E [R247+0x68008], desc[UR8][R156.64], !P1 ;  /* 0x680080009cf77fae */ /* 0x000fe8000c921848 */
[----:B------:R1:W-:Y:S04]  /*10a50*/  LDGSTS.E [R247+0x6000c], desc[UR8][R154.64], !P0 ;  /* 0x6000c0009af77fae */ /* 0x0003e8000c121848 */
[----:B------:R-:W-:Y:S04]  /*10a60*/  LDGSTS.E [R247+0x6800c], desc[UR8][R150.64], !P0 ;  /* 0x6800c00096f77fae */ /* 0x000fe8000c121848 */
[----:B------:R-:W-:Y:S04]  /*10a70*/  LDGSTS.E [R247+0x70000], desc[UR8][R148.64], !P6 ;  /* 0x7000000094f77fae */ /* 0x000fe8000f121848 */
[----:B------:R1:W-:Y:S02]  /*10a80*/  LDGSTS.E [R247+0x78000], desc[UR8][R146.64], !P6 ;  /* 0x7800000092f77fae */ /* 0x0003e4000f121848 */
[----:B-1----:R-:W-:-:S04]  /*10a90*/  IADD3 R3, R3, 0x7f, RZ ;  /* 0x0000007f03037810 */ /* 0x002fc80007ffe0ff */
[----:B------:R-:W-:Y:S02]  /*10aa0*/  ISETP.GE.AND P0, PT, R3, 0x80, PT ;  /* 0x000000800300780c */ /* 0x000fe40003f06270 */
[----:B------:R-:W-:Y:S02]  /*10ab0*/  CS2R R154, SRZ ;  /* 0x00000000009a7805 */ /* 0x000fe4000001ff00 */
[----:B------:R-:W-:Y:S02]  /*10ac0*/  CS2R R156, SRZ ;  /* 0x00000000009c7805 */ /* 0x000fe4000001ff00 */
[----:B------:R-:W-:Y:S02]  /*10ad0*/  CS2R R158, SRZ ;  /* 0x00000000009e7805 */ /* 0x000fe4000001ff00 */
[----:B------:R-:W-:Y:S02]  /*10ae0*/  CS2R R162, SRZ ;  /* 0x0000000000a27805 */ /* 0x000fe4000001ff00 */
[----:B------:R-:W-:-:S02]  /*10af0*/  CS2R R164, SRZ ;  /* 0x0000000000a47805 */ /* 0x000fc4000001ff00 */
[----:B------:R-:W-:Y:S02]  /*10b00*/  CS2R R166, SRZ ;  /* 0x0000000000a67805 */ /* 0x000fe4000001ff00 */
        /* <DEDUP_REMOVED lines=21> */
[----:B------:R-:W-:Y:S01]  /*10c60*/  CS2R R24, SRZ ;  /* 0x0000000000187805 */ /* 0x000fe2000001ff00 */
[----:B--2---:R-:W-:Y:S04]  /*10c70*/  LDGSTS.E [R247+0x70004], desc[UR8][R142.64], !P3 ;  /* 0x700040008ef77fae */ /* 0x004fe8000d921848 */
[----:B---3--:R-:W-:Y:S04]  /*10c80*/  LDGSTS.E [R247+0x78004], desc[UR8][R140.64], !P3 ;  /* 0x780040008cf77fae */ /* 0x008fe8000d921848 */
[----:B------:R-:W-:Y:S04]  /*10c90*/  LDGSTS.E [R247+0x70008], desc[UR8][R138.64], !P5 ;  /* 0x700080008af77fae */ /* 0x000fe8000e921848 */
[----:B------:R-:W-:Y:S04]  /*10ca0*/  LDGSTS.E [R247+0x78008], desc[UR8][R134.64], !P5 ;  /* 0x7800800086f77fae */ /* 0x000fe8000e921848 */
[----:B------:R-:W-:Y:S04]  /*10cb0*/  LDGSTS.E [R247+0x7000c], desc[UR8][R132.64], !P4 ;  /* 0x7000c00084f77fae */ /* 0x000fe8000e121848 */
[----:B------:R-:W-:Y:S04]  /*10cc0*/  LDGSTS.E [R247+0x7800c], desc[UR8][R126.64], !P4 ;  /* 0x7800c0007ef77fae */ /* 0x000fe8000e121848 */
[----:B------:R-:W0:Y:S04]  /*10cd0*/  LDGDEPBAR ;  /* 0x00000000000079af */ /* 0x000e280000000000 */
[----:B----4-:R-:W-:Y:S04]  /*10ce0*/  LDGSTS.E [R16+-0x30000], desc[UR8][R124.64], P2 ;  /* 0xd00000007c107fae */ /* 0x010fe80009121848 */
[----:B------:R-:W-:Y:S04]  /*10cf0*/  LDGSTS.E [R16+-0x2fc00], desc[UR8][R6.64], P2 ;  /* 0xd040000006107fae */ /* 0x000fe80009121848 */
[----:B------:R-:W-:Y:S04]  /*10d00*/  LDGSTS.E [R16+-0x2f800], desc[UR8][R128.64], P2 ;  /* 0xd080000080107fae */ /* 0x000fe80009121848 */
[----:B------:R-:W-:Y:S04]  /*10d10*/  LDGSTS.E [R16+-0x2f400], desc[UR8][R136.64], P2 ;  /* 0xd0c0000088107fae */ /* 0x000fe80009121848 */
[----:B------:R-:W-:Y:S04]  /*10d20*/  LDGSTS.E [R16+-0x2f000], desc[UR8][R144.64], P2 ;  /* 0xd100000090107fae */ /* 0x000fe80009121848 */
[----:B------:R1:W-:Y:S04]  /*10d30*/  LDGSTS.E [R16+-0x2ec00], desc[UR8][R152.64], P2 ;  /* 0xd140000098107fae */ /* 0x0003e80009121848 */
[----:B------:R2:W-:Y:S04]  /*10d40*/  LDGSTS.E [R16+-0x2e800], desc[UR8][R160.64], P2 ;  /* 0xd1800000a0107fae */ /* 0x0005e80009121848 */
[----:B------:R3:W-:Y:S04]  /*10d50*/  LDGSTS.E [R16+-0x2e400], desc[UR8][R168.64], P2 ;  /* 0xd1c00000a8107fae */ /* 0x0007e80009121848 */
[----:B------:R4:W-:Y:S04]  /*10d60*/  LDGSTS.E [R16+-0x2e000], desc[UR8][R176.64], P2 ;  /* 0xd2000000b0107fae */ /* 0x0009e80009121848 */
[----:B------:R4:W-:Y:S04]  /*10d70*/  LDGSTS.E [R16+-0x2dc00], desc[UR8][R184.64], P2 ;  /* 0xd2400000b8107fae */ /* 0x0009e80009121848 */
[----:B------:R4:W-:Y:S04]  /*10d80*/  LDGSTS.E [R16+-0x2d800], desc[UR8][R192.64], P2 ;  /* 0xd2800000c0107fae */ /* 0x0009e80009121848 */
[----:B------:R4:W-:Y:S04]  /*10d90*/  LDGSTS.E [R16+-0x2d400], desc[UR8][R200.64], P2 ;  /* 0xd2c00000c8107fae */ /* 0x0009e80009121848 */
[----:B------:R4:W-:Y:S04]  /*10da0*/  LDGSTS.E [R16+-0x2d000], desc[UR8][R208.64], P2 ;  /* 0xd3000000d0107fae */ /* 0x0009e80009121848 */
[----:B------:R-:W-:Y:S04]  /*10db0*/  LDGSTS.E [R16+-0x2cc00], desc[UR8][R120.64], P2 ;  /* 0xd340000078107fae */ /* 0x000fe80009121848 */
[----:B------:R-:W-:Y:S04]  /*10dc0*/  LDGSTS.E [R16+-0x2c800], desc[UR8][R118.64], P2 ;  /* 0xd380000076107fae */ /* 0x000fe80009121848 */
[----:B------:R-:W-:Y:S04]  /*10dd0*/  LDGSTS.E [R16+-0x2c400], desc[UR8][R116.64], P2 ;  /* 0xd3c0000074107fae */ /* 0x000fe80009121848 */
[----:B------:R-:W5:Y:S04]  /*10de0*/  LDL.LU.64 R6, [R1+0xd00] ;  /* 0x000d000001067983 */ /* 0x000f680000300a00 */
[----:B------:R-:W-:Y:S04]  /*10df0*/  LDGSTS.E [R15+-0x2ff00], desc[UR8][R8.64], P2 ;  /* 0xd0100000080f7fae */ /* 0x000fe80009121848 */
[----:B------:R-:W-:Y:S04]  /*10e00*/  LDGSTS.E [R15+-0x2fb00], desc[UR8][R122.64], P2 ;  /* 0xd05000007a0f7fae */ /* 0x000fe80009121848 */
[----:B------:R-:W-:Y:S04]  /*10e10*/  LDGSTS.E [R15+-0x2f700], desc[UR8][R130.64], P2 ;  /* 0xd0900000820f7fae */ /* 0x000fe80009121848 */
[----:B------:R-:W5:Y:S04]  /*10e20*/  LDL.LU.64 R8, [R1+0xcf8] ;  /* 0x000cf80001087983 */ /* 0x000f680000300a00 */
[----:B------:R1:W-:Y:S04]  /*10e30*/  STL [R1], RZ ;  /* 0x000000ff01007387 */ /* 0x0003e80000100800 */
[----:B------:R1:W-:Y:S04]  /*10e40*/  STL [R1+0x4], RZ ;  /* 0x000004ff01007387 */ /* 0x0003e80000100800 */
        /* <DEDUP_REMOVED lines=33> */
[----:B------:R-:W-:Y:S04]  /*11060*/  LDGSTS.E [R15+-0x2f300], desc[UR8][R114.64], P2 ;  /* 0xd0d00000720f7fae */ /* 0x000fe80009121848 */
        /* <DEDUP_REMOVED lines=25> */
[----:B------:R4:W-:Y:S04]  /*11200*/  LDGSTS.E [R14+-0x2fe00], desc[UR8][R88.64], P2 ;  /* 0xd0200000580e7fae */ /* 0x0009e80009121848 */
        /* <DEDUP_REMOVED lines=46> */
[----:B------:R4:W-:Y:S01]  /*114f0*/  LDGSTS.E [R12+-0x2c100], desc[UR8][R26.64], P2 ;  /* 0xd3f000001a0c7fae */ /* 0x0009e20009121848 */
[----:B-1----:R-:W-:-:S03]  /*11500*/  CS2R R152, SRZ ;  /* 0x0000000000987805 */ /* 0x002fc6000001ff00 */
[----:B------:R-:W0:Y:S01]  /*11510*/  LDGDEPBAR ;  /* 0x00000000000079af */ /* 0x000e220000000000 */
[----:B--2---:R-:W-:Y:S02]  /*11520*/  CS2R R160, SRZ ;  /* 0x0000000000a07805 */ /* 0x004fe4000001ff00 */
[----:B---3--:R-:W-:Y:S02]  /*11530*/  CS2R R168, SRZ ;  /* 0x0000000000a87805 */ /* 0x008fe4000001ff00 */
[----:B----4-:R-:W-:Y:S02]  /*11540*/  CS2R R176, SRZ ;  /* 0x0000000000b07805 */ /* 0x010fe4000001ff00 */
        /* <DEDUP_REMOVED lines=63> */
[----:B------:R-:W-:Y:S01]  /*11940*/  CS2R R86, SRZ ;  /* 0x0000000000567805 */ /* 0x000fe2000001ff00 */
[----:B------:R-:W-:Y:S06]  /*11950*/  @!P0 BRA `(.L_x_0) ;  /* 0x0000014400a48947 */ /* 0x000fec0003800000 */
[----:B------:R-:W2:Y:S04]  /*11960*/  LDL.LU.64 R22, [R1+0x790] ;  /* 0x0007900001167983 */ /* 0x000ea80000300a00 */
[----:B------:R-:W3:Y:S01]  /*11970*/  LDL.LU.64 R244, [R1+0x788] ;  /* 0x0007880001f47983 */ /* 0x000ee20000300a00 */
[----:B------:R-:W-:Y:S01]  /*11980*/  IMAD.MOV.U32 R17, RZ, RZ, R220 ;  /* 0x000000ffff117224 */ /* 0x000fe200078e00dc */
[----:B------:R-:W-:Y:S01]  /*11990*/  MOV R18, R5 ;  /* 0x0000000500127202 */ /* 0x000fe20000000f00 */
[----:B------:R-:W-:Y:S01]  /*119a0*/  IMAD.MOV.U32 R16, RZ, RZ, R221 ;  /* 0x000000ffff107224 */ /* 0x000fe200078e00dd */
[----:B------:R-:W4:Y:S01]  /*119b0*/  LDL.LU.64 R86, [R1+0x660] ;  /* 0x0006600001567983 */ /* 0x000f220000300a00 */
[----:B------:R-:W-:Y:S02]  /*119c0*/  IMAD.MOV.U32 R221, RZ, RZ, R222 ;  /* 0x000000ffffdd7224 */ /* 0x000fe400078e00de */
[----:B------:R-:W-:-:S02]  /*119d0*/  IMAD.MOV.U32 R220, RZ, RZ, R223 ;  /* 0x000000ffffdc7224 */ /* 0x000fc400078e00df */
[----:B------:R-:W-:Y:S02]  /*119e0*/  IMAD.MOV.U32 R223, RZ, RZ, R224 ;  /* 0x000000ffffdf7224 */ /* 0x000fe400078e00e0 */
[----:B------:R-:W-:Y:S02]  /*119f0*/  IMAD.MOV.U32 R222, RZ, RZ, R225 ;  /* 0x000000ffffde7224 */ /* 0x000fe400078e00e1 */
[----:B------:R-:W-:Y:S01]  /*11a00*/  IMAD.MOV.U32 R225, RZ, RZ, R226 ;  /* 0x000000ffffe17224 */ /* 0x000fe200078e00e2 */
[----:B------:R-:W-:Y:S01]  /*11a10*/  MOV R226, R229 ;  /* 0x000000e500e27202 */ /* 0x000fe20000000f00 */
[----:B------:R-:W-:Y:S02]  /*11a20*/  IMAD.MOV.U32 R224, RZ, RZ, R227 ;  /* 0x000000ffffe07224 */ /* 0x000fe400078e00e3 */
[----:B------:R-:W-:Y:S02]  /*11a30*/  IMAD.MOV.U32 R227, RZ, RZ, R228 ;  /* 0x000000ffffe37224 */ /* 0x000fe400078e00e4 */
[----:B------:R-:W-:-:S02]  /*11a40*/  IMAD.MOV.U32 R229, RZ, RZ, R230 ;  /* 0x000000ffffe57224 */ /* 0x000fc400078e00e6 */
[----:B------:R-:W-:Y:S02]  /*11a50*/  IMAD.MOV.U32 R228, RZ, RZ, R231 ;  /* 0x000000ffffe47224 */ /* 0x000fe400078e00e7 */
[----:B------:R-:W-:Y:S02]  /*11a60*/  IMAD.MOV.U32 R231, RZ, RZ, R232 ;  /* 0x000000ffffe77224 */ /* 0x000fe400078e00e8 */
[----:B------:R-:W-:Y:S02]  /*11a70*/  IMAD.MOV.U32 R230, RZ, RZ, R233 ;  /* 0x000000ffffe67224 */ /* 0x000fe400078e00e9 */
[----:B------:R-:W-:Y:S01]  /*11a80*/  IMAD.MOV.U32 R233, RZ, RZ, R234 ;  /* 0x000000ffffe97224 */ /* 0x000fe200078e00ea */
[----:B------:R-:W-:Y:S01]  /*11a90*/  MOV R234, R237 ;  /* 0x000000ed00ea7202 */ /* 0x000fe20000000f00 */
[----:B------:R-:W-:Y:S02]  /*11aa0*/  IMAD.MOV.U32 R232, RZ, RZ, R235 ;  /* 0x000000ffffe87224 */ /* 0x000fe400078e00eb */
[----:B------:R-:W-:-:S02]  /*11ab0*/  IMAD.MOV.U32 R235, RZ, RZ, R236 ;  /* 0x000000ffffeb7224 */ /* 0x000fc400078e00ec */
[----:B------:R-:W-:Y:S02]  /*11ac0*/  IMAD.MOV.U32 R237, RZ, RZ, R238 ;  /* 0x000000ffffed7224 */ /* 0x000fe400078e00ee */
[----:B------:R-:W-:Y:S02]  /*11ad0*/  IMAD.MOV.U32 R236, RZ, RZ, R239 ;  /* 0x000000ffffec7224 */ /* 0x000fe400078e00ef */
[----:B------:R-:W-:Y:S02]  /*11ae0*/  IMAD.MOV.U32 R239, RZ, RZ, R240 ;  /* 0x000000ffffef7224 */ /* 0x000fe400078e00f0 */
[----:B------:R-:W-:Y:S02]  /*11af0*/  IMAD.MOV.U32 R238, RZ, RZ, R241 ;  /* 0x000000ffffee7224 */ /* 0x000fe400078e00f1 */
[----:B------:R-:W-:Y:S02]  /*11b00*/  IMAD.MOV.U32 R21, RZ, RZ, R216 ;  /* 0x000000ffff157224 */ /* 0x000fe400078e00d8 */
[----:B------:R-:W-:-:S02]  /*11b10*/  IMAD.MOV.U32 R20, RZ, RZ, R217 ;  /* 0x000000ffff147224 */ /* 0x000fc400078e00d9 */
[----:B------:R-:W-:Y:S02]  /*11b20*/  IMAD.MOV.U32 R217, RZ, RZ, R218 ;  /* 0x000000ffffd97224 */ /* 0x000fe400078e00da */
[----:B------:R-:W-:Y:S02]  /*11b30*/  IMAD.MOV.U32 R19, RZ, RZ, R4 ;  /* 0x000000ffff137224 */ /* 0x000fe400078e0004 */
[----:B--2---:R-:W-:Y:S02]  /*11b40*/  IMAD.MOV.U32 R13, RZ, RZ, R22 ;  /* 0x000000ffff0d7224 */ /* 0x004fe400078e0016 */
[----:B------:R-:W-:Y:S02]  /*11b50*/  IMAD.MOV.U32 R12, RZ, RZ, R23 ;  /* 0x000000ffff0c7224 */ /* 0x000fe400078e0017 */
[----:B---3--:R-:W-:Y:S02]  /*11b60*/  IMAD.MOV.U32 R15, RZ, RZ, R244 ;  /* 0x000000ffff0f7224 */ /* 0x008fe400078e00f4 */
[----:B------:R-:W-:-:S02]  /*11b70*/  IMAD.MOV.U32 R14, RZ, RZ, R245 ;  /* 0x000000ffff0e7224 */ /* 0x000fc400078e00f5 */
[----:B------:R-:W2:Y:S01]  /*11b80*/  LDL.LU.64 R244, [R1+0x128] ;  /* 0x0001280001f47983 */ /* 0x000ea20000300a00 */
[----:B----4-:R-:W-:Y:S02]  /*11b90*/  IMAD.MOV.U32 R241, RZ, RZ, R86 ;  /* 0x000000fffff17224 */ /* 0x010fe400078e0056 */
[----:B------:R-:W-:Y:S01]  /*11ba0*/  IMAD.MOV.U32 R240, RZ, RZ, R87 ;  /* 0x000000fffff07224 */ /* 0x000fe200078e0057 */
[----:B------:R-:W3:Y:S01]  /*11bb0*/  LDL.LU.64 R246, [R1+0x200] ;  /* 0x0002000001f67983 */ /* 0x000ee20000300a00 */
[----:B------:R-:W-:Y:S02]  /*11bc0*/  IMAD.MOV.U32 R23, RZ, RZ, R242 ;  /* 0x000000ffff177224 */ /* 0x000fe400078e00f2 */
[----:B------:R-:W-:Y:S01]  /*11bd0*/  IMAD.MOV.U32 R22, RZ, RZ, R243 ;  /* 0x000000ffff167224 */ /* 0x000fe200078e00f3 */
[----:B------:R-:W4:Y:S01]  /*11be0*/  LDL.LU.64 R68, [R1+0x668] ;  /* 0x0006680001447983 */ /* 0x000f220000300a00 */
[----:B------:R-:W-:-:S03]  /*11bf0*/  IMAD.MOV.U32 R216, RZ, RZ, R219 ;  /* 0x000000ffffd87224 */ /* 0x000fc600078e00db */
[----:B------:R-:W4:Y:S04]  /*11c00*/  LDL.LU.64 R70, [R1+0x138] ;  /* 0x0001380001467983 */ /* 0x000f280000300a00 */
        /* <DEDUP_REMOVED lines=8> */
[----:B------:R-:W4:Y:S01]  /*11c90*/  LDL.LU.64 R76, [R1+0x1d0] ;  /* 0x0001d000014c7983 */ /* 0x000f220000300a00 */
[----:B------:R-:W-:Y:S01]  /*11ca0*/  IMAD.MOV.U32 R219, RZ, RZ, R250 ;  /* 0x000000ffffdb7224 */ /* 0x000fe200078e00fa */
[----:B------:R-:W-:Y:S01]  /*11cb0*/  MOV R218, R251 ;  /* 0x000000fb00da7202 */ /* 0x000fe20000000f00 */
[----:B--2---:R-:W-:Y:S01]  /*11cc0*/  IMAD.MOV.U32 R243, RZ, RZ, R244 ;  /* 0x000000fffff37224 */ /* 0x004fe200078e00f4 */
[----:B------:R-:W-:Y:S01]  /*11cd0*/  MOV R242, R245 ;  /* 0x000000f500f27202 */ /* 0x000fe20000000f00 */
[----:B---3--:R-:W-:-:S02]  /*11ce0*/  IMAD.MOV.U32 R245, RZ, RZ, R246 ;  /* 0x000000fffff57224 */ /* 0x008fc400078e00f6 */
[----:B------:R-:W-:Y:S02]  /*11cf0*/  IMAD.MOV.U32 R244, RZ, RZ, R247 ;  /* 0x000000fffff47224 */ /* 0x000fe400078e00f7 */
[----:B------:R-:W-:Y:S02]  /*11d00*/  IMAD.MOV.U32 R247, RZ, RZ, R248 ;  /* 0x000000fffff77224 */ /* 0x000fe400078e00f8 */
[----:B------:R-:W-:Y:S02]  /*11d10*/  IMAD.MOV.U32 R246, RZ, RZ, R249 ;  /* 0x000000fffff67224 */ /* 0x000fe400078e00f9 */
[----:B----4-:R-:W-:Y:S02]  /*11d20*/  IMAD.MOV.U32 R249, RZ, RZ, R68 ;  /* 0x000000fffff97224 */ /* 0x010fe400078e0044 */
[----:B------:R-:W-:Y:S02]  /*11d30*/  IMAD.MOV.U32 R248, RZ, RZ, R69 ;  /* 0x000000fffff87224 */ /* 0x000fe400078e0045 */
[----:B------:R-:W2:Y:S01]  /*11d40*/  LDL.LU.64 R68, [R1+0x160] ;  /* 0x0001600001447983 */ /* 0x000ea20000300a00 */
[----:B------:R-:W-:Y:S01]  /*11d50*/  IMAD.MOV.U32 R251, RZ, RZ, R70 ;  /* 0x000000fffffb7224 */ /* 0x000fe200078e0046 */
[----:B------:R-:W-:-:S02]  /*11d60*/  MOV R250, R71 ;  /* 0x0000004700fa7202 */ /* 0x000fc40000000f00 */
[----:B------:R-:W3:Y:S01]  /*11d70*/  LDL.LU.64 R70, [R1+0x680] ;  /* 0x0006800001467983 */ /* 0x000ee20000300a00 */
[----:B------:R-:W-:-:S03]  /*11d80*/  IMAD.MOV.U32 R252, RZ, RZ, R79 ;  /* 0x000000fffffc7224 */ /* 0x000fc600078e004f */
[----:B------:R1:W-:Y:S01]  /*11d90*/  STL [R1+0x100], R78 ;  /* 0x0001004e01007387 */ /* 0x0003e20000100800 */
[----:B------:R-:W-:-:S03]  /*11da0*/  IMAD.MOV.U32 R0, RZ, RZ, R81 ;  /* 0x000000ffff007224 */ /* 0x000fc600078e0051 */
[----:B-1----:R-:W4:Y:S04]  /*11db0*/  LDL.LU.64 R78, [R1+0x168] ;  /* 0x00016800014e7983 */ /* 0x002f280000300a00 */
[----:B------:R1:W-:Y:S04]  /*11dc0*/  STL [R1+0x108], R80 ;  /* 0x0001085001007387 */ /* 0x0003e80000100800 */
[----:B-1----:R-:W4:Y:S04]  /*11dd0*/  LDL.LU.64 R80, [R1+0x1c0] ;  /* 0x0001c00001507983 */ /* 0x002f280000300a00 */
[----:B------:R1:W-:Y:S04]  /*11de0*/  STL [R1+0x104], R0 ;  /* 0x0001040001007387 */ /* 0x0003e80000100800 */
[----:B------:R1:W-:Y:S02]  /*11df0*/  STL [R1+0x110], R82 ;  /* 0x0001105201007387 */ /* 0x0003e40000100800 */
[----:B-1----:R-:W-:-:S02]  /*11e00*/  IMAD.MOV.U32 R0, RZ, RZ, R83 ;  /* 0x000000ffff007224 */ /* 0x002fc400078e0053 */
[----:B------:R-:W4:Y:S04]  /*11e10*/  LDL.LU.64 R82, [R1+0x170] ;  /* 0x0001700001527983 */ /* 0x000f280000300a00 */
        /* <DEDUP_REMOVED lines=18> */
[----:B-1----:R-:W-:-:S02]  /*11f40*/  MOV R0, R75 ;  /* 0x0000004b00007202 */ /* 0x002fc40000000f00 */
[----:B------:R-:W4:Y:S04]  /*11f50*/  LDL.LU.64 R74, [R1+0x690] ;  /* 0x00069000014a7983 */ /* 0x000f280000300a00 */
[----:B------:R1:W-:Y:S04]  /*11f60*/  STL [R1+0x134], R0 ;  /* 0x0001340001007387 */ /* 0x0003e80000100800 */
[----:B------:R1:W-:Y:S02]  /*11f70*/  STL [R1+0x140], R76 ;  /* 0x0001404c01007387 */ /* 0x0003e40000100800 */
[----:B-1----:R-:W-:-:S02]  /*11f80*/  IMAD.MOV.U32 R0, RZ, RZ, R77 ;  /* 0x000000ffff007224 */ /* 0x002fc400078e004d */
[----:B------:R-:W4:Y:S04]  /*11f90*/  LDL.LU.64 R76, [R1+0x198] ;  /* 0x00019800014c7983 */ /* 0x000f280000300a00 */
[----:B------:R1:W-:Y:S04]  /*11fa0*/  STL [R1+0x13c], R0 ;  /* 0x00013c0001007387 */ /* 0x0003e80000100800 */
[----:B--2---:R2:W-:Y:S01]  /*11fb0*/  STL [R1+0x148], R68 ;  /* 0x0001484401007387 */ /* 0x0045e20000100800 */
[----:B-1----:R-:W-:-:S03]  /*11fc0*/  IMAD.MOV.U32 R0, RZ, RZ, R69 ;  /* 0x000000ffff007224 */ /* 0x002fc600078e0045 */
[----:B--2---:R-:W2:Y:S04]  /*11fd0*/  LDL.LU.64 R68, [R1+0x1a0] ;  /* 0x0001a00001447983 */ /* 0x004ea80000300a00 */
[----:B------:R1:W-:Y:S04]  /*11fe0*/  STL [R1+0x144], R0 ;  /* 0x0001440001007387 */ /* 0x0003e80000100800 */
[----:B---3--:R3:W-:Y:S01]  /*11ff0*/  STL [R1+0x150], R70 ;  /* 0x0001504601007387 */ /* 0x0087e20000100800 */
[----:B-1----:R-:W-:-:S03]  /*12000*/  IMAD.MOV.U32 R0, RZ, RZ, R71 ;  /* 0x000000ffff007224 */ /* 0x002fc600078e0047 */
[----:B---3--:R-:W3:Y:S04]  /*12010*/  LDL.LU.64 R70, [R1+0x1a8] ;  /* 0x0001a80001467983 */ /* 0x008ee80000300a00 */
[----:B------:R1:W-:Y:S04]  /*12020*/  STL [R1+0x14c], R0 ;  /* 0x00014c0001007387 */ /* 0x0003e80000100800 */
[----:B----4-:R4:W-:Y:S01]  /*12030*/  STL [R1+0x158], R78 ;  /* 0x0001584e01007387 */ /* 0x0109e20000100800 */
[----:B-1----:R-:W-:-:S03]  /*12040*/  IMAD.MOV.U32 R0, RZ, RZ, R79 ;  /* 0x000000ffff007224 */ /* 0x002fc600078e004f */
[----:B----4-:R-:W4:Y:S04]  /*12050*/  LDL.LU.64 R78, [R1+0x698] ;  /* 0x00069800014e7983 */ /* 0x010f280000300a00 */
        /* <DEDUP_REMOVED lines=78> */
[----:B-1----:R-:W-:-:S03]  /*12540*/  MOV R0, R69 ;  /* 0x0000004500007202 */ /* 0x002fc60000000f00 */
        /* <DEDUP_REMOVED lines=95> */
[----:B-1----:R-:W-:-:S03]  /*12b40*/  MOV R0, R79 ;  /* 0x0000004f00007202 */ /* 0x002fc60000000f00 */
        /* <DEDUP_REMOVED lines=127> */
[----:B-1----:R-:W-:-:S03]  /*13340*/  MOV R0, R71 ;  /* 0x0000004700007202 */ /* 0x002fc60000000f00 */
        /* <DEDUP_REMOVED lines=352> */
[----:B---3--:R-:W3:Y:S04]  /*14950*/  LDL.64 R70, [R1+0xa38] ;  /* 0x000a380001467983 */ /* 0x008ee80000100a00 */
        /* <DEDUP_REMOVED lines=217> */
[----:B---3--:R-:W-:Y:S04]  /*156f0*/  STL [R1+0x830], R70 ;  /* 0x0008304601007387 */ /* 0x008fe80000100800 */
[----:B------:R-:W3:Y:S01]  /*15700*/  LDL.LU.64 R64, [R1+0xb40] ;  /* 0x000b400001407983 */ /* 0x000ee20000300a00 */
[----:B-1----:R-:W-:-:S05]  /*15710*/  IMAD.MOV.U32 R0, RZ, RZ, R71 ;  /* 0x000000ffff007224 */ /* 0x002fca00078e0047 */
        /* <DEDUP_REMOVED lines=17> */
[----:B------:R-:W-:Y:S04]  /*15830*/  STL [R1+0x858], R72 ;  /* 0x0008584801007387 */ /* 0x000fe80000100800 */
[----:B------:R-:W4:Y:S01]  /*15840*/  LDL.LU.64 R70, [R1+0xb68] ;  /* 0x000b680001467983 */ /* 0x000f220000300a00 */
[----:B-1----:R-:W-:-:S05]  /*15850*/  IMAD.MOV.U32 R0, RZ, RZ, R73 ;  /* 0x000000ffff007224 */ /* 0x002fca00078e0049 */
[----:B------:R1:W-:Y:S02]  /*15860*/  STL [R1+0x854], R0 ;  /* 0x0008540001007387 */ /* 0x0003e40000100800 */
[----:B-1----:R-:W-:Y:S02]  /*15870*/  IMAD.MOV.U32 R0, RZ, RZ, R87 ;  /* 0x000000ffff007224 */ /* 0x002fe400078e0057 */
[----:B------:R1:W-:Y:S04]  /*15880*/  STL [R1+0x860], R86 ;  /* 0x0008605601007387 */ /* 0x0003e80000100800 */
[----:B-1----:R-:W4:Y:S04]  /*15890*/  LDL.LU.64 R86, [R1+0xb70] ;  /* 0x000b700001567983 */ /* 0x002f280000300a00 */
[----:B------:R1:W-:Y:S04]  /*158a0*/  STL [R1+0x85c], R0 ;  /* 0x00085c0001007387 */ /* 0x0003e80000100800 */
[----:B------:R1:W-:Y:S04]  /*158b0*/  STL [R1+0x868], R66 ;  /* 0x0008684201007387 */ /* 0x0003e80000100800 */
[----:B------:R-:W4:Y:S01]  /*158c0*/  LDL.LU.64 R72, [R1+0xb78] ;  /* 0x000b780001487983 */ /* 0x000f220000300a00 */
[----:B-1----:R-:W-:-:S03]  /*158d0*/  IMAD.MOV.U32 R0, RZ, RZ, R67 ;  /* 0x000000ffff007224 */ /* 0x002fc600078e0043 */
[----:B------:R-:W-:Y:S04]  /*158e0*/  STL [R1+0x870], R74 ;  /* 0x0008704a01007387 */ /* 0x000fe80000100800 */
[----:B------:R1:W-:Y:S04]  /*158f0*/  STL [R1+0x864], R0 ;  /* 0x0008640001007387 */ /* 0x0003e80000100800 */
[----:B------:R-:W4:Y:S01]  /*15900*/  LDL.LU.64 R66, [R1+0xb80] ;  /* 0x000b800001427983 */ /* 0x000f220000300a00 */
[----:B-1----:R-:W-:-:S03]  /*15910*/  IMAD.MOV.U32 R0, RZ, RZ, R75 ;  /* 0x000000ffff007224 */ /* 0x002fc600078e004b */
[----:B------:R-:W-:Y:S04]  /*15920*/  STL [R1+0x878], R76 ;  /* 0x0008784c01007387 */ /* 0x000fe80000100800 */
[----:B------:R1:W-:Y:S04]  /*15930*/  STL [R1+0x86c], R0 ;  /* 0x00086c0001007387 */ /* 0x0003e80000100800 */
[----:B------:R-:W4:Y:S01]  /*15940*/  LDL.LU.64 R74, [R1+0xb88] ;  /* 0x000b8800014a7983 */ /* 0x000f220000300a00 */
[----:B-1----:R-:W-:-:S03]  /*15950*/  MOV R0, R77 ;  /* 0x0000004d00007202 */ /* 0x002fc60000000f00 */
[----:B--2---:R-:W-:Y:S04]  /*15960*/  STL [R1+0x880], R68 ;  /* 0x0008804401007387 */ /* 0x004fe80000100800 */
[----:B------:R1:W-:Y:S04]  /*15970*/  STL [R1+0x874], R0 ;  /* 0x0008740001007387 */ /* 0x0003e80000100800 */
[----:B------:R-:W2:Y:S01]  /*15980*/  LDL.LU.64 R76, [R1+0xb90] ;  /* 0x000b9000014c7983 */ /* 0x000ea20000300a00 */
[----:B-1----:R-:W-:-:S03]  /*15990*/  IMAD.MOV.U32 R0, RZ, RZ, R69 ;  /* 0x000000ffff007224 */ /* 0x002fc600078e0045 */
[----:B---3--:R-:W-:Y:S04]  /*159a0*/  STL [R1+0x888], R64 ;  /* 0x0008884001007387 */ /* 0x008fe80000100800 */
[----:B------:R1:W-:Y:S04]  /*159b0*/  STL [R1+0x87c], R0 ;  /* 0x00087c0001007387 */ /* 0x0003e80000100800 */
[----:B------:R-:W3:Y:S01]  /*159c0*/  LDL.LU.64 R68, [R1+0xb98] ;  /* 0x000b980001447983 */ /* 0x000ee20000300a00 */
[----:B-1----:R-:W-:-:S03]  /*159d0*/  IMAD.MOV.U32 R0, RZ, RZ, R65 ;  /* 0x000000ffff007224 */ /* 0x002fc600078e0041 */
[----:B----4-:R-:W-:Y:S04]  /*159e0*/  STL [R1+0x890], R78 ;  /* 0x0008904e01007387 */ /* 0x010fe80000100800 */
[----:B------:R1:W-:Y:S02]  /*159f0*/  STL [R1+0x884], R0 ;  /* 0x0008840001007387 */ /* 0x0003e40000100800 */
[----:B-1----:R-:W-:Y:S02]  /*15a00*/  IMAD.MOV.U32 R0, RZ, RZ, R79 ;  /* 0x000000ffff007224 */ /* 0x002fe400078e004f */
        /* <DEDUP_REMOVED lines=20> */
[----:B------:R-:W-:Y:S04]  /*15b50*/  STL [R1+0x8c0], R72 ;  /* 0x0008c04801007387 */ /* 0x000fe80000100800 */
        /* <DEDUP_REMOVED lines=11> */
[----:B--2---:R-:W-:Y:S04]  /*15c10*/  STL [R1+0x8d8], R76 ;  /* 0x0008d84c01007387 */ /* 0x004fe80000100800 */
[----:B------:R1:W-:Y:S04]  /*15c20*/  STL [R1+0x8cc], R0 ;  /* 0x0008cc0001007387 */ /* 0x0003e80000100800 */
[----:B------:R-:W2:Y:S01]  /*15c30*/  LDL.LU.64 R74, [R1+0xbe0] ;  /* 0x000be000014a7983 */ /* 0x000ea20000300a00 */
[----:B-1----:R-:W-:-:S03]  /*15c40*/  IMAD.MOV.U32 R0, RZ, RZ, R77 ;  /* 0x000000ffff007224 */ /* 0x002fc600078e004d */
[----:B---3--:R-:W-:Y:S04]  /*15c50*/  STL [R1+0x8e0], R68 ;  /* 0x0008e04401007387 */ /* 0x008fe80000100800 */
[----:B------:R1:W-:Y:S04]  /*15c60*/  STL [R1+0x8d4], R0 ;  /* 0x0008d40001007387 */ /* 0x0003e80000100800 */
[----:B------:R-:W3:Y:S04]  /*15c70*/  LDL.LU.64 R76, [R1+0xbe8] ;  /* 0x000be800014c7983 */ /* 0x000ee80000300a00 */
[----:B------:R-:W3:Y:S01]  /*15c80*/  LDL.LU.64 R64, [R1+0xbf0] ;  /* 0x000bf00001407983 */ /* 0x000ee20000300a00 */
[----:B-1----:R-:W-:-:S05]  /*15c90*/  IMAD.MOV.U32 R0, RZ, RZ, R69 ;  /* 0x000000ffff007224 */ /* 0x002fca00078e0045 */
        /* <DEDUP_REMOVED lines=9> */
[----:B------:R1:W-:Y:S04]  /*15d30*/  STL [R1+0x8f8], R82 ;  /* 0x0008f85201007387 */ /* 0x0003e80000100800 */
[----:B------:R-:W4:Y:S01]  /*15d40*/  LDL.LU.64 R66, [R1+0xc08] ;  /* 0x000c080001427983 */ /* 0x000f220000300a00 */
[----:B-1----:R-:W-:-:S03]  /*15d50*/  MOV R0, R83 ;  /* 0x0000005300007202 */ /* 0x002fc60000000f00 */
[----:B------:R-:W-:Y:S04]  /*15d60*/  STL [R1+0x900], R84 ;  /* 0x0009005401007387 */ /* 0x000fe80000100800 */
[----:B------:R1:W-:Y:S04]  /*15d70*/  STL [R1+0x8f4], R0 ;  /* 0x0008f40001007387 */ /* 0x0003e80000100800 */
[----:B------:R-:W4:Y:S01]  /*15d80*/  LDL.LU.64 R82, [R1+0xc10] ;  /* 0x000c100001527983 */ /* 0x000f220000300a00 */
[----:B-1----:R-:W-:-:S03]  /*15d90*/  IMAD.MOV.U32 R0, RZ, RZ, R85 ;  /* 0x000000ffff007224 */ /* 0x002fc600078e0055 */
[----:B------:R-:W-:Y:S04]  /*15da0*/  STL [R1+0x908], R70 ;  /* 0x0009084601007387 */ /* 0x000fe80000100800 */
[----:B------:R1:W-:Y:S04]  /*15db0*/  STL [R1+0x8fc], R0 ;  /* 0x0008fc0001007387 */ /* 0x0003e80000100800 */
[----:B------:R-:W4:Y:S04]  /*15dc0*/  LDL.LU.64 R84, [R1+0xc18] ;  /* 0x000c180001547983 */ /* 0x000f280000300a00 */
[----:B------:R-:W4:Y:S01]  /*15dd0*/  LDL.LU.64 R68, [R1+0xc20] ;  /* 0x000c200001447983 */ /* 0x000f220000300a00 */
[----:B-1----:R-:W-:-:S05]  /*15de0*/  IMAD.MOV.U32 R0, RZ, RZ, R71 ;  /* 0x000000ffff007224 */ /* 0x002fca00078e0047 */
[----:B------:R1:W-:Y:S04]  /*15df0*/  STL [R1+0x904], R0 ;  /* 0x0009040001007387 */ /* 0x0003e80000100800 */
        /* <DEDUP_REMOVED lines=10> */
[----:B-1----:R-:W-:-:S03]  /*15ea0*/  IMAD.MOV.U32 R0, RZ, RZ, R63 ;  /* 0x000000ffff007224 */ /* 0x002fc600078e003f */
[----:B--2---:R-:W-:Y:S04]  /*15eb0*/  STL [R1+0x928], R74 ;  /* 0x0009284a01007387 */ /* 0x004fe80000100800 */
[----:B------:R1:W-:Y:S02]  /*15ec0*/  STL [R1+0x91c], R0 ;  /* 0x00091c0001007387 */ /* 0x0003e40000100800 */
[----:B-1----:R-:W-:Y:S02]  /*15ed0*/  IMAD.MOV.U32 R0, RZ, RZ, R75 ;  /* 0x000000ffff007224 */ /* 0x002fe400078e004b */
[----:B------:R-:W2:Y:S04]  /*15ee0*/  LDL.LU.64 R74, [R1+0xc40] ;  /* 0x000c4000014a7983 */ /* 0x000ea80000300a00 */
[----:B------:R1:W-:Y:S04]  /*15ef0*/  STL [R1+0x924], R0 ;  /* 0x0009240001007387 */ /* 0x0003e80000100800 */
[----:B---3--:R3:W-:Y:S01]  /*15f00*/  STL [R1+0x930], R76 ;  /* 0x0009304c01007387 */ /* 0x0087e20000100800 */
[----:B-1----:R-:W-:-:S03]  /*15f10*/  IMAD.MOV.U32 R0, RZ, RZ, R77 ;  /* 0x000000ffff007224 */ /* 0x002fc600078e004d */
[----:B------:R-:W-:Y:S04]  /*15f20*/  STL [R1+0x938], R64 ;  /* 0x0009384001007387 */ /* 0x000fe80000100800 */
[----:B------:R1:W-:Y:S04]  /*15f30*/  STL [R1+0x92c], R0 ;  /* 0x00092c0001007387 */ /* 0x0003e80000100800 */
[----:B---3--:R-:W3:Y:S01]  /*15f40*/  LDL.LU.64 R76, [R1+0xc48] ;  /* 0x000c4800014c7983 */ /* 0x008ee20000300a00 */
[----:B-1----:R-:W-:-:S03]  /*15f50*/  MOV R0, R65 ;  /* 0x0000004100007202 */ /* 0x002fc60000000f00 */
[----:B----4-:R-:W-:Y:S04]  /*15f60*/  STL [R1+0x940], R78 ;  /* 0x0009404e01007387 */ /* 0x010fe80000100800 */
[----:B------:R1:W-:Y:S02]  /*15f70*/  STL [R1+0x934], R0 ;  /* 0x0009340001007387 */ /* 0x0003e40000100800 */
[----:B-1----:R-:W-:Y:S02]  /*15f80*/  IMAD.MOV.U32 R0, RZ, RZ, R79 ;  /* 0x000000ffff007224 */ /* 0x002fe400078e004f */
[----:B------:R-:W4:Y:S04]  /*15f90*/  LDL.LU.64 R78, [R1+0xc50] ;  /* 0x000c5000014e7983 */ /* 0x000f280000300a00 */
[----:B------:R1:W-:Y:S04]  /*15fa0*/  STL [R1+0x93c], R0 ;  /* 0x00093c0001007387 */ /* 0x0003e80000100800 */
[----:B------:R1:W-:Y:S02]  /*15fb0*/  STL [R1+0x948], R80 ;  /* 0x0009485001007387 */ /* 0x0003e40000100800 */
[----:B-1----:R-:W-:-:S02]  /*15fc0*/  IMAD.MOV.U32 R0, RZ, RZ, R81 ;  /* 0x000000ffff007224 */ /* 0x002fc400078e0051 */
[----:B------:R-:W-:Y:S04]  /*15fd0*/  STL [R1+0x950], R66 ;  /* 0x0009504201007387 */ /* 0x000fe80000100800 */
[----:B------:R1:W-:Y:S04]  /*15fe0*/  STL [R1+0x944], R0 ;  /* 0x0009440001007387 */ /* 0x0003e80000100800 */
[----:B------:R-:W4:Y:S01]  /*15ff0*/  LDL.LU.64 R80, [R1+0xc58] ;  /* 0x000c580001507983 */ /* 0x000f220000300a00 */
[----:B-1----:R-:W-:-:S03]  /*16000*/  IMAD.MOV.U32 R0, RZ, RZ, R67 ;  /* 0x000000ffff007224 */ /* 0x002fc600078e0043 */
[----:B------:R-:W-:Y:S04]  /*16010*/  STL [R1+0x958], R82 ;  /* 0x0009585201007387 */ /* 0x000fe80000100800 */
        /* <DEDUP_REMOVED lines=15> */
[----:B------:R-:W-:Y:S01]  /*16110*/  STL [R1+0x978], R70 ;  /* 0x0009784601007387 */ /* 0x000fe20000100800 */
[----:B-1----:R-:W-:-:S03]  /*16120*/  MOV R0, R71 ;  /* 0x0000004700007202 */ /* 0x002fc60000000f00 */
[----:B------:R-:W-:Y:S04]  /*16130*/  STL [R1+0x980], R72 ;  /* 0x0009804801007387 */ /* 0x000fe80000100800 */
[----:B------:R1:W-:Y:S04]  /*16140*/  STL [R1+0x974], R0 ;  /* 0x0009740001007387 */ /* 0x0003e80000100800 */
[----:B------:R-:W4:Y:S04]  /*16150*/  LDL.LU.64 R56, [R1+0xc78] ;  /* 0x000c780001387983 */ /* 0x000f280000300a00 */
[----:B------:R-:W4:Y:S01]  /*16160*/  LDL.LU.64 R58, [R1+0xc80] ;  /* 0x000c8000013a7983 */ /* 0x000f220000300a00 */
[----:B-1----:R-:W-:-:S05]  /*16170*/  IMAD.MOV.U32 R0, RZ, RZ, R73 ;  /* 0x000000ffff007224 */ /* 0x002fca00078e0049 */
[----:B------:R1:W-:Y:S04]  /*16180*/  STL [R1+0x97c], R0 ;  /* 0x00097c0001007387 */ /* 0x0003e80000100800 */
[----:B--2---:R-:W-:Y:S04]  /*16190*/  STL [R1+0x988], R74 ;  /* 0x0009884a01007387 */ /* 0x004fe80000100800 */
[----:B------:R-:W2:Y:S01]  /*161a0*/  LDL.LU.64 R60, [R1+0xc88] ;  /* 0x000c8800013c7983 */ /* 0x000ea20000300a00 */
[----:B-1----:R-:W-:-:S03]  /*161b0*/  IMAD.MOV.U32 R0, RZ, RZ, R75 ;  /* 0x000000ffff007224 */ /* 0x002fc600078e004b */
[----:B------:R-:W2:Y:S04]  /*161c0*/  LDL.LU.64 R62, [R1+0xc90] ;  /* 0x000c9000013e7983 */ /* 0x000ea80000300a00 */
[----:B------:R1:W-:Y:S04]  /*161d0*/  STL [R1+0x984], R0 ;  /* 0x0009840001007387 */ /* 0x0003e80000100800 */
[----:B---3--:R-:W-:Y:S04]  /*161e0*/  STL [R1+0x990], R76 ;  /* 0x0009904c01007387 */ /* 0x008fe80000100800 */
[----:B------:R-:W3:Y:S01]  /*161f0*/  LDL.LU.64 R64, [R1+0xc98] ;  /* 0x000c980001407983 */ /* 0x000ee20000300a00 */
[----:B-1----:R-:W-:-:S03]  /*16200*/  IMAD.MOV.U32 R0, RZ, RZ, R77 ;  /* 0x000000ffff007224 */ /* 0x002fc600078e004d */
[----:B------:R-:W3:Y:S04]  /*16210*/  LDL.LU.64 R66, [R1+0xca0] ;  /* 0x000ca00001427983 */ /* 0x000ee80000300a00 */
[----:B------:R1:W-:Y:S04]  /*16220*/  STL [R1+0x98c], R0 ;  /* 0x00098c0001007387 */ /* 0x0003e80000100800 */
[----:B----4-:R-:W-:Y:S04]  /*16230*/  STL [R1+0x998], R78 ;  /* 0x0009984e01007387 */ /* 0x010fe80000100800 */
[----:B------:R-:W4:Y:S01]  /*16240*/  LDL.LU.64 R68, [R1+0xca8] ;  /* 0x000ca80001447983 */ /* 0x000f220000300a00 */
[----:B-1----:R-:W-:-:S03]  /*16250*/  IMAD.MOV.U32 R0, RZ, RZ, R79 ;  /* 0x000000ffff007224 */ /* 0x002fc600078e004f */
[----:B------:R-:W4:Y:S04]  /*16260*/  LDL.LU.64 R70, [R1+0xcb0] ;  /* 0x000cb00001467983 */ /* 0x000f280000300a00 */
[----:B------:R1:W-:Y:S04]  /*16270*/  STL [R1+0x994], R0 ;  /* 0x0009940001007387 */ /* 0x0003e80000100800 */
[----:B------:R-:W-:Y:S04]  /*16280*/  STL [R1+0x9a0], R80 ;  /* 0x0009a05001007387 */ /* 0x000fe80000100800 */
        /* <DEDUP_REMOVED lines=14> */
[----:B------:R1:W-:Y:S02]  /*16370*/  STL [R1+0x9b8], R86 ;  /* 0x0009b85601007387 */ /* 0x0003e40000100800 */
[----:B-1----:R-:W-:-:S02]  /*16380*/  MOV R0, R87 ;  /* 0x0000005700007202 */ /* 0x002fc40000000f00 */
[----:B------:R-:W4:Y:S04]  /*16390*/  LDL.LU.64 R84, [R1+0xce8] ;  /* 0x000ce80001547983 */ /* 0x000f280000300a00 */
[----:B------:R-:W4:Y:S04]  /*163a0*/  LDL.LU.64 R86, [R1+0xcf0] ;  /* 0x000cf00001567983 */ /* 0x000f280000300a00 */
[----:B------:R1:W-:Y:S02]  /*163b0*/  STL [R1+0x9b4], R0 ;  /* 0x0009b40001007387 */ /* 0x0003e40000100800 */
[----:B-1----:R-:W-:-:S02]  /*163c0*/  IMAD.MOV.U32 R0, RZ, RZ, R57 ;  /* 0x000000ffff007224 */ /* 0x002fc400078e0039 */
[----:B------:R-:W-:Y:S04]  /*163d0*/  STL [R1+0x9c0], R56 ;  /* 0x0009c03801007387 */ /* 0x000fe80000100800 */
[----:B------:R-:W-:Y:S04]  /*163e0*/  STL [R1+0x9c8], R58 ;  /* 0x0009c83a01007387 */ /* 0x000fe80000100800 */
[----:B------:R1:W-:Y:S02]  /*163f0*/  STL [R1+0x9bc], R0 ;  /* 0x0009bc0001007387 */ /* 0x0003e40000100800 */
[----:B-1----:R-:W-:-:S02]  /*16400*/  IMAD.MOV.U32 R0, RZ, RZ, R59 ;  /* 0x000000ffff007224 */ /* 0x002fc400078e003b */
[----:B--2---:R-:W-:Y:S04]  /*16410*/  STL [R1+0x9d0], R60 ;  /* 0x0009d03c01007387 */ /* 0x004fe80000100800 */
[----:B------:R1:W-:Y:S04]  /*16420*/  STL [R1+0x9c4], R0 ;  /* 0x0009c40001007387 */ /* 0x0003e80000100800 */
[----:B------:R-:W-:Y:S01]  /*16430*/  STL [R1+0x9d8], R62 ;  /* 0x0009d83e01007387 */ /* 0x000fe20000100800 */
[----:B-1----:R-:W-:-:S05]  /*16440*/  IMAD.MOV.U32 R0, RZ, RZ, R61 ;  /* 0x000000ffff007224 */ /* 0x002fca00078e003d */
[----:B------:R1:W-:Y:S04]  /*16450*/  STL [R1+0x9cc], R0 ;  /* 0x0009cc0001007387 */ /* 0x0003e80000100800 */
[----:B---3--:R-:W-:Y:S01]  /*16460*/  STL [R1+0x9e0], R64 ;  /* 0x0009e04001007387 */ /* 0x008fe20000100800 */
[----:B-1----:R-:W-:-:S05]  /*16470*/  IMAD.MOV.U32 R0, RZ, RZ, R63 ;  /* 0x000000ffff007224 */ /* 0x002fca00078e003f */
[----:B------:R1:W-:Y:S04]  /*16480*/  STL [R1+0x9d4], R0 ;  /* 0x0009d40001007387 */ /* 0x0003e80000100800 */
[----:B------:R-:W-:Y:S01]  /*16490*/  STL [R1+0x9e8], R66 ;  /* 0x0009e84201007387 */ /* 0x000fe20000100800 */
[----:B-1----:R-:W-:-:S05]  /*164a0*/  IMAD.MOV.U32 R0, RZ, RZ, R65 ;  /* 0x000000ffff007224 */ /* 0x002fca00078e0041 */
[----:B------:R1:W-:Y:S04]  /*164b0*/  STL [R1+0x9dc], R0 ;  /* 0x0009dc0001007387 */ /* 0x0003e80000100800 */
[----:B----4-:R-:W-:Y:S01]  /*164c0*/  STL [R1+0x9f0], R68 ;  /* 0x0009f04401007387 */ /* 0x010fe20000100800 */
[----:B-1----:R-:W-:-:S05]  /*164d0*/  IMAD.MOV.U32 R0, RZ, RZ, R67 ;  /* 0x000000ffff007224 */ /* 0x002fca00078e0043 */
[----:B------:R1:W-:Y:S04]  /*164e0*/  STL [R1+0x9e4], R0 ;  /* 0x0009e40001007387 */ /* 0x0003e80000100800 */
[----:B------:R-:W-:Y:S01]  /*164f0*/  STL [R1+0x9f8], R70 ;  /* 0x0009f84601007387 */ /* 0x000fe20000100800 */
[----:B-1----:R-:W-:-:S05]  /*16500*/  IMAD.MOV.U32 R0, RZ, RZ, R69 ;  /* 0x000000ffff007224 */ /* 0x002fca00078e0045 */
[----:B------:R1:W-:Y:S04]  /*16510*/  STL [R1+0x9ec], R0 ;  /* 0x0009ec0001007387 */ /* 0x0003e80000100800 */
[----:B------:R-:W-:Y:S01]  /*16520*/  STL [R1+0xa00], R72 ;  /* 0x000a004801007387 */ /* 0x000fe20000100800 */
[----:B-1----:R-:W-:-:S05]  /*16530*/  MOV R0, R71 ;  /* 0x0000004700007202 */ /* 0x002fca0000000f00 */
[----:B------:R1:W-:Y:S04]  /*16540*/  STL [R1+0x9f4], R0 ;  /* 0x0009f40001007387 */ /* 0x0003e80000100800 */
[----:B------:R-:W-:Y:S01]  /*16550*/  STL [R1+0xa08], R74 ;  /* 0x000a084a01007387 */ /* 0x000fe20000100800 */
[----:B-1----:R-:W-:-:S05]  /*16560*/  IMAD.MOV.U32 R0, RZ, RZ, R73 ;  /* 0x000000ffff007224 */ /* 0x002fca00078e0049 */
        /* <DEDUP_REMOVED lines=12> */
[----:B------:R1:W-:Y:S01]  /*16630*/  STL [R1+0xa1c], R0 ;  /* 0x000a1c0001007387 */ /* 0x0003e20000100800 */
[----:B------:R-:W-:-:S03]  /*16640*/  MOV R2, R87 ;  /* 0x0000005700027202 */ /* 0x000fc60000000f00 */
[----:B------:R-:W-:Y:S01]  /*16650*/  STL [R1+0xa30], R84 ;  /* 0x000a305401007387 */ /* 0x000fe20000100800 */
[----:B-1----:R-:W-:-:S05]  /*16660*/  IMAD.MOV.U32 R0, RZ, RZ, R83 ;  /* 0x000000ffff007224 */ /* 0x002fca00078e0053 */
[----:B------:R1:W-:Y:S04]  /*16670*/  STL [R1+0xa24], R0 ;  /* 0x000a240001007387 */ /* 0x0003e80000100800 */
[----:B------:R-:W-:Y:S01]  /*16680*/  STL [R1+0xa38], R86 ;  /* 0x000a385601007387 */ /* 0x000fe20000100800 */
[----:B-1----:R-:W-:-:S05]  /*16690*/  IMAD.MOV.U32 R0, RZ, RZ, R85 ;  /* 0x000000ffff007224 */ /* 0x002fca00078e0055 */
[----:B------:R-:W-:Y:S04]  /*166a0*/  STL [R1+0xa2c], R0 ;  /* 0x000a2c0001007387 */ /* 0x000fe80000100800 */
[----:B------:R1:W-:Y:S04]  /*166b0*/  STL [R1+0xa34], R2 ;  /* 0x000a340201007387 */ /* 0x0003e80000100800 */
        /* <DEDUP_REMOVED lines=37> */
[----:B------:R2:W-:Y:S01]  /*16910*/  STL [R1+0x94], RZ ;  /* 0x000094ff01007387 */ /* 0x0005e20000100800 */
[----:B------:R-:W1:Y:S03]  /*16920*/  S2R R10, SR_TID.X ;  /* 0x00000000000a7919 */ /* 0x000e660000002100 */
        /* <DEDUP_REMOVED lines=26> */
[----:B-1----:R-:W-:-:S02]  /*16ad0*/  SHF.R.U32.HI R2, RZ, 0x5, R10 ;  /* 0x00000005ff027819 */ /* 0x002fc4000001160a */
[----:B------:R-:W-:Y:S02]  /*16ae0*/  SHF.R.S32.HI R0, RZ, 0x1f, R3 ;  /* 0x0000001fff007819 */ /* 0x000fe40000011403 */
[----:B------:R-:W-:Y:S01]  /*16af0*/  R2UR UR61, R2 ;  /* 0x00000000023d72ca */ /* 0x000fe200000e0000 */
[----:B------:R-:W-:Y:S01]  /*16b00*/  USHF.R.S32.HI UR11, URZ, 0x1f, UR6 ;  /* 0x0000001f3f0b7899 */ /* 0x000fe20008011406 */
[----:B------:R-:W-:Y:S01]  /*16b10*/  LEA.HI R0, R0, R3, RZ, 0x7 ;  /* 0x0000000300007211 */ /* 0x000fe200078f38ff */
[----:B------:R-:W-:Y:S01]  /*16b20*/  USHF.R.S32.HI UR12, URZ, 0x1f, UR7 ;  /* 0x0000001f3f0c7899 */ /* 0x000fe20008011407 */
[----:B------:R-:W-:Y:S01]  /*16b30*/  IMAD.MOV.U32 R10, RZ, RZ, RZ ;  /* 0x000000ffff0a7224 */ /* 0x000fe200078e00ff */
        /* <DEDUP_REMOVED lines=71> */
[----:B------:R-:W-:Y:S02]  /*16fb0*/  SHF.R.S32.HI R0, RZ, 0x7, R0 ;  /* 0x00000007ff007819 */ /* 0x000fe40000011400 */
        /* <DEDUP_REMOVED lines=24> */
[----:B------:R-:W-:Y:S01]  /*17140*/  CS2R R86, SRZ ;  /* 0x0000000000567805 */ /* 0x000fe2000001ff00 */
[----:B------:R-:W-:Y:S02]  /*17150*/  USHF.L.U32 UR4, UR6, 0x2, URZ ;  /* 0x0000000206047899 */ /* 0x000fe4000800063f */
[----:B------:R-:W-:Y:S02]  /*17160*/  USHF.L.U32 UR5, UR7, 0x2, URZ ;  /* 0x0000000207057899 */ /* 0x000fe4000800063f */
[----:B------:R-:W-:Y:S01]  /*17170*/  USHF.L.U64.HI UR6, UR6, 0x2, UR11 ;  /* 0x0000000206067899 */ /* 0x000fe2000801020b */
[----:B------:R-:W-:Y:S01]  /*17180*/  UMOV UR60, 0x1 ;  /* 0x00000001003c7882 */ /* 0x000fe20000000000 */
[----:B------:R-:W-:Y:S01]  /*17190*/  USHF.L.U64.HI UR7, UR7, 0x2, UR12 ;  /* 0x0000000207077899 */ /* 0x000fe2000801020c */
[----:B--2---:R-:W-:-:S11]  /*171a0*/  UMOV UR11, 0xffffffff ;  /* 0xffffffff000b7882 */ /* 0x004fd60000000000 */
.L_x_1:
[----:B------:R-:W-:Y:S01]  /*171b0*/  STL.64 [R1+0xe10], R86 ;  /* 0x000e105601007387 */ /* 0x000fe20000100a00 */
[----:B------:R-:W-:Y:S01]  /*171c0*/  UIADD3 UR11, UR11, 0x1, URZ ;  /* 0x000000010b0b7890 */ /* 0x000fe2000fffe03f */
[----:B------:R-:W-:-:S04]  /*171d0*/  DEPBAR.LE SB0, 0x2 ;  /* 0x000080800000791a */ /* 0x000fc80000000000 */
[----:B------:R-:W-:Y:S01]  /*171e0*/  STL.64 [R1+0xe08], R84 ;  /* 0x000e085401007387 */ /* 0x000fe20000100a00 */
[----:B------:R-:W-:Y:S01]  /*171f0*/  USHF.L.U32 UR12, UR61, 0x7, URZ ;  /* 0x000000073d0c7899 */ /* 0x000fe2000800063f */
[----:B------:R-:W1:Y:S02]  /*17200*/  LDC R0, c[0x0][0x230] ;  /* 0x00008c00ff007b82 */ /* 0x000e640000000800 */
[----:B------:R-:W-:Y:S04]  /*17210*/  STL.64 [R1+0xe00], R82 ;  /* 0x000e005201007387 */ /* 0x000fe80000100a00 */
        /* <DEDUP_REMOVED lines=28> */
[----:B------:R2:W-:Y:S04]  /*173e0*/  STL.64 [R1+0xd18], R24 ;  /* 0x000d181801007387 */ /* 0x0005e80000100a00 */
[----:B--2---:R-:W2:Y:S04]  /*173f0*/  LDL.LU.64 R24, [R1] ;  /* 0x0000000001187983 */ /* 0x004ea80000300a00 */
[----:B------:R-:W2:Y:S04]  /*17400*/  LDL.LU.64 R26, [R1+0x8] ;  /* 0x00000800011a7983 */ /* 0x000ea80000300a00 */
        /* <DEDUP_REMOVED lines=29> */
[----:B------:R-:W2:Y:S01]  /*175e0*/  LDL.LU.64 R86, [R1+0xf8] ;  /* 0x0000f80001567983 */ /* 0x000ea20000300a00 */
[----:B------:R-:W-:-:S02]  /*175f0*/  UISETP.GT.AND UP0, UPT, UR11, 0x2, UPT ;  /* 0x000000020b00788c */ /* 0x000fc4000bf04270 */
[----:B------:R-:W-:Y:S01]  /*17600*/  ULOP3.LUT UR14, UR12, 0x200, URZ, 0xc0, !UPT ;  /* 0x000002000c0e7892 */ /* 0x000fe2000f8ec03f */
[----:B------:R-:W-:Y:S01]  /*17610*/  BAR.SYNC.DEFER_BLOCKING 0x0 ;  /* 0x0000000000007b1d */ /* 0x000fe20000010000 */
[----:B------:R-:W-:-:S04]  /*17620*/  USEL UR11, UR11, URZ, !UP0 ;  /* 0x0000003f0b0b7287 */ /* 0x000fc8000c000000 */
[----:B------:R-:W-:Y:S02]  /*17630*/  ULEA UR13, UR11, UR10, 0x10 ;  /* 0x0000000a0b0d7291 */ /* 0x000fe4000f8e803f */
[----:B------:R-:W-:Y:S01]  /*17640*/  ULEA UR12, UR11, UR10, 0x12 ;  /* 0x0000000a0b0c7291 */ /* 0x000fe2000f8e903f */
[----:B------:R-:W-:Y:S01]  /*17650*/  STL [R1+0xd14], R11 ;  /* 0x000d140b01007387 */ /* 0x000fe20000100800 */
[----:B------:R-:W-:Y:S02]  /*17660*/  UIADD3 UR13, UR13, 0xc0000, URZ ;  /* 0x000c00000d0d7890 */ /* 0x000fe4000fffe03f */
[----:B------:R-:W-:Y:S01]  /*17670*/  ULEA.HI UR12, UR12, UR14, URZ, 0x1c ;  /* 0x0000000e0c0c7291 */ /* 0x000fe2000f8fe03f */
[----:B-----5:R-:W-:Y:S01]  /*17680*/  STL [R1+0xd00], R9 ;  /* 0x000d000901007387 */ /* 0x020fe20000100800 */
[----:B------:R-:W-:Y:S02]  /*17690*/  USHF.R.U32.HI UR13, URZ, 0x4, UR13 ;  /* 0x000000043f0d7899 */ /* 0x000fe4000801160d */
[----:B------:R-:W-:Y:S01]  /*176a0*/  ULOP3.LUT UR36, UR12, 0x3fff, URZ, 0xc0, !UPT ;  /* 0x00003fff0c247892 */ /* 0x000fe2000f8ec03f */
[----:B------:R-:W-:Y:S01]  /*176b0*/  STL [R1+0xcfc], R8 ;  /* 0x000cfc0801007387 */ /* 0x000fe20000100800 */
[----:B------:R-:W-:Y:S01]  /*176c0*/  USGXT.U32 UR38, UR13, 0xe ;  /* 0x0000000e0d26789a */ /* 0x000fe20008000000 */
[----:B------:R-:W-:Y:S01]  /*176d0*/  UMOV UR37, 0x40000040 ;  /* 0x4000004000257882 */ /* 0x000fe20000000000 */
[----:B------:R-:W-:Y:S01]  /*176e0*/  UMOV UR39, 0x40000040 ;  /* 0x4000004000277882 */ /* 0x000fe20000000000 */
[----:B------:R-:W-:Y:S01]  /*176f0*/  UIADD3 UR40, UP0, UR36, 0x2, URZ ;  /* 0x0000000224287890 */ /* 0x000fe2000ff1e03f */
[----:B------:R3:W-:Y:S01]  /*17700*/  STL [R1+0xcf8], R7 ;  /* 0x000cf80701007387 */ /* 0x0007e20000100800 */
[----:B------:R-:W-:Y:S01]  /*17710*/  UIADD3 UR42, UP1, UR38, 0x2, URZ ;  /* 0x00000002262a7890 */ /* 0x000fe2000ff3e03f */
[----:B------:R-:W-:Y:S01]  /*17720*/  UMOV UR12, URZ ;  /* 0x0000003f000c7c82 */ /* 0x000fe20008000000 */
[----:B------:R-:W-:Y:S01]  /*17730*/  UMOV UR13, URZ ;  /* 0x0000003f000d7c82 */ /* 0x000fe20008000000 */
[----:B------:R-:W-:-:S02]  /*17740*/  UIADD3.X UR41, UR12, 0x40000040, URZ, UP0, !UPT ;  /* 0x400000400c297890 */ /* 0x000fc400087fe43f */
[----:B------:R-:W-:Y:S02]  /*17750*/  UIADD3.X UR43, UR13, 0x40000040, URZ, UP1, !UPT ;  /* 0x400000400d2b7890 */ /* 0x000fe40008ffe43f */
[----:B------:R-:W-:Y:S01]  /*17760*/  UIADD3.64 UR52, UR40, 0x2, URZ ;  /* 0x0000000228347897 */ /* 0x000fe2000fffe03f */
[----:B---3--:R-:W3:Y:S01]  /*17770*/  LDC R7, c[0x0][0x230] ;  /* 0x00008c00ff077b82 */ /* 0x008ee20000000800 */
[----:B------:R-:W-:Y:S02]  /*17780*/  UIADD3.64 UR54, UR42, 0x2, URZ ;  /* 0x000000022a367897 */ /* 0x000fe4000fffe03f */
[----:B------:R-:W-:Y:S02]  /*17790*/  UIADD3.64 UR56, UR40, 0x4, URZ ;  /* 0x0000000428387897 */ /* 0x000fe4000fffe03f */
[----:B------:R-:W-:Y:S02]  /*177a0*/  UIADD3.64 UR58, UR42, 0x4, URZ ;  /* 0x000000042a3a7897 */ /* 0x000fe4000fffe03f */
[----:B------:R-:W-:-:S02]  /*177b0*/  UIADD3.64 UR16, UR40, 0xffe, URZ ;  /* 0x00000ffe28107897 */ /* 0x000fc4000fffe03f */
[----:B------:R-:W-:Y:S02]  /*177c0*/  UIADD3.64 UR18, UR42, 0x3fe, URZ ;  /* 0x000003fe2a127897 */ /* 0x000fe4000fffe03f */
[----:B------:R-:W-:Y:S02]  /*177d0*/  UIADD3.64 UR12, UR40, 0x1000, URZ ;  /* 0x00001000280c7897 */ /* 0x000fe4000fffe03f */
        /* <DEDUP_REMOVED lines=10> */
[----:B------:R-:W-:Y:S01]  /*17880*/  UIADD3.64 UR22, UR42, 0xc00, URZ ;  /* 0x00000c002a167897 */ /* 0x000fe2000fffe03f */
[----:B--2---:R-:W-:-:S06]  /*17890*/  WARPGROUP.ARRIVE ;  /* 0x00000000000079c5 */ /* 0x004fcc0000000000 */
[----:B------:R-:W-:Y:S03]  /*178a0*/  HGMMA.64x128x8.F32.TF32 R24, gdesc[UR36], R24, gsb0 ;  /* 0x05e00000241879f0 */ /* 0x000fe60008002818 */
[----:B------:R-:W-:Y:S02]  /*178b0*/  WARPGROUP.DEPBAR.LE gsb0, 0x0 ;  /* 0x00008000000079c5 */ /* 0x000fe40000010000 */
[----:B------:R-:W-:-:S07]  /*178c0*/  WARPGROUP.ARRIVE ;  /* 0x00000000000079c5 */ /* 0x000fce0000000000 */
[----:B------:R-:W-:Y:S03]  /*178d0*/  HGMMA.64x128x8.F32.TF32 R24, gdesc[UR40], R24, gsb0 ;  /* 0x05e00000281879f0 */ /* 0x000fe60008002818 */
[----:B------:R-:W-:Y:S02]  /*178e0*/  WARPGROUP.DEPBAR.LE gsb0, 0x0 ;  /* 0x00008000000079c5 */ /* 0x000fe40000010000 */
[----:B------:R-:W-:-:S07]  /*178f0*/  WARPGROUP.ARRIVE ;  /* 0x00000000000079c5 */ /* 0x000fce0000000000 */
[----:B------:R-:W-:Y:S01]  /*17900*/  HGMMA.64x128x8.F32.TF32 R24, gdesc[UR52], R24, gsb0 ;  /* 0x05e00000341879f0 */ /* 0x000fe20008002818 */
[----:B------:R-:W-:Y:S01]  /*17910*/  UMOV UR52, UR18 ;  /* 0x0000001200347c82 */ /* 0x000fe20008000000 */
[----:B------:R-:W-:Y:S01]  /*17920*/  UMOV UR53, UR19 ;  /* 0x0000001300357c82 */ /* 0x000fe20008000000 */
        /* <DEDUP_REMOVED lines=8> */
[----:B------:R-:W-:Y:S02]  /*179b0*/  UIADD3.64 UR16, UR40, 0x3002, URZ ;  /* 0x0000300228107897 */ /* 0x000fe4000fffe03f */
[----:B------:R-:W-:Y:S01]  /*179c0*/  UIADD3.64 UR18, UR42, 0xc02, URZ ;  /* 0x00000c022a127897 */ /* 0x000fe2000fffe03f */
[----:B------:R-:W-:Y:S02]  /*179d0*/  WARPGROUP.DEPBAR.LE gsb0, 0x0 ;  /* 0x00008000000079c5 */ /* 0x000fe40000010000 */
[----:B------:R-:W-:-:S06]  /*179e0*/  WARPGROUP.ARRIVE ;  /* 0x00000000000079c5 */ /* 0x000fcc0000000000 */
        /* <DEDUP_REMOVED lines=20> */
[----:B------:R-:W-:Y:S03]  /*17b30*/  HGMMA.64x128x8.F32.TF32 R24, gdesc[UR48], R24, gsb0 ;  /* 0x05e00000301879f0 */ /* 0x000fe60008002818 */
[----:B------:R-:W-:Y:S02]  /*17b40*/  WARPGROUP.DEPBAR.LE gsb0, 0x0 ;  /* 0x00008000000079c5 */ /* 0x000fe40000010000 */
[----:B------:R-:W-:-:S07]  /*17b50*/  WARPGROUP.ARRIVE ;  /* 0x00000000000079c5 */ /* 0x000fce0000000000 */
        /* <DEDUP_REMOVED lines=12> */
[----:B------:R-:W-:Y:S01]  /*17c20*/  HGMMA.64x128x8.F32.TF32 R24, gdesc[UR16], R24, gsb0 ;  /* 0x05e00000101879f0 */ /* 0x000fe20008002818 */
[----:B------:R-:W-:Y:S02]  /*17c30*/  UIADD3.64 UR36, UR40, 0x3fe, URZ ;  /* 0x000003fe28247897 */ /* 0x000fe4000fffe03f */
[----:B------:R-:W-:Y:S02]  /*17c40*/  WARPGROUP.DEPBAR.LE gsb0, 0x0 ;  /* 0x00008000000079c5 */ /* 0x000fe40000010000 */
[----:B------:R-:W-:-:S07]  /*17c50*/  WARPGROUP.ARRIVE ;  /* 0x00000000000079c5 */ /* 0x000fce0000000000 */
[----:B------:R-:W-:Y:S01]  /*17c60*/  HGMMA.64x128x8.F32.TF32 R24, gdesc[UR12], R24, gsb0 ;  /* 0x05e000000c1879f0 */ /* 0x000fe20008002818 */
[----:B------:R-:W-:Y:S01]  /*17c70*/  UIADD3.64 UR44, UR40, 0x400, URZ ;  /* 0x00000400282c7897 */ /* 0x000fe2000fffe03f */
[----:B------:R-:W-:Y:S01]  /*17c80*/  UMOV UR46, UR42 ;  /* 0x0000002a002e7c82 */ /* 0x000fe20008000000 */
[----:B------:R-:W-:Y:S01]  /*17c90*/  UMOV UR47, UR43 ;  /* 0x0000002b002f7c82 */ /* 0x000fe20008000000 */
[----:B------:R-:W-:Y:S02]  /*17ca0*/  WARPGROUP.DEPBAR.LE gsb0, 0x0 ;  /* 0x00008000000079c5 */ /* 0x000fe40000010000 */
[----:B------:R-:W-:Y:S01]  /*17cb0*/  WARPGROUP.ARRIVE ;  /* 0x00000000000079c5 */ /* 0x000fe20000000000 */
[----:B------:R-:W-:Y:S01]  /*17cc0*/  UIADD3.64 UR48, UR42, 0x402, URZ ;  /* 0x000004022a307897 */ /* 0x000fe2000fffe03f */
[----:B------:R-:W-:Y:S04]  /*17cd0*/  STL.64 [R1], R24 ;  /* 0x0000001801007387 */ /* 0x000fe80000100a00 */
[----:B------:R-:W-:Y:S01]  /*17ce0*/  HGMMA.64x128x8.F32.TF32 R152, gdesc[UR36], R152, gsb0 ;  /* 0x05e00000249879f0 */ /* 0x000fe20008002898 */
[----:B------:R-:W-:Y:S01]  /*17cf0*/  UIADD3.64 UR32, UR42, 0x404, URZ ;  /* 0x000004042a207897 */ /* 0x000fe2000fffe03f */
[----:B------:R-:W-:Y:S01]  /*17d00*/  STL.64 [R1+0x8], R26 ;  /* 0x0000081a01007387 */ /* 0x000fe20000100a00 */
[----:B------:R-:W-:-:S02]  /*17d10*/  UIADD3.64 UR28, UR40, 0x2404, URZ ;  /* 0x00002404281c7897 */ /* 0x000fc4000fffe03f */
[----:B------:R-:W-:Y:S01]  /*17d20*/  UIADD3.64 UR24, UR40, 0x33fe, URZ ;  /* 0x000033fe28187897 */ /* 0x000fe2000fffe03f */
[----:B------:R-:W-:Y:S01]  /*17d30*/  STL.64 [R1+0x10], R28 ;  /* 0x0000101c01007387 */ /* 0x000fe20000100a00 */
[----:B------:R-:W-:Y:S02]  /*17d40*/  UIADD3.64 UR20, UR40, 0x3400, URZ ;  /* 0x0000340028147897 */ /* 0x000fe4000fffe03f */
[----:B------:R-:W-:Y:S01]  /*17d50*/  UIADD3.64 UR16, UR40, 0x3402, URZ ;  /* 0x0000340228107897 */ /* 0x000fe2000fffe03f */
[----:B------:R-:W-:Y:S01]  /*17d60*/  STL.64 [R1+0x18], R30 ;  /* 0x0000181e01007387 */ /* 0x000fe20000100a00 */
[----:B------:R-:W-:Y:S02]  /*17d70*/  UIADD3.64 UR12, UR40, 0x3404, URZ ;  /* 0x00003404280c7897 */ /* 0x000fe4000fffe03f */
[----:B------:R-:W-:Y:S01]  /*17d80*/  UIADD3.64 UR36, UR40, 0x7fe, URZ ;  /* 0x000007fe28247897 */ /* 0x000fe2000fffe03f */
        /* <DEDUP_REMOVED lines=27> */
[----:B------:R2:W-:Y:S01]  /*17f40*/  STL.64 [R1+0xf8], R86 ;  /* 0x0000f85601007387 */ /* 0x0005e20000100a00 */
[----:B------:R-:W-:-:S02]  /*17f50*/  WARPGROUP.DEPBAR.LE gsb0, 0x0 ;  /* 0x00008000000079c5 */ /* 0x000fc40000010000 */
[----:B------:R-:W-:Y:S01]  /*17f60*/  WARPGROUP.ARRIVE ;  /* 0x00000000000079c5 */ /* 0x000fe20000000000 */
[----:B--2---:R-:W2:Y:S04]  /*17f70*/  LDL.LU.64 R86, [R1+0xe10] ;  /* 0x000e100001567983 */ /* 0x004ea80000300a00 */
[----:B------:R-:W2:Y:S01]  /*17f80*/  LDL.LU.64 R84, [R1+0xe08] ;  /* 0x000e080001547983 */ /* 0x000ea20000300a00 */
[----:B------:R-:W-:Y:S01]  /*17f90*/  HGMMA.64x128x8.F32.TF32 R152, gdesc[UR44], R152, gsb0 ;  /* 0x05e000002c9879f0 */ /* 0x000fe20008002898 */
[----:B------:R-:W-:Y:S01]  /*17fa0*/  UIADD3.64 UR44, UR40, 0x402, URZ ;  /* 0x00000402282c7897 */ /* 0x000fe2000fffe03f */
[----:B------:R-:W-:Y:S01]  /*17fb0*/  UMOV UR46, UR54 ;  /* 0x00000036002e7c82 */ /* 0x000fe20008000000 */
[----:B------:R-:W-:Y:S01]  /*17fc0*/  UMOV UR47, UR55 ;  /* 0x00000037002f7c82 */ /* 0x000fe20008000000 */
        /* <DEDUP_REMOVED lines=30> */
[----:B-1----:R-:W-:-:S02]  /*181b0*/  VIADD R0, R0, 0x7f ;  /* 0x0000007f00007836 */ /* 0x002fc40000000000 */
[----:B---3--:R-:W-:-:S03]  /*181c0*/  VIADD R7, R7, 0xffffff00 ;  /* 0xffffff0007077836 */ /* 0x008fc60000000000 */
[----:B------:R-:W-:-:S04]  /*181d0*/  SHF.R.S32.HI R2, RZ, 0x1f, R0 ;  /* 0x0000001fff027819 */ /* 0x000fc80000011400 */
[----:B------:R-:W-:Y:S01]  /*181e0*/  LEA.HI R2, R2, R0, RZ, 0x7 ;  /* 0x0000000002027211 */ /* 0x000fe200078f38ff */
[----:B------:R-:W-:Y:S01]  /*181f0*/  IMAD R0, R10, -0x80, R7 ;  /* 0xffffff800a007824 */ /* 0x000fe200078e0207 */
[----:B------:R-:W-:Y:S02]  /*18200*/  WARPGROUP.DEPBAR.LE gsb0, 0x0 ;  /* 0x00008000000079c5 */ /* 0x000fe40000010000 */
[----:B------:R-:W-:Y:S01]  /*18210*/  WARPGROUP.ARRIVE ;  /* 0x00000000000079c5 */ /* 0x000fe20000000000 */
[----:B------:R-:W-:-:S05]  /*18220*/  SHF.R.S32.HI R2, RZ, 0x7, R2 ;  /* 0x00000007ff027819 */ /* 0x000fca0000011402 */
[----:B------:R-:W-:Y:S01]  /*18230*/  HGMMA.64x128x8.F32.TF32 R152, gdesc[UR44], R152, gsb0 ;  /* 0x05e000002c9879f0 */ /* 0x000fe20008002898 */
[----:B------:R-:W-:Y:S01]  /*18240*/  UIADD3.64 UR44, UR40, 0x404, URZ ;  /* 0x00000404282c7897 */ /* 0x000fe2000fffe03f */
[----:B------:R-:W-:Y:S01]  /*18250*/  VIADD R2, R2, 0xfffffffe ;  /* 0xfffffffe02027836 */ /* 0x000fe20000000000 */
[----:B------:R-:W-:Y:S01]  /*18260*/  UMOV UR46, UR58 ;  /* 0x0000003a002e7c82 */ /* 0x000fe20008000000 */
[----:B------:R-:W-:Y:S01]  /*18270*/  UMOV UR47, UR59 ;  /* 0x0000003b002f7c82 */ /* 0x000fe20008000000 */
[----:B------:R-:W-:Y:S02]  /*18280*/  WARPGROUP.DEPBAR.LE gsb0, 0x0 ;  /* 0x00008000000079c5 */ /* 0x000fe40000010000 */
[----:B------:R-:W-:-:S06]  /*18290*/  WARPGROUP.ARRIVE ;  /* 0x00000000000079c5 */ /* 0x000fcc0000000000 */
[----:B------:R-:W-:Y:S01]  /*182a0*/  HGMMA.64x128x8.F32.TF32 R152, gdesc[UR44], R152, gsb0 ;  /* 0x05e000002c9879f0 */ /* 0x000fe20008002898 */
[----:B------:R-:W-:Y:S01]  /*182b0*/  UIADD3.64 UR44, UR40, 0x13fe, URZ ;  /* 0x000013fe282c7897 */ /* 0x000fe2000fffe03f */
        /* <DEDUP_REMOVED lines=14> */
[----:B------:R-:W-:Y:S01]  /*183a0*/  UIADD3.64 UR48, UR42, 0x7fe, URZ ;  /* 0x000007fe2a307897 */ /* 0x000fe2000fffe03f */
        /* <DEDUP_REMOVED lines=28> */
[----:B------:R-:W-:Y:S02]  /*18570*/  UIADD3.64 UR32, UR42, 0x402, URZ ;  /* 0x000004022a207897 */ /* 0x000fe4000fffe03f */
[----:B------:R-:W-:Y:S02]  /*18580*/  WARPGROUP.DEPBAR.LE gsb0, 0x0 ;  /* 0x00008000000079c5 */ /* 0x000fe40000010000 */
[----:B------:R-:W-:-:S07]  /*18590*/  WARPGROUP.ARRIVE ;  /* 0x00000000000079c5 */ /* 0x000fce0000000000 */
        /* <DEDUP_REMOVED lines=19> */
[----:B------:R-:W-:Y:S01]  /*186d0*/  WARPGROUP.ARRIVE ;  /* 0x00000000000079c5 */ /* 0x000fe20000000000 */
[----:B------:R-:W-:Y:S04]  /*186e0*/  STL [R1+0xd10], R212 ;  /* 0x000d10d401007387 */ /* 0x000fe80000100800 */
[----:B------:R-:W-:Y:S02]  /*186f0*/  STL [R1+0xd0c], R213 ;  /* 0x000d0cd501007387 */ /* 0x000fe40000100800 */
[----:B------:R-:W-:Y:S01]  /*18700*/  HGMMA.64x128x8.F32.TF32 R88, gdesc[UR36], R88, gsb0 ;  /* 0x05e00000245879f0 */ /* 0x000fe20008002858 */
[----:B------:R-:W-:Y:S01]  /*18710*/  UIADD3.64 UR36, UR40, 0xbfe, URZ ;  /* 0x00000bfe28247897 */ /* 0x000fe2000fffe03f */
[----:B------:R1:W-:Y:S04]  /*18720*/  STL [R1+0xd08], R214 ;  /* 0x000d08d601007387 */ /* 0x0003e80000100800 */
[----:B------:R3:W-:Y:S04]  /*18730*/  STL [R1+0xd04], R215 ;  /* 0x000d04d701007387 */ /* 0x0007e80000100800 */
[----:B-1----:R-:W4:Y:S04]  /*18740*/  LDL.LU R214, [R1+0x23c] ;  /* 0x00023c0001d67983 */ /* 0x002f280000300800 */
[----:B------:R-:W3:Y:S04]  /*18750*/  LDL.LU R213, [R1+0x240] ;  /* 0x0002400001d57983 */ /* 0x000ee80000300800 */
[----:B------:R-:W4:Y:S04]  /*18760*/  LDL.LU R212, [R1+0x244] ;  /* 0x0002440001d47983 */ /* 0x000f280000300800 */
[----:B------:R-:W4:Y:S04]  /*18770*/  LDL.LU R11, [R1+0x248] ;  /* 0x00024800010b7983 */ /* 0x000f280000300800 */
[----:B------:R-:W4:Y:S04]  /*18780*/  LDL.LU R9, [R1+0x24c] ;  /* 0x00024c0001097983 */ /* 0x000f280000300800 */
[----:B------:R-:W4:Y:S01]  /*18790*/  LDL.LU R8, [R1+0x250] ;  /* 0x0002500001087983 */ /* 0x000f220000300800 */
[----:B------:R-:W-:-:S02]  /*187a0*/  WARPGROUP.DEPBAR.LE gsb0, 0x0 ;  /* 0x00008000000079c5 */ /* 0x000fc40000010000 */
        /* <DEDUP_REMOVED lines=50> */
[----:B------:R-:W-:Y:S01]  /*18ad0*/  UMOV UR44, UR32 ;  /* 0x00000020002c7c82 */ /* 0x000fe20008000000 */
[----:B------:R-:W-:Y:S01]  /*18ae0*/  UMOV UR45, UR33 ;  /* 0x00000021002d7c82 */ /* 0x000fe20008000000 */
[----:B------:R-:W-:Y:S01]  /*18af0*/  UIADD3.64 UR32, UR40, 0x2802, URZ ;  /* 0x0000280228207897 */ /* 0x000fe2000fffe03f */
[----:B------:R-:W-:Y:S01]  /*18b00*/  UMOV UR46, UR28 ;  /* 0x0000001c002e7c82 */ /* 0x000fe20008000000 */
[----:B------:R-:W-:Y:S01]  /*18b10*/  UMOV UR47, UR29 ;  /* 0x0000001d002f7c82 */ /* 0x000fe20008000000 */
[----:B------:R-:W-:Y:S01]  /*18b20*/  UIADD3.64 UR28, UR40, 0x2804, URZ ;  /* 0x00002804281c7897 */ /* 0x000fe2000fffe03f */
[----:B------:R-:W-:Y:S02]  /*18b30*/  WARPGROUP.DEPBAR.LE gsb0, 0x0 ;  /* 0x00008000000079c5 */ /* 0x000fe40000010000 */
[----:B------:R-:W-:-:S06]  /*18b40*/  WARPGROUP.ARRIVE ;  /* 0x00000000000079c5 */ /* 0x000fcc0000000000 */
[----:B------:R-:W-:Y:S01]  /*18b50*/  HGMMA.64x128x8.F32.TF32 R88, gdesc[UR32], R88, gsb0 ;  /* 0x05e00000205879f0 */ /* 0x000fe20008002858 */
        /* <DEDUP_REMOVED lines=23> */
[----:B------:R-:W-:Y:S03]  /*18cd0*/  HGMMA.64x128x8.F32.TF32 R88, gdesc[UR12], R88, gsb0 ;  /* 0x05e000000c5879f0 */ /* 0x000fe60008002858 */
[----:B------:R-:W-:Y:S02]  /*18ce0*/  WARPGROUP.DEPBAR.LE gsb0, 0x0 ;  /* 0x00008000000079c5 */ /* 0x000fe40000010000 */
[----:B--2---:R-:W-:-:S07]  /*18cf0*/  WARPGROUP.ARRIVE ;  /* 0x00000000000079c5 */ /* 0x004fce0000000000 */
        /* <DEDUP_REMOVED lines=65> */
[----:B------:R-:W-:Y:S01]  /*19110*/  ISETP.GT.AND P1, PT, R0, RZ, PT ;  /* 0x000000ff0000720c */ /* 0x000fe20003f24270 */
[----:B------:R-:W-:Y:S01]  /*19120*/  UIADD3 UR60, UR60, 0x1, URZ ;  /* 0x000000013c3c7890 */ /* 0x000fe2000fffe03f */
[----:B------:R-:W-:Y:S02]  /*19130*/  ISETP.GE.AND P0, PT, R10, R2, PT ;  /* 0x000000020a00720c */ /* 0x000fe40003f06270 */
[----:B------:R-:W-:Y:S01]  /*19140*/  SEL R2, RZ, 0x4, !P1 ;  /* 0x00000004ff027807 */ /* 0x000fe20004800000 */
[----:B------:R-:W-:Y:S01]  /*19150*/  UISETP.GT.AND UP0, UPT, UR60, 0x2, UPT ;  /* 0x000000023c00788c */ /* 0x000fe2000bf04270 */
[----:B------:R-:W-:Y:S02]  /*19160*/  IADD3 R13, P1, R13, UR4, RZ ;  /* 0x000000040d0d7c10 */ /* 0x000fe4000ff3e0ff */
[----:B------:R-:W-:Y:S01]  /*19170*/  SEL R2, R2, RZ, !P0 ;  /* 0x000000ff02027207 */ /* 0x000fe20004000000 */
[----:B------:R-:W-:-:S02]  /*19180*/  WARPGROUP.DEPBAR.LE gsb0, 0x0 ;  /* 0x00008000000079c5 */ /* 0x000fc40000010000 */
[----:B------:R-:W-:-:S06]  /*19190*/  WARPGROUP.ARRIVE ;  /* 0x00000000000079c5 */ /* 0x000fcc0000000000 */
[----:B------:R-:W-:Y:S01]  /*191a0*/  HGMMA.64x128x8.F32.TF32 R24, gdesc[UR12], R24, gsb0 ;  /* 0x05e000000c1879f0 */ /* 0x000fe20008002818 */
[----:B------:R-:W-:Y:S01]  /*191b0*/  USEL UR60, UR60, URZ, !UP0 ;  /* 0x0000003f3c3c7287 */ /* 0x000fe2000c000000 */
[----:B------:R-:W-:Y:S02]  /*191c0*/  IADD3.X R12, R12, UR6, RZ, P1, !PT ;  /* 0x000000060c0c7c10 */ /* 0x000fe40008ffe4ff */
[----:B------:R-:W-:Y:S02]  /*191d0*/  ISETP.NE.U32.AND P2, PT, R2, RZ, PT ;  /* 0x000000ff0200720c */ /* 0x000fe40003f45070 */
[----:B------:R-:W-:Y:S01]  /*191e0*/  ISETP.GT.AND P1, PT, R0, 0x1, PT ;  /* 0x000000010000780c */ /* 0x000fe20003f24270 */
[----:B------:R-:W-:Y:S01]  /*191f0*/  ULEA UR16, UR60, UR10, 0x12 ;  /* 0x0000000a3c107291 */ /* 0x000fe2000f8e903f */
[----:B------:R-:W-:Y:S02]  /*19200*/  IADD3 R15, P3, R15, UR4, RZ ;  /* 0x000000040f0f7c10 */ /* 0x000fe4000ff7e0ff */
[----:B------:R-:W-:Y:S01]  /*19210*/  SEL R3, RZ, 0x4, !P1 ;  /* 0x00000004ff037807 */ /* 0x000fe20004800000 */
[----:B------:R-:W-:Y:S01]  /*19220*/  IMAD.MOV.U32 R4, RZ, RZ, R13 ;  /* 0x000000ffff047224 */ /* 0x000fe200078e000d */
[----:B------:R-:W-:Y:S01]  /*19230*/  IADD3.X R14, R14, UR6, RZ, P3, !PT ;  /* 0x000000060e0e7c10 */ /* 0x000fe20009ffe4ff */
[----:B------:R-:W-:Y:S01]  /*19240*/  VIADD R2, R6, UR16 ;  /* 0x0000001006027c36 */ /* 0x000fe20008000000 */
[----:B------:R-:W-:Y:S01]  /*19250*/  SEL R3, R3, RZ, !P0 ;  /* 0x000000ff03037207 */ /* 0x000fe20004000000 */
[----:B------:R-:W-:Y:S01]  /*19260*/  IMAD.MOV.U32 R5, RZ, RZ, R12 ;  /* 0x000000ffff057224 */ /* 0x000fe200078e000c */
[----:B------:R-:W-:-:S02]  /*19270*/  IADD3 R17, P4, R17, UR4, RZ ;  /* 0x0000000411117c10 */ /* 0x000fc4000ff9e0ff */
[----:B------:R-:W-:Y:S02]  /*19280*/  ISETP.NE.U32.AND P1, PT, R3, RZ, PT ;  /* 0x000000ff0300720c */ /* 0x000fe40003f25070 */
[----:B------:R-:W-:Y:S02]  /*19290*/  IADD3.X R16, R16, UR6, RZ, P4, !PT ;  /* 0x0000000610107c10 */ /* 0x000fe4000a7fe4ff */
[----:B------:R-:W-:-:S04]  /*192a0*/  IADD3 R19, P3, R19, UR4, RZ ;  /* 0x0000000413137c10 */ /* 0x000fc8000ff7e0ff */
[----:B------:R-:W-:Y:S02]  /*192b0*/  IADD3.X R18, R18, UR6, RZ, P3, !PT ;  /* 0x0000000612127c10 */ /* 0x000fe40009ffe4ff */
[----:B------:R-:W-:Y:S02]  /*192c0*/  IADD3 R21, P4, R21, UR4, RZ ;  /* 0x0000000415157c10 */ /* 0x000fe4000ff9e0ff */
[----:B------:R-:W-:Y:S02]  /*192d0*/  IADD3 R23, P3, R23, UR4, RZ ;  /* 0x0000000417177c10 */ /* 0x000fe4000ff7e0ff */
[----:B------:R-:W-:Y:S02]  /*192e0*/  IADD3.X R20, R20, UR6, RZ, P4, !PT ;  /* 0x0000000614147c10 */ /* 0x000fe4000a7fe4ff */
[----:B------:R-:W-:Y:S02]  /*192f0*/  IADD3.X R22, R22, UR6, RZ, P3, !PT ;  /* 0x0000000616167c10 */ /* 0x000fe40009ffe4ff */
[----:B------:R-:W-:-:S02]  /*19300*/  IADD3 R217, P4, R217, UR4, RZ ;  /* 0x00000004d9d97c10 */ /* 0x000fc4000ff9e0ff */
[----:B------:R-:W-:Y:S02]  /*19310*/  IADD3 R219, P3, R219, UR4, RZ ;  /* 0x00000004dbdb7c10 */ /* 0x000fe4000ff7e0ff */
[----:B------:R-:W-:Y:S02]  /*19320*/  IADD3.X R216, R216, UR6, RZ, P4, !PT ;  /* 0x00000006d8d87c10 */ /* 0x000fe4000a7fe4ff */
[----:B------:R-:W-:Y:S02]  /*19330*/  IADD3.X R218, R218, UR6, RZ, P3, !PT ;  /* 0x00000006dada7c10 */ /* 0x000fe40009ffe4ff */
[----:B---3--:R-:W-:Y:S02]  /*19340*/  IADD3 R213, P4, R213, UR4, RZ ;  /* 0x00000004d5d57c10 */ /* 0x008fe4000ff9e0ff */
[----:B----4-:R-:W-:Y:S02]  /*19350*/  IADD3 R11, P3, R11, UR4, RZ ;  /* 0x000000040b0b7c10 */ /* 0x010fe4000ff7e0ff */
[----:B------:R-:W-:Y:S01]  /*19360*/  IADD3.X R214, R214, UR6, RZ, P4, !PT ;  /* 0x00000006d6d67c10 */ /* 0x000fe2000a7fe4ff */
[----:B------:R-:W-:-:S02]  /*19370*/  WARPGROUP.DEPBAR.LE gsb0, 0x0 ;  /* 0x00008000000079c5 */ /* 0x000fc40000010000 */
[----:B------:R-:W-:Y:S06]  /*19380*/  BAR.SYNC.DEFER_BLOCKING 0x0 ;  /* 0x0000000000007b1d */ /* 0x000fec0000010000 */
[----:B------:R-:W-:Y:S01]  /*19390*/  @!PT LDS RZ, [RZ] ;  /* 0x00000000fffff984 */ /* 0x000fe20000000800 */
[----:B------:R-:W-:Y:S01]  /*193a0*/  @!PT LDS RZ, [RZ] ;  /* 0x00000000fffff984 */ /* 0x000fe20000000800 */
[----:B------:R-:W-:Y:S01]  /*193b0*/  @!PT LDS RZ, [RZ] ;  /* 0x00000000fffff984 */ /* 0x000fe20000000800 */
[----:B------:R1:W-:Y:S02]  /*193c0*/  LDGSTS.E [R2], desc[UR8][R4.64], P2 ;  /* 0x0000000004027fae */ /* 0x0003e40009121848 */
[----:B-1----:R-:W-:Y:S01]  /*193d0*/  MOV R4, R15 ;  /* 0x0000000f00047202 */ /* 0x002fe20000000f00 */
[----:B------:R-:W-:-:S05]  /*193e0*/  IMAD.MOV.U32 R5, RZ, RZ, R14 ;  /* 0x000000ffff057224 */ /* 0x000fca00078e000e */
[----:B------:R1:W-:Y:S01]  /*193f0*/  LDGSTS.E [R2+0x8000], desc[UR8][R4.64], P2 ;  /* 0x0800000004027fae */ /* 0x0003e20009121848 */
[----:B------:R-:W-:-:S04]  /*19400*/  ISETP.GT.AND P2, PT, R0, 0x2, PT ;  /* 0x000000020000780c */ /* 0x000fc80003f44270 */
[----:B------:R-:W-:Y:S01]  /*19410*/  SEL R3, RZ, 0x4, !P2 ;  /* 0x00000004ff037807 */ /* 0x000fe20005000000 */
[----:B-1----:R-:W-:Y:S02]  /*19420*/  IMAD.MOV.U32 R4, RZ, RZ, R17 ;  /* 0x000000ffff047224 */ /* 0x002fe400078e0011 */
[----:B------:R-:W-:Y:S01]  /*19430*/  IMAD.MOV.U32 R5, RZ, RZ, R16 ;  /* 0x000000ffff057224 */ /* 0x000fe200078e0010 */
[----:B------:R-:W-:-:S04]  /*19440*/  SEL R3, R3, RZ, !P0 ;  /* 0x000000ff03037207 */ /* 0x000fc80004000000 */
[----:B------:R1:W-:Y:S01]  /*19450*/  LDGSTS.E [R2+0x4], desc[UR8][R4.64], P1 ;  /* 0x0000400004027fae */ /* 0x0003e20008921848 */
[----:B------:R-:W-:Y:S01]  /*19460*/  ISETP.NE.U32.AND P2, PT, R3, RZ, PT ;  /* 0x000000ff0300720c */ /* 0x000fe20003f45070 */
[----:B-1----:R-:W-:Y:S02]  /*19470*/  IMAD.MOV.U32 R4, RZ, RZ, R19 ;  /* 0x000000ffff047224 */ /* 0x002fe400078e0013 */
[----:B------:R-:W-:-:S05]  /*19480*/  IMAD.MOV.U32 R5, RZ, RZ, R18 ;  /* 0x000000ffff057224 */ /* 0x000fca00078e0012 */
[----:B------:R1:W-:Y:S01]  /*19490*/  LDGSTS.E [R2+0x8004], desc[UR8][R4.64], P1 ;  /* 0x0800400004027fae */ /* 0x0003e20008921848 */
[----:B------:R-:W-:-:S04]  /*194a0*/  ISETP.GT.AND P1, PT, R0, 0x3, PT ;  /* 0x000000030000780c */ /* 0x000fc80003f24270 */
[----:B------:R-:W-:-:S04]  /*194b0*/  SEL R3, RZ, 0x4, !P1 ;  /* 0x00000004ff037807 */ /* 0x000fc80004800000 */
[----:B------:R-:W-:Y:S01]  /*194c0*/  SEL R3, R3, RZ, !P0 ;  /* 0x000000ff03037207 */ /* 0x000fe20004000000 */
[----:B-1----:R-:W-:Y:S02]  /*194d0*/  IMAD.MOV.U32 R4, RZ, RZ, R21 ;  /* 0x000000ffff047224 */ /* 0x002fe400078e0015 */
[----:B------:R-:W-:Y:S01]  /*194e0*/  IMAD.MOV.U32 R5, RZ, RZ, R20 ;  /* 0x000000ffff057224 */ /* 0x000fe200078e0014 */
[----:B------:R-:W-:-:S04]  /*194f0*/  ISETP.NE.U32.AND P1, PT, R3, RZ, PT ;  /* 0x000000ff0300720c */ /* 0x000fc80003f25070 */
[----:B------:R1:W-:Y:S02]  /*19500*/  LDGSTS.E [R2+0x8], desc[UR8][R4.64], P2 ;  /* 0x0000800004027fae */ /* 0x0003e40009121848 */
        /* <DEDUP_REMOVED lines=14> */
[----:B------:R-:W-:Y:S02]  /*195f0*/  SEL R3, RZ, 0x4, !P1 ;  /* 0x00000004ff037807 */ /* 0x000fe40004800000 */
[----:B------:R-:W-:Y:S02]  /*19600*/  IADD3.X R212, R212, UR6, RZ, P3, !PT ;  /* 0x00000006d4d47c10 */ /* 0x000fe40009ffe4ff */
[----:B------:R-:W-:Y:S01]  /*19610*/  SEL R3, R3, RZ, !P0 ;  /* 0x000000ff03037207 */ /* 0x000fe20004000000 */
[----:B-1----:R-:W-:Y:S02]  /*19620*/  IMAD.MOV.U32 R4, RZ, RZ, R213 ;  /* 0x000000ffff047224 */ /* 0x002fe400078e00d5 */
[----:B------:R-:W-:Y:S01]  /*19630*/  IMAD.MOV.U32 R5, RZ, RZ, R214 ;  /* 0x000000ffff057224 */ /* 0x000fe200078e00d6 */
[----:B------:R-:W-:Y:S01]  /*19640*/  IADD3 R8, P4, R8, UR4, RZ ;  /* 0x0000000408087c10 */ /* 0x000fe2000ff9e0ff */
[----:B------:R-:W-:Y:S01]  /*19650*/  STL [R1+0x240], R213 ;  /* 0x000240d501007387 */ /* 0x000fe20000100800 */
[----:B------:R-:W-:-:S03]  /*19660*/  ISETP.NE.U32.AND P1, PT, R3, RZ, PT ;  /* 0x000000ff0300720c */ /* 0x000fc60003f25070 */
[----:B------:R1:W-:Y:S01]  /*19670*/  LDGSTS.E [R2+0x10000], desc[UR8][R4.64], P2 ;  /* 0x1000000004027fae */ /* 0x0003e20009121848 */
[----:B------:R-:W-:-:S03]  /*19680*/  IADD3.X R9, R9, UR6, RZ, P4, !PT ;  /* 0x0000000609097c10 */ /* 0x000fc6000a7fe4ff */
[----:B------:R2:W-:Y:S04]  /*19690*/  STL [R1+0x23c], R214 ;  /* 0x00023cd601007387 */ /* 0x0005e80000100800 */
[----:B------:R-:W3:Y:S01]  /*196a0*/  LDL.LU R215, [R1+0x258] ;  /* 0x0002580001d77983 */ /* 0x000ee20000300800 */
[----:B-1----:R-:W-:Y:S01]  /*196b0*/  MOV R4, R11 ;  /* 0x0000000b00047202 */ /* 0x002fe20000000f00 */
[----:B------:R-:W-:Y:S02]  /*196c0*/  IMAD.MOV.U32 R5, RZ, RZ, R212 ;  /* 0x000000ffff057224 */ /* 0x000fe400078e00d4 */
[----:B--2---:R-:W2:Y:S04]  /*196d0*/  LDL.LU R214, [R1+0x25c] ;  /* 0x00025c0001d67983 */ /* 0x004ea80000300800 */
[----:B------:R-:W4:Y:S04]  /*196e0*/  LDL.LU R213, [R1+0x260] ;  /* 0x0002600001d57983 */ /* 0x000f280000300800 */
[----:B------:R-:W-:Y:S04]  /*196f0*/  STL [R1+0x248], R11 ;  /* 0x0002480b01007387 */ /* 0x000fe80000100800 */
[----:B------:R1:W-:Y:S04]  /*19700*/  STL [R1+0x244], R212 ;  /* 0x000244d401007387 */ /* 0x0003e80000100800 */
[----:B------:R1:W-:Y:S04]  /*19710*/  LDGSTS.E [R2+0x18000], desc[UR8][R4.64], P2 ;  /* 0x1800000004027fae */ /* 0x0003e80009121848 */
[----:B------:R-:W-:Y:S04]  /*19720*/  STL [R1+0x250], R8 ;  /* 0x0002500801007387 */ /* 0x000fe80000100800 */
[----:B------:R1:W-:Y:S02]  /*19730*/  STL [R1+0x24c], R9 ;  /* 0x00024c0901007387 */ /* 0x0003e40000100800 */
[----:B-1----:R-:W-:-:S02]  /*19740*/  IMAD.MOV.U32 R4, RZ, RZ, R8 ;  /* 0x000000ffff047224 */ /* 0x002fc400078e0008 */
[----:B------:R-:W2:Y:S01]  /*19750*/  LDL.LU R212, [R1+0x264] ;  /* 0x0002640001d47983 */ /* 0x000ea20000300800 */
[----:B------:R-:W-:-:S03]  /*19760*/  IMAD.MOV.U32 R5, RZ, RZ, R9 ;  /* 0x000000ffff057224 */ /* 0x000fc600078e0009 */
[----:B------:R-:W2:Y:S04]  /*19770*/  LDL.LU R11, [R1+0x268] ;  /* 0x00026800010b7983 */ /* 0x000ea80000300800 */
[----:B------:R-:W2:Y:S04]  /*19780*/  LDL.LU R9, [R1+0x26c] ;  /* 0x00026c0001097983 */ /* 0x000ea80000300800 */
[----:B------:R-:W2:Y:S04]  /*19790*/  LDL.LU R8, [R1+0x270] ;  /* 0x0002700001087983 */ /* 0x000ea80000300800 */
[----:B------:R1:W-:Y:S04]  /*197a0*/  LDGSTS.E [R2+0x10004], desc[UR8][R4.64], P1 ;  /* 0x1000400004027fae */ /* 0x0003e80008921848 */
[----:B------:R-:W2:Y:S01]  /*197b0*/  LDL.LU R5, [R1+0x254] ;  /* 0x0002540001057983 */ /* 0x000ea20000300800 */
[----:B------:R-:W-:-:S04]  /*197c0*/  ISETP.GT.AND P2, PT, R0, 0x22, PT ;  /* 0x000000220000780c */ /* 0x000fc80003f44270 */
[----:B------:R-:W-:-:S04]  /*197d0*/  SEL R3, RZ, 0x4, !P2 ;  /* 0x00000004ff037807 */ /* 0x000fc80005000000 */
[----:B------:R-:W-:-:S04]  /*197e0*/  SEL R3, R3, RZ, !P0 ;  /* 0x000000ff03037207 */ /* 0x000fc80004000000 */
[----:B------:R-:W-:Y:S02]  /*197f0*/  ISETP.NE.U32.AND P2, PT, R3, RZ, PT ;  /* 0x000000ff0300720c */ /* 0x000fe40003f45070 */
[----:B---3--:R-:W-:-:S05]  /*19800*/  IADD3 R215, P3, R215, UR4, RZ ;  /* 0x00000004d7d77c10 */ /* 0x008fca000ff7e0ff */
[----:B-1----:R-:W-:Y:S01]  /*19810*/  IMAD.MOV.U32 R4, RZ, RZ, R215 ;  /* 0x000000ffff047224 */ /* 0x002fe200078e00d7 */
[----:B----4-:R-:W-:Y:S01]  /*19820*/  IADD3 R213, P4, R213, UR4, RZ ;  /* 0x00000004d5d57c10 */ /* 0x010fe2000ff9e0ff */
[----:B------:R-:W-:Y:S03]  /*19830*/  STL [R1+0x258], R215 ;  /* 0x000258d701007387 */ /* 0x000fe60000100800 */
[----:B--2---:R-:W-:Y:S02]  /*19840*/  IADD3.X R214, R214, UR6, RZ, P4, !PT ;  /* 0x00000006d6d67c10 */ /* 0x004fe4000a7fe4ff */
[----:B------:R-:W-:-:S05]  /*19850*/  IADD3.X R5, R5, UR6, RZ, P3, !PT ;  /* 0x0000000605057c10 */ /* 0x000fca0009ffe4ff */
[----:B------:R1:W-:Y:S01]  /*19860*/  LDGSTS.E [R2+0x18004], desc[UR8][R4.64], P1 ;  /* 0x1800400004027fae */ /* 0x0003e20008921848 */
[----:B------:R-:W-:Y:S02]  /*19870*/  ISETP.GT.AND P1, PT, R0, 0x23, PT ;  /* 0x000000230000780c */ /* 0x000fe40003f24270 */
[----:B------:R-:W-:Y:S02]  /*19880*/  IADD3 R11, P3, R11, UR4, RZ ;  /* 0x000000040b0b7c10 */ /* 0x000fe4000ff7e0ff */
[----:B------:R-:W-:Y:S01]  /*19890*/  SEL R3, RZ, 0x4, !P1 ;  /* 0x00000004ff037807 */ /* 0x000fe20004800000 */
[----:B------:R2:W-:Y:S01]  /*198a0*/  STL [R1+0x254], R5 ;  /* 0x0002540501007387 */ /* 0x0005e20000100800 */
[----:B------:R-:W-:Y:S02]  /*198b0*/  IADD3.X R212, R212, UR6, RZ, P3, !PT ;  /* 0x00000006d4d47c10 */ /* 0x000fe40009ffe4ff */
[----:B------:R-:W-:Y:S01]  /*198c0*/  SEL R3, R3, RZ, !P0 ;  /* 0x000000ff03037207 */ /* 0x000fe20004000000 */
[----:B-1----:R-:W-:Y:S01]  /*198d0*/  IMAD.MOV.U32 R4, RZ, RZ, R213 ;  /* 0x000000ffff047224 */ /* 0x002fe200078e00d5 */
[----:B------:R-:W-:Y:S01]  /*198e0*/  IADD3 R8, P4, R8, UR4, RZ ;  /* 0x0000000408087c10 */ /* 0x000fe2000ff9e0ff */
[----:B--2---:R-:W-:Y:S01]  /*198f0*/  IMAD.MOV.U32 R5, RZ, RZ, R214 ;  /* 0x000000ffff057224 */ /* 0x004fe200078e00d6 */
[----:B------:R-:W-:Y:S01]  /*19900*/  ISETP.NE.U32.AND P1, PT, R3, RZ, PT ;  /* 0x000000ff0300720c */ /* 0x000fe20003f25070 */
[----:B------:R-:W-:Y:S01]  /*19910*/  STL [R1+0x260], R213 ;  /* 0x000260d501007387 */ /* 0x000fe20000100800 */
[----:B------:R-:W-:-:S03]  /*19920*/  IADD3.X R9, R9, UR6, RZ, P4, !PT ;  /* 0x0000000609097c10 */ /* 0x000fc6000a7fe4ff */
[----:B------:R1:W-:Y:S04]  /*19930*/  LDGSTS.E [R2+0x10008], desc[UR8][R4.64], P2 ;  /* 0x1000800004027fae */ /* 0x0003e80009121848 */
[----:B------:R2:W-:Y:S04]  /*19940*/  STL [R1+0x25c], R214 ;  /* 0x00025cd601007387 */ /* 0x0005e80000100800 */
[----:B------:R-:W3:Y:S01]  /*19950*/  LDL.LU R215, [R1+0x278] ;  /* 0x0002780001d77983 */ /* 0x000ee20000300800 */
[----:B-1----:R-:W-:Y:S01]  /*19960*/  IMAD.MOV.U32 R4, RZ, RZ, R11 ;  /* 0x000000ffff047224 */ /* 0x002fe200078e000b */
[----:B------:R-:W-:-:S02]  /*19970*/  MOV R5, R212 ;  /* 0x000000d400057202 */ /* 0x000fc40000000f00 */
        /* <DEDUP_REMOVED lines=41> */
[----:B-1----:R-:W-:Y:S02]  /*19c10*/  IMAD.MOV.U32 R4, RZ, RZ, R11 ;  /* 0x000000ffff047224 */ /* 0x002fe400078e000b */
[----:B------:R-:W-:Y:S01]  /*19c20*/  IMAD.MOV.U32 R5, RZ, RZ, R212 ;  /* 0x000000ffff057224 */ /* 0x000fe200078e00d4 */
[----:B--2---:R-:W2:Y:S04]  /*19c30*/  LDL.LU R214, [R1+0x45c] ;  /* 0x00045c0001d67983 */ /* 0x004ea80000300800 */
[----:B------:R-:W4:Y:S04]  /*19c40*/  LDL.LU R213, [R1+0x460] ;  /* 0x0004600001d57983 */ /* 0x000f280000300800 */
[----:B------:R-:W-:Y:S04]  /*19c50*/  STL [R1+0x448], R11 ;  /* 0x0004480b01007387 */ /* 0x000fe80000100800 */
[----:B------:R1:W-:Y:S04]  /*19c60*/  STL [R1+0x444], R212 ;  /* 0x000444d401007387 */ /* 0x0003e80000100800 */
[----:B------:R1:W-:Y:S04]  /*19c70*/  LDGSTS.E [R2+0x28000], desc[UR8][R4.64], P2 ;  /* 0x2800000004027fae */ /* 0x0003e80009121848 */
[----:B------:R-:W-:Y:S04]  /*19c80*/  STL [R1+0x450], R8 ;  /* 0x0004500801007387 */ /* 0x000fe80000100800 */
[----:B------:R1:W-:Y:S02]  /*19c90*/  STL [R1+0x44c], R9 ;  /* 0x00044c0901007387 */ /* 0x0003e40000100800 */
[----:B-1----:R-:W-:Y:S01]  /*19ca0*/  MOV R4, R8 ;  /* 0x0000000800047202 */ /* 0x002fe20000000f00 */
[----:B------:R-:W-:Y:S01]  /*19cb0*/  IMAD.MOV.U32 R5, RZ, RZ, R9 ;  /* 0x000000ffff057224 */ /* 0x000fe200078e0009 */
[----:B------:R-:W2:Y:S04]  /*19cc0*/  LDL.LU R212, [R1+0x464] ;  /* 0x0004640001d47983 */ /* 0x000ea80000300800 */
        /* <DEDUP_REMOVED lines=22> */
[----:B-1----:R-:W-:-:S02]  /*19e30*/  IMAD.MOV.U32 R4, RZ, RZ, R213 ;  /* 0x000000ffff047224 */ /* 0x002fc400078e00d5 */
[----:B--2---:R-:W-:Y:S01]  /*19e40*/  IMAD.MOV.U32 R5, RZ, RZ, R214 ;  /* 0x000000ffff057224 */ /* 0x004fe200078e00d6 */
[----:B------:R-:W-:Y:S01]  /*19e50*/  ISETP.NE.U32.AND P1, PT, R3, RZ, PT ;  /* 0x000000ff0300720c */ /* 0x000fe20003f25070 */
[----:B------:R-:W-:Y:S01]  /*19e60*/  STL [R1+0x460], R213 ;  /* 0x000460d501007387 */ /* 0x000fe20000100800 */
[----:B------:R-:W-:-:S03]  /*19e70*/  IADD3 R8, P4, R8, UR4, RZ ;  /* 0x0000000408087c10 */ /* 0x000fc6000ff9e0ff */
[----:B------:R1:W-:Y:S01]  /*19e80*/  LDGSTS.E [R2+0x20008], desc[UR8][R4.64], P2 ;  /* 0x2000800004027fae */ /* 0x0003e20009121848 */
[----:B------:R-:W-:-:S03]  /*19e90*/  IADD3.X R9, R9, UR6, RZ, P4, !PT ;  /* 0x0000000609097c10 */ /* 0x000fc6000a7fe4ff */
        /* <DEDUP_REMOVED lines=11> */
[----:B-1----:R-:W-:Y:S01]  /*19f50*/  IMAD.MOV.U32 R4, RZ, RZ, R8 ;  /* 0x000000ffff047224 */ /* 0x002fe200078e0008 */
[----:B------:R-:W-:Y:S01]  /*19f60*/  MOV R5, R9 ;  /* 0x0000000900057202 */ /* 0x000fe20000000f00 */
        /* <DEDUP_REMOVED lines=15> */
[----:B------:R-:W-:Y:S02]  /*1a060*/  IADD3 R8, P4, R8, UR4, RZ ;  /* 0x0000000408087c10 */ /* 0x000fe4000ff9e0ff */
        /* <DEDUP_REMOVED lines=18> */
[----:B------:R-:W-:Y:S04]  /*1a190*/  STL [R1+0x648], R11 ;  /* 0x0006480b01007387 */ /* 0x000fe80000100800 */
[----:B------:R1:W-:Y:S04]  /*1a1a0*/  STL [R1+0x644], R212 ;  /* 0x000644d401007387 */ /* 0x0003e80000100800 */
[----:B------:R-:W-:Y:S04]  /*1a1b0*/  STL [R1+0x650], R8 ;  /* 0x0006500801007387 */ /* 0x000fe80000100800 */
[----:B------:R4:W-:Y:S04]  /*1a1c0*/  LDGSTS.E [R2+0x38000], desc[UR8][R4.64], P2 ;  /* 0x3800000004027fae */ /* 0x0009e80009121848 */
[----:B------:R1:W-:Y:S04]  /*1a1d0*/  STL [R1+0x64c], R9 ;  /* 0x00064c0901007387 */ /* 0x0003e80000100800 */
[----:B--2---:R-:W2:Y:S01]  /*1a1e0*/  LDL.LU R214, [R1+0x664] ;  /* 0x0006640001d67983 */ /* 0x004ea20000300800 */
[----:B----4-:R-:W-:-:S03]  /*1a1f0*/  IMAD.MOV.U32 R4, RZ, RZ, R8 ;  /* 0x000000ffff047224 */ /* 0x010fc600078e0008 */
[----:B------:R-:W4:Y:S01]  /*1a200*/  LDL.LU R213, [R1+0x668] ;  /* 0x0006680001d57983 */ /* 0x000f220000300800 */
[----:B------:R-:W-:-:S03]  /*1a210*/  IMAD.MOV.U32 R5, RZ, RZ, R9 ;  /* 0x000000ffff057224 */ /* 0x000fc600078e0009 */
[----:B-1----:R-:W2:Y:S04]  /*1a220*/  LDL.LU R212, [R1+0x66c] ;  /* 0x00066c0001d47983 */ /* 0x002ea80000300800 */
[----:B------:R-:W2:Y:S04]  /*1a230*/  LDL.LU R11, [R1+0x670] ;  /* 0x00067000010b7983 */ /* 0x000ea80000300800 */
[----:B------:R-:W2:Y:S04]  /*1a240*/  LDL.LU R9, [R1+0x674] ;  /* 0x0006740001097983 */ /* 0x000ea80000300800 */
[----:B------:R-:W2:Y:S04]  /*1a250*/  LDL.LU R8, [R1+0x678] ;  /* 0x0006780001087983 */ /* 0x000ea80000300800 */
[----:B------:R1:W-:Y:S01]  /*1a260*/  LDGSTS.E [R2+0x30004], desc[UR8][R4.64], P1 ;  /* 0x3000400004027fae */ /* 0x0003e20008921848 */
[----:B------:R-:W-:-:S03]  /*1a270*/  ISETP.GT.AND P2, PT, R0, 0x62, PT ;  /* 0x000000620000780c */ /* 0x000fc60003f44270 */
[----:B------:R-:W4:Y:S04]  /*1a280*/  LDL.LU R4, [R1+0x654] ;  /* 0x0006540001047983 */ /* 0x000f280000300800 */
[----:B------:R-:W1:Y:S01]  /*1a290*/  LDL.LU R5, [R1+0x658] ;  /* 0x0006580001057983 */ /* 0x000e620000300800 */
[----:B------:R-:W-:-:S04]  /*1a2a0*/  SEL R3, RZ, 0x4, !P2 ;  /* 0x00000004ff037807 */ /* 0x000fc80005000000 */
[----:B------:R-:W-:-:S04]  /*1a2b0*/  SEL R3, R3, RZ, !P0 ;  /* 0x000000ff03037207 */ /* 0x000fc80004000000 */
[----:B------:R-:W-:Y:S02]  /*1a2c0*/  ISETP.NE.U32.AND P2, PT, R3, RZ, PT ;  /* 0x000000ff0300720c */ /* 0x000fe40003f45070 */
[----:B------:R-:W2:Y:S01]  /*1a2d0*/  LDL.LU R3, [R1+0x65c] ;  /* 0x00065c0001037983 */ /* 0x000ea20000300800 */
[----:B---3--:R-:W-:Y:S02]  /*1a2e0*/  IADD3 R215, P4, R215, UR4, RZ ;  /* 0x00000004d7d77c10 */ /* 0x008fe4000ff9e0ff */
[----:B-1----:R-:W-:-:S04]  /*1a2f0*/  IADD3 R5, P3, R5, UR4, RZ ;  /* 0x0000000405057c10 */ /* 0x002fc8000ff7e0ff */
[----:B----4-:R-:W-:Y:S01]  /*1a300*/  IADD3.X R4, R4, UR6, RZ, P3, !PT ;  /* 0x0000000604047c10 */ /* 0x010fe20009ffe4ff */
[----:B------:R1:W-:Y:S04]  /*1a310*/  STL [R1+0x658], R5 ;  /* 0x0006580501007387 */ /* 0x0003e80000100800 */
[----:B------:R3:W-:Y:S01]  /*1a320*/  STL [R1+0x654], R4 ;  /* 0x0006540401007387 */ /* 0x0007e20000100800 */
[----:B-1----:R-:W-:-:S04]  /*1a330*/  LOP3.LUT R5, R5, R4, RZ, 0x3c, !PT ;  /* 0x0000000405057212 */ /* 0x002fc800078e3cff */
[----:B---3--:R-:W-:Y:S02]  /*1a340*/  LOP3.LUT R4, R5, R4, RZ, 0x3c, !PT ;  /* 0x0000000405047212 */ /* 0x008fe400078e3cff */
[----:B--2---:R-:W-:Y:S02]  /*1a350*/  IADD3.X R3, R3, UR6, RZ, P4, !PT ;  /* 0x0000000603037c10 */ /* 0x004fe4000a7fe4ff */
[----:B------:R-:W-:Y:S02]  /*1a360*/  LOP3.LUT R5, R5, R4, RZ, 0x3c, !PT ;  /* 0x0000000405057212 */ /* 0x000fe400078e3cff */
[----:B------:R-:W-:-:S03]  /*1a370*/  IADD3 R213, P3, R213, UR4, RZ ;  /* 0x00000004d5d57c10 */ /* 0x000fc6000ff7e0ff */
[----:B------:R1:W-:Y:S01]  /*1a380*/  LDGSTS.E [R2+0x38004], desc[UR8][R4.64], P1 ;  /* 0x3800400004027fae */ /* 0x0003e20008921848 */
[----:B------:R-:W-:Y:S02]  /*1a390*/  IADD3.X R214, R214, UR6, RZ, P3, !PT ;  /* 0x00000006d6d67c10 */ /* 0x000fe40009ffe4ff */
[----:B------:R-:W-:Y:S02]  /*1a3a0*/  ISETP.GT.AND P1, PT, R0, 0x63, PT ;  /* 0x000000630000780c */ /* 0x000fe40003f24270 */
[----:B-1----:R-:W-:Y:S01]  /*1a3b0*/  MOV R4, R215 ;  /* 0x000000d700047202 */ /* 0x002fe20000000f00 */
[----:B------:R-:W-:-:S05]  /*1a3c0*/  IMAD.MOV.U32 R5, RZ, RZ, R3 ;  /* 0x000000ffff057224 */ /* 0x000fca00078e0003 */
[----:B------:R1:W-:Y:S01]  /*1a3d0*/  LDGSTS.E [R2+0x30008], desc[UR8][R4.64], P2 ;  /* 0x3000800004027fae */ /* 0x0003e20009121848 */
[----:B------:R-:W-:-:S03]  /*1a3e0*/  IADD3 R8, P3, R8, UR4, RZ ;  /* 0x0000000408087c10 */ /* 0x000fc6000ff7e0ff */
[----:B------:R-:W-:Y:S01]  /*1a3f0*/  STL [R1+0x660], R215 ;  /* 0x000660d701007387 */ /* 0x000fe20000100800 */
[----:B-1----:R-:W-:Y:S02]  /*1a400*/  IMAD.MOV.U32 R4, RZ, RZ, R213 ;  /* 0x000000ffff047224 */ /* 0x002fe400078e00d5 */
[----:B------:R-:W-:Y:S01]  /*1a410*/  IMAD.MOV.U32 R5, RZ, RZ, R214 ;  /* 0x000000ffff057224 */ /* 0x000fe200078e00d6 */
[----:B------:R1:W-:Y:S04]  /*1a420*/  STL [R1+0x65c], R3 ;  /* 0x00065c0301007387 */ /* 0x0003e80000100800 */
[----:B------:R2:W-:Y:S01]  /*1a430*/  LDGSTS.E [R2+0x38008], desc[UR8][R4.64], P2 ;  /* 0x3800800004027fae */ /* 0x0005e20009121848 */
[----:B------:R-:W-:Y:S02]  /*1a440*/  IADD3 R11, P2, R11, UR4, RZ ;  /* 0x000000040b0b7c10 */ /* 0x000fe4000ff5e0ff */
[----:B-1----:R-:W-:-:S02]  /*1a450*/  SEL R3, RZ, 0x4, !P1 ;  /* 0x00000004ff037807 */ /* 0x002fc40004800000 */
[----:B------:R-:W-:Y:S01]  /*1a460*/  IADD3.X R212, R212, UR6, RZ, P2, !PT ;  /* 0x00000006d4d47c10 */ /* 0x000fe200097fe4ff */
[----:B------:R-:W-:Y:S01]  /*1a470*/  STL [R1+0x668], R213 ;  /* 0x000668d501007387 */ /* 0x000fe20000100800 */
[----:B------:R-:W-:Y:S02]  /*1a480*/  SEL R3, R3, RZ, !P0 ;  /* 0x000000ff03037207 */ /* 0x000fe40004000000 */
[----:B------:R-:W-:Y:S01]  /*1a490*/  IADD3.X R9, R9, UR6, RZ, P3, !PT ;  /* 0x0000000609097c10 */ /* 0x000fe20009ffe4ff */
[----:B------:R1:W-:Y:S01]  /*1a4a0*/  STL [R1+0x664], R214 ;  /* 0x000664d601007387 */ /* 0x0003e20000100800 */
[----:B------:R-:W-:-:S03]  /*1a4b0*/  ISETP.NE.U32.AND P1, PT, R3, RZ, PT ;  /* 0x000000ff0300720c */ /* 0x000fc60003f25070 */
[----:B------:R-:W-:Y:S04]  /*1a4c0*/  STL [R1+0x670], R11 ;  /* 0x0006700b01007387 */ /* 0x000fe80000100800 */
[----:B------:R3:W-:Y:S04]  /*1a4d0*/  STL [R1+0x66c], R212 ;  /* 0x00066cd401007387 */ /* 0x0007e80000100800 */
[----:B------:R-:W-:Y:S04]  /*1a4e0*/  STL [R1+0x678], R8 ;  /* 0x0006780801007387 */ /* 0x000fe80000100800 */
[----:B------:R4:W-:Y:S04]  /*1a4f0*/  STL [R1+0x674], R9 ;  /* 0x0006740901007387 */ /* 0x0009e80000100800 */
[----:B-1----:R-:W4:Y:S04]  /*1a500*/  LDL.LU R214, [R1+0x27c] ;  /* 0x00027c0001d67983 */ /* 0x002f280000300800 */
[----:B------:R-:W4:Y:S01]  /*1a510*/  LDL.LU R213, [R1+0x280] ;  /* 0x0002800001d57983 */ /* 0x000f220000300800 */
[----:B--2---:R-:W-:-:S02]  /*1a520*/  IMAD.MOV.U32 R4, RZ, RZ, R11 ;  /* 0x000000ffff047224 */ /* 0x004fc400078e000b */
[----:B------:R-:W-:Y:S02]  /*1a530*/  IMAD.MOV.U32 R5, RZ, RZ, R212 ;  /* 0x000000ffff057224 */ /* 0x000fe400078e00d4 */
[----:B---3--:R-:W2:Y:S04]  /*1a540*/  LDL.LU R212, [R1+0x284] ;  /* 0x0002840001d47983 */ /* 0x008ea80000300800 */
[----:B------:R-:W3:Y:S04]  /*1a550*/  LDL.LU R11, [R1+0x288] ;  /* 0x00028800010b7983 */ /* 0x000ee80000300800 */
[----:B------:R1:W-:Y:S02]  /*1a560*/  LDGSTS.E [R2+0x3000c], desc[UR8][R4.64], P1 ;  /* 0x3000c00004027fae */ /* 0x0003e40008921848 */
[----:B-1----:R-:W-:-:S02]  /*1a570*/  IMAD.MOV.U32 R5, RZ, RZ, R9 ;  /* 0x000000ffff057224 */ /* 0x002fc400078e0009 */
[----:B------:R-:W-:Y:S01]  /*1a580*/  IMAD.MOV.U32 R4, RZ, RZ, R8 ;  /* 0x000000ffff047224 */ /* 0x000fe200078e0008 */
[----:B----4-:R-:W4:Y:S04]  /*1a590*/  LDL.LU R9, [R1+0x28c] ;  /* 0x00028c0001097983 */ /* 0x010f280000300800 */
[----:B------:R-:W4:Y:S04]  /*1a5a0*/  LDL.LU R8, [R1+0x290] ;  /* 0x0002900001087983 */ /* 0x000f280000300800 */
[----:B------:R1:W-:Y:S01]  /*1a5b0*/  LDGSTS.E [R2+0x3800c], desc[UR8][R4.64], P1 ;  /* 0x3800c00004027fae */ /* 0x0003e20008921848 */
[----:B------:R-:W-:-:S04]  /*1a5c0*/  ISETP.GT.AND P1, PT, R0, 0x4, PT ;  /* 0x000000040000780c */ /* 0x000fc80003f24270 */
[----:B-1----:R-:W-:Y:S02]  /*1a5d0*/  SEL R2, RZ, 0x4, !P1 ;  /* 0x00000004ff027807 */ /* 0x002fe40004800000 */
[----:B------:R-:W-:Y:S02]  /*1a5e0*/  IADD3 R221, P1, R221, UR4, RZ ;  /* 0x00000004dddd7c10 */ /* 0x000fe4000ff3e0ff */
[----:B------:R-:W-:Y:S02]  /*1a5f0*/  SEL R2, R2, RZ, !P0 ;  /* 0x000000ff02027207 */ /* 0x000fe40004000000 */
[----:B------:R-:W-:Y:S02]  /*1a600*/  IADD3.X R220, R220, UR6, RZ, P1, !PT ;  /* 0x00000006dcdc7c10 */ /* 0x000fe40008ffe4ff */
[----:B------:R-:W-:Y:S02]  /*1a610*/  ISETP.NE.U32.AND P2, PT, R2, RZ, PT ;  /* 0x000000ff0200720c */ /* 0x000fe40003f45070 */
[----:B------:R-:W-:-:S02]  /*1a620*/  ISETP.GT.AND P1, PT, R0, 0x5, PT ;  /* 0x000000050000780c */ /* 0x000fc40003f24270 */
[----:B------:R-:W-:Y:S02]  /*1a630*/  LOP3.LUT R2, R6, 0x10, RZ, 0x3c, !PT ;  /* 0x0000001006027812 */ /* 0x000fe400078e3cff */
[----:B------:R-:W-:Y:S02]  /*1a640*/  SEL R3, RZ, 0x4, !P1 ;  /* 0x00000004ff037807 */ /* 0x000fe40004800000 */
[----:B------:R-:W-:Y:S01]  /*1a650*/  IADD3 R223, P3, R223, UR4, RZ ;  /* 0x00000004dfdf7c10 */ /* 0x000fe2000ff7e0ff */
[----:B------:R-:W-:Y:S01]  /*1a660*/  IMAD.MOV.U32 R4, RZ, RZ, R221 ;  /* 0x000000ffff047224 */ /* 0x000fe200078e00dd */
[----:B------:R-:W-:Y:S01]  /*1a670*/  IADD3 R2, R2, UR16, RZ ;  /* 0x0000001002027c10 */ /* 0x000fe2000fffe0ff */
[----:B------:R-:W-:Y:S01]  /*1a680*/  IMAD.MOV.U32 R5, RZ, RZ, R220 ;  /* 0x000000ffff057224 */ /* 0x000fe200078e00dc */
[----:B------:R-:W-:Y:S02]  /*1a690*/  SEL R3, R3, RZ, !P0 ;  /* 0x000000ff03037207 */ /* 0x000fe40004000000 */
[----:B------:R-:W-:-:S02]  /*1a6a0*/  IADD3.X R222, R222, UR6, RZ, P3, !PT ;  /* 0x00000006dede7c10 */ /* 0x000fc40009ffe4ff */
[----:B------:R-:W-:Y:S01]  /*1a6b0*/  IADD3 R225, P4, R225, UR4, RZ ;  /* 0x00000004e1e17c10 */ /* 0x000fe2000ff9e0ff */
[----:B------:R1:W-:Y:S01]  /*1a6c0*/  LDGSTS.E [R2], desc[UR8][R4.64], P2 ;  /* 0x0000000004027fae */ /* 0x0003e20009121848 */
[----:B------:R-:W-:Y:S02]  /*1a6d0*/  ISETP.NE.U32.AND P1, PT, R3, RZ, PT ;  /* 0x000000ff0300720c */ /* 0x000fe40003f25070 */
[----:B------:R-:W-:Y:S02]  /*1a6e0*/  IADD3.X R224, R224, UR6, RZ, P4, !PT ;  /* 0x00000006e0e07c10 */ /* 0x000fe4000a7fe4ff */
[----:B------:R-:W-:Y:S01]  /*1a6f0*/  IADD3 R227, P3, R227, UR4, RZ ;  /* 0x00000004e3e37c10 */ /* 0x000fe2000ff7e0ff */
[----:B-1----:R-:W-:Y:S02]  /*1a700*/  IMAD.MOV.U32 R4, RZ, RZ, R223 ;  /* 0x000000ffff047224 */ /* 0x002fe400078e00df */
[----:B------:R-:W-:Y:S01]  /*1a710*/  IMAD.MOV.U32 R5, RZ, RZ, R222 ;  /* 0x000000ffff057224 */ /* 0x000fe200078e00de */
[----:B------:R-:W-:-:S04]  /*1a720*/  IADD3.X R226, R226, UR6, RZ, P3, !PT ;  /* 0x00000006e2e27c10 */ /* 0x000fc80009ffe4ff */
[----:B------:R1:W-:Y:S01]  /*1a730*/  LDGSTS.E [R2+0x8000], desc[UR8][R4.64], P2 ;  /* 0x0800000004027fae */ /* 0x0003e20009121848 */
[----:B------:R-:W-:-:S04]  /*1a740*/  ISETP.GT.AND P2, PT, R0, 0x6, PT ;  /* 0x000000060000780c */ /* 0x000fc80003f44270 */
[----:B------:R-:W-:Y:S01]  /*1a750*/  SEL R3, RZ, 0x4, !P2 ;  /* 0x00000004ff037807 */ /* 0x000fe20005000000 */
[----:B-1----:R-:W-:Y:S02]  /*1a760*/  IMAD.MOV.U32 R4, RZ, RZ, R225 ;  /* 0x000000ffff047224 */ /* 0x002fe400078e00e1 */
[----:B------:R-:W-:Y:S01]  /*1a770*/  IMAD.MOV.U32 R5, RZ, RZ, R224 ;  /* 0x000000ffff057224 */ /* 0x000fe200078e00e0 */
[----:B------:R-:W-:-:S04]  /*1a780*/  SEL R3, R3, RZ, !P0 ;  /* 0x000000ff03037207 */ /* 0x000fc80004000000 */
[----:B------:R1:W-:Y:S01]  /*1a790*/  LDGSTS.E [R2+0x4], desc[UR8][R4.64], P1 ;  /* 0x0000400004027fae */ /* 0x0003e20008921848 */
[----:B------:R-:W-:Y:S02]  /*1a7a0*/  IADD3 R229, P4, R229, UR4, RZ ;  /* 0x00000004e5e57c10 */ /* 0x000fe4000ff9e0ff */
[----:B------:R-:W-:Y:S01]  /*1a7b0*/  ISETP.NE.U32.AND P2, PT, R3, RZ, PT ;  /* 0x000000ff0300720c */ /* 0x000fe20003f45070 */
[----:B-1----:R-:W-:Y:S01]  /*1a7c0*/  IMAD.MOV.U32 R4, RZ, RZ, R227 ;  /* 0x000000ffff047224 */ /* 0x002fe200078e00e3 */
[----:B------:R-:W-:-:S05]  /*1a7d0*/  MOV R5, R226 ;  /* 0x000000e200057202 */ /* 0x000fca0000000f00 */
[----:B------:R1:W-:Y:S01]  /*1a7e0*/  LDGSTS.E [R2+0x8004], desc[UR8][R4.64], P1 ;  /* 0x0800400004027fae */ /* 0x0003e20008921848 */
[----:B------:R-:W-:Y:S02]  /*1a7f0*/  ISETP.GT.AND P1, PT, R0, 0x7, PT ;  /* 0x000000070000780c */ /* 0x000fe40003f24270 */
[----:B------:R-:W-:Y:S02]  /*1a800*/  IADD3.X R228, R228, UR6, RZ, P4, !PT ;  /* 0x00000006e4e47c10 */ /* 0x000fe4000a7fe4ff */
[----:B------:R-:W-:Y:S02]  /*1a810*/  SEL R3, RZ, 0x4, !P1 ;  /* 0x00000004ff037807 */ /* 0x000fe40004800000 */
[----:B------:R-:W-:Y:S02]  /*1a820*/  IADD3 R231, P3, R231, UR4, RZ ;  /* 0x00000004e7e77c10 */ /* 0x000fe4000ff7e0ff */
[----:B------:R-:W-:Y:S02]  /*1a830*/  SEL R3, R3, RZ, !P0 ;  /* 0x000000ff03037207 */ /* 0x000fe40004000000 */
[----:B------:R-:W-:Y:S01]  /*1a840*/  IADD3.X R230, R230, UR6, RZ, P3, !PT ;  /* 0x00000006e6e67c10 */ /* 0x000fe20009ffe4ff */
[----:B-1----:R-:W-:-:S02]  /*1a850*/  IMAD.MOV.U32 R4, RZ, RZ, R229 ;  /* 0x000000ffff047224 */ /* 0x002fc400078e00e5 */
[----:B------:R-:W-:Y:S01]  /*1a860*/  IMAD.MOV.U32 R5, RZ, RZ, R228 ;  /* 0x000000ffff057224 */ /* 0x000fe200078e00e4 */
[----:B------:R-:W-:Y:S02]  /*1a870*/  IADD3 R233, P4, R233, UR4, RZ ;  /* 0x00000004e9e97c10 */ /* 0x000fe4000ff9e0ff */
[----:B------:R-:W-:Y:S02]  /*1a880*/  ISETP.NE.U32.AND P1, PT, R3, RZ, PT ;  /* 0x000000ff0300720c */ /* 0x000fe40003f25070 */
[----:B------:R1:W-:Y:S01]  /*1a890*/  LDGSTS.E [R2+0x8], desc[UR8][R4.64], P2 ;  /* 0x0000800004027fae */ /* 0x0003e20009121848 */
        /* <DEDUP_REMOVED lines=13> */
[----:B-1----:R-:W-:Y:S01]  /*1a970*/  IMAD.MOV.U32 R4, RZ, RZ, R235 ;  /* 0x000000ffff047224 */ /* 0x002fe200078e00eb */
[----:B------:R-:W-:-:S05]  /*1a980*/  MOV R5, R234 ;  /* 0x000000ea00057202 */ /* 0x000fca0000000f00 */
[----:B------:R1:W-:Y:S01]  /*1a990*/  LDGSTS.E [R2+0x800c], desc[UR8][R4.64], P1 ;  /* 0x0800c00004027fae */ /* 0x0003e20008921848 */
[----:B------:R-:W-:-:S04]  /*1a9a0*/  ISETP.GT.AND P1, PT, R0, 0x25, PT ;  /* 0x000000250000780c */ /* 0x000fc80003f24270 */
[----:B------:R-:W-:-:S04]  /*1a9b0*/  SEL R3, RZ, 0x4, !P1 ;  /* 0x00000004ff037807 */ /* 0x000fc80004800000 */
[----:B------:R-:W-:-:S04]  /*1a9c0*/  SEL R3, R3, RZ, !P0 ;  /* 0x000000ff03037207 */ /* 0x000fc80004000000 */
[----:B------:R-:W-:Y:S02]  /*1a9d0*/  ISETP.NE.U32.AND P1, PT, R3, RZ, PT ;  /* 0x000000ff0300720c */ /* 0x000fe40003f25070 */
[----:B------:R-:W-:-:S04]  /*1a9e0*/  IADD3 R213, P4, R213, UR4, RZ ;  /* 0x00000004d5d57c10 */ /* 0x000fc8000ff9e0ff */
[----:B------:R-:W-:Y:S01]  /*1a9f0*/  IADD3.X R214, R214, UR6, RZ, P4, !PT ;  /* 0x00000006d6d67c10 */ /* 0x000fe2000a7fe4ff */
[----:B-1----:R-:W-:Y:S01]  /*1aa00*/  IMAD.MOV.U32 R4, RZ, RZ, R213 ;  /* 0x000000ffff047224 */ /* 0x002fe200078e00d5 */
[----:B---3--:R-:W-:-:S03]  /*1aa10*/  IADD3 R11, P3, R11, UR4, RZ ;  /* 0x000000040b0b7c10 */ /* 0x008fc6000ff7e0ff */
[----:B------:R-:W-:Y:S01]  /*1aa20*/  IMAD.MOV.U32 R5, RZ, RZ, R214 ;  /* 0x000000ffff057224 */ /* 0x000fe200078e00d6 */
[----:B--2---:R-:W-:Y:S01]  /*1aa30*/  IADD3.X R212, R212, UR6, RZ, P3, !PT ;  /* 0x00000006d4d47c10 */ /* 0x004fe20009ffe4ff */
[----:B------:R-:W-:Y:S04]  /*1aa40*/  STL [R1+0x280], R213 ;  /* 0x000280d501007387 */ /* 0x000fe80000100800 */
[----:B------:R1:W-:Y:S04]  /*1aa50*/  LDGSTS.E [R2+0x10000], desc[UR8][R4.64], P2 ;  /* 0x1000000004027fae */ /* 0x0003e80009121848 */
[----:B------:R2:W-:Y:S04]  /*1aa60*/  STL [R1+0x27c], R214 ;  /* 0x00027cd601007387 */ /* 0x0005e80000100800 */
[----:B------:R-:W3:Y:S01]  /*1aa70*/  LDL.LU R215, [R1+0x298] ;  /* 0x0002980001d77983 */ /* 0x000ee20000300800 */
[----:B----4-:R-:W-:Y:S01]  /*1aa80*/  IADD3 R8, P4, R8, UR4, RZ ;  /* 0x0000000408087c10 */ /* 0x010fe2000ff9e0ff */
[----:B-1----:R-:W-:-:S02]  /*1aa90*/  IMAD.MOV.U32 R4, RZ, RZ, R11 ;  /* 0x000000ffff047224 */ /* 0x002fc400078e000b */
[----:B--2---:R-:W2:Y:S01]  /*1aaa0*/  LDL.LU R214, [R1+0x29c] ;  /* 0x00029c0001d67983 */ /* 0x004ea20000300800 */
[----:B------:R-:W-:Y:S01]  /*1aab0*/  IMAD.MOV.U32 R5, RZ, RZ, R212 ;  /* 0x000000ffff057224 */ /* 0x000fe200078e00d4 */
[----:B------:R-:W-:Y:S02]  /*1aac0*/  IADD3.X R9, R9, UR6, RZ, P4, !PT ;  /* 0x0000000609097c10 */ /* 0x000fe4000a7fe4ff */
        /* <DEDUP_REMOVED lines=30> */
[----:B------:R-:W-:Y:S02]  /*1acb0*/  SEL R3, R3, RZ, !P0 ;  /* 0x000000ff03037207 */ /* 0x000fe40004000000 */
[----:B-1----:R-:W-:Y:S01]  /*1acc0*/  MOV R4, R213 ;  /* 0x000000d500047202 */ /* 0x002fe20000000f00 */
[----:B--2---:R-:W-:Y:S01]  /*1acd0*/  IMAD.MOV.U32 R5, RZ, RZ, R214 ;  /* 0x000000ffff057224 */ /* 0x004fe200078e00d6 */
[----:B------:R-:W-:Y:S01]  /*1ace0*/  IADD3 R8, P4, R8, UR4, RZ ;  /* 0x0000000408087c10 */ /* 0x000fe2000ff9e0ff */
[----:B------:R-:W-:Y:S01]  /*1acf0*/  STL [R1+0x2a0], R213 ;  /* 0x0002a0d501007387 */ /* 0x000fe20000100800 */
[----:B------:R-:W-:-:S03]  /*1ad00*/  ISETP.NE.U32.AND P1, PT, R3, RZ, PT ;  /* 0x000000ff0300720c */ /* 0x000fc60003f25070 */
        /* <DEDUP_REMOVED lines=39> */
[----:B------:R-:W-:-:S02]  /*1af80*/  IADD3 R8, P4, R8, UR4, RZ ;  /* 0x0000000408087c10 */ /* 0x000fc4000ff9e0ff */
[----:B--2---:R-:W-:Y:S01]  /*1af90*/  MOV R5, R214 ;  /* 0x000000d600057202 */ /* 0x004fe20000000f00 */
        /* <DEDUP_REMOVED lines=49> */
[----:B-1----:R-:W-:Y:S01]  /*1b2b0*/  MOV R4, R11 ;  /* 0x0000000b00047202 */ /* 0x002fe20000000f00 */
[----:B------:R-:W-:-:S02]  /*1b2c0*/  IMAD.MOV.U32 R5, RZ, RZ, R212 ;  /* 0x000000ffff057224 */ /* 0x000fc400078e00d4 */
        /* <DEDUP_REMOVED lines=75> */
[----:B------:R-:W-:Y:S02]  /*1b780*/  ISETP.GT.AND P1, PT, R0, 0x67, PT ;  /* 0x000000670000780c */ /* 0x000fe40003f24270 */
[----:B------:R-:W-:Y:S01]  /*1b790*/  IADD3.X R214, R214, UR6, RZ, P3, !PT ;  /* 0x00000006d6d67c10 */ /* 0x000fe20009ffe4ff */
[----:B------:R-:W-:Y:S04]  /*1b7a0*/  STL [R1+0x6a0], R215 ;  /* 0x0006a0d701007387 */ /* 0x000fe80000100800 */
[----:B------:R2:W-:Y:S01]  /*1b7b0*/  STL [R1+0x69c], R3 ;  /* 0x00069c0301007387 */ /* 0x0005e20000100800 */
[----:B-1----:R-:W-:Y:S02]  /*1b7c0*/  IMAD.MOV.U32 R4, RZ, RZ, R215 ;  /* 0x000000ffff047224 */ /* 0x002fe400078e00d7 */
[----:B------:R-:W-:Y:S01]  /*1b7d0*/  IMAD.MOV.U32 R5, RZ, RZ, R3 ;  /* 0x000000ffff057224 */ /* 0x000fe200078e0003 */
[----:B--2---:R-:W-:-:S04]  /*1b7e0*/  SEL R3, RZ, 0x4, !P1 ;  /* 0x00000004ff037807 */ /* 0x004fc80004800000 */
[----:B------:R1:W-:Y:S01]  /*1b7f0*/  LDGSTS.E [R2+0x30008], desc[UR8][R4.64], P2 ;  /* 0x3000800004027fae */ /* 0x0003e20009121848 */
[----:B------:R-:W-:Y:S01]  /*1b800*/  SEL R3, R3, RZ, !P0 ;  /* 0x000000ff03037207 */ /* 0x000fe20004000000 */
[----:B-1----:R-:W-:Y:S02]  /*1b810*/  IMAD.MOV.U32 R4, RZ, RZ, R213 ;  /* 0x000000ffff047224 */ /* 0x002fe400078e00d5 */
[----:B------:R-:W-:Y:S01]  /*1b820*/  IMAD.MOV.U32 R5, RZ, RZ, R214 ;  /* 0x000000ffff057224 */ /* 0x000fe200078e00d6 */
[----:B------:R-:W-:-:S04]  /*1b830*/  ISETP.NE.U32.AND P1, PT, R3, RZ, PT ;  /* 0x000000ff0300720c */ /* 0x000fc80003f25070 */
[----:B------:R1:W-:Y:S01]  /*1b840*/  LDGSTS.E [R2+0x38008], desc[UR8][R4.64], P2 ;  /* 0x3800800004027fae */ /* 0x0003e20009121848 */
[----:B------:R-:W-:Y:S02]  /*1b850*/  IADD3 R11, P2, R11, UR4, RZ ;  /* 0x000000040b0b7c10 */ /* 0x000fe4000ff5e0ff */
[----:B------:R-:W-:Y:S02]  /*1b860*/  IADD3 R8, P3, R8, UR4, RZ ;  /* 0x0000000408087c10 */ /* 0x000fe4000ff7e0ff */
[----:B------:R-:W-:Y:S01]  /*1b870*/  IADD3.X R212, R212, UR6, RZ, P2, !PT ;  /* 0x00000006d4d47c10 */ /* 0x000fe200097fe4ff */
[----:B------:R-:W-:Y:S01]  /*1b880*/  STL [R1+0x6a8], R213 ;  /* 0x0006a8d501007387 */ /* 0x000fe20000100800 */
[----:B------:R-:W-:-:S03]  /*1b890*/  IADD3.X R9, R9, UR6, RZ, P3, !PT ;  /* 0x0000000609097c10 */ /* 0x000fc60009ffe4ff */
[----:B------:R-:W-:Y:S01]  /*1b8a0*/  STL [R1+0x6a4], R214 ;  /* 0x0006a4d601007387 */ /* 0x000fe20000100800 */
[----:B-1----:R-:W-:Y:S01]  /*1b8b0*/  IMAD.MOV.U32 R4, RZ, RZ, R11 ;  /* 0x000000ffff047224 */ /* 0x002fe200078e000b */
[----:B------:R-:W-:Y:S02]  /*1b8c0*/  MOV R5, R212 ;  /* 0x000000d400057202 */ /* 0x000fe40000000f00 */
[----:B------:R-:W-:Y:S04]  /*1b8d0*/  STL [R1+0x6b0], R11 ;  /* 0x0006b00b01007387 */ /* 0x000fe80000100800 */
[----:B------:R1:W-:Y:S04]  /*1b8e0*/  STL [R1+0x6ac], R212 ;  /* 0x0006acd401007387 */ /* 0x0003e80000100800 */
[----:B------:R-:W-:Y:S04]  /*1b8f0*/  STL [R1+0x6b8], R8 ;  /* 0x0006b80801007387 */ /* 0x000fe80000100800 */
[----:B------:R2:W-:Y:S04]  /*1b900*/  LDGSTS.E [R2+0x3000c], desc[UR8][R4.64], P1 ;  /* 0x3000c00004027fae */ /* 0x0005e80008921848 */
[----:B------:R3:W-:Y:S04]  /*1b910*/  STL [R1+0x6b4], R9 ;  /* 0x0006b40901007387 */ /* 0x0007e80000100800 */
[----:B-1----:R-:W4:Y:S01]  /*1b920*/  LDL.LU R212, [R1+0x2bc] ;  /* 0x0002bc0001d47983 */ /* 0x002f220000300800 */
[----:B--2---:R-:W-:-:S03]  /*1b930*/  IMAD.MOV.U32 R5, RZ, RZ, R9 ;  /* 0x000000ffff057224 */ /* 0x004fc600078e0009 */
[----:B---3--:R-:W2:Y:S04]  /*1b940*/  LDL.LU R9, [R1+0x2c0] ;  /* 0x0002c00001097983 */ /* 0x008ea80000300800 */
[----:B------:R-:W3:Y:S04]  /*1b950*/  LDL.LU R214, [R1+0x2c4] ;  /* 0x0002c40001d67983 */ /* 0x000ee80000300800 */
[----:B------:R-:W3:Y:S01]  /*1b960*/  LDL.LU R213, [R1+0x2c8] ;  /* 0x0002c80001d57983 */ /* 0x000ee20000300800 */
[----:B------:R-:W-:-:S03]  /*1b970*/  IMAD.MOV.U32 R4, RZ, RZ, R8 ;  /* 0x000000ffff047224 */ /* 0x000fc600078e0008 */
[----:B------:R-:W3:Y:S04]  /*1b980*/  LDL.LU R11, [R1+0x2cc] ;  /* 0x0002cc00010b7983 */ /* 0x000ee80000300800 */
[----:B------:R-:W3:Y:S04]  /*1b990*/  LDL.LU R8, [R1+0x2d0] ;  /* 0x0002d00001087983 */ /* 0x000ee80000300800 */
        /* <DEDUP_REMOVED lines=11> */
[----:B------:R-:W-:Y:S01]  /*1ba50*/  VIADD R2, R2, UR16 ;  /* 0x0000001002027c36 */ /* 0x000fe20008000000 */
[----:B------:R-:W-:Y:S01]  /*1ba60*/  SEL R3, R3, RZ, !P0 ;  /* 0x000000ff03037207 */ /* 0x000fe20004000000 */
[----:B------:R-:W-:Y:S01]  /*1ba70*/  IMAD.MOV.U32 R4, RZ, RZ, R237 ;  /* 0x000000ffff047224 */ /* 0x000fe200078e00ed */
[----:B------:R-:W-:Y:S01]  /*1ba80*/  IADD3.X R238, R238, UR6, RZ, P3, !PT ;  /* 0x00000006eeee7c10 */ /* 0x000fe20009ffe4ff */
[----:B------:R-:W-:Y:S01]  /*1ba90*/  IMAD.MOV.U32 R5, RZ, RZ, R236 ;  /* 0x000000ffff057224 */ /* 0x000fe200078e00ec */
[----:B------:R-:W-:-:S02]  /*1baa0*/  IADD3 R241, P4, R241, UR4, RZ ;  /* 0x00000004f1f17c10 */ /* 0x000fc4000ff9e0ff */
[----:B------:R-:W-:Y:S02]  /*1bab0*/  ISETP.NE.U32.AND P1, PT, R3, RZ, PT ;  /* 0x000000ff0300720c */ /* 0x000fe40003f25070 */
[----:B------:R1:W-:Y:S01]  /*1bac0*/  LDGSTS.E [R2], desc[UR8][R4.64], P2 ;  /* 0x0000000004027fae */ /* 0x0003e20009121848 */
[----:B------:R-:W-:Y:S02]  /*1bad0*/  IADD3.X R240, R240, UR6, RZ, P4, !PT ;  /* 0x00000006f0f07c10 */ /* 0x000fe4000a7fe4ff */
[----:B------:R-:W-:Y:S01]  /*1bae0*/  IADD3 R243, P3, R243, UR4, RZ ;  /* 0x00000004f3f37c10 */ /* 0x000fe2000ff7e0ff */
[----:B-1----:R-:W-:Y:S02]  /*1baf0*/  IMAD.MOV.U32 R4, RZ, RZ, R239 ;  /* 0x000000ffff047224 */ /* 0x002fe400078e00ef */
[----:B------:R-:W-:Y:S01]  /*1bb00*/  IMAD.MOV.U32 R5, RZ, RZ, R238 ;  /* 0x000000ffff057224 */ /* 0x000fe200078e00ee */
[----:B------:R-:W-:-:S04]  /*1bb10*/  IADD3.X R242, R242, UR6, RZ, P3, !PT ;  /* 0x00000006f2f27c10 */ /* 0x000fc80009ffe4ff */
[----:B------:R1:W-:Y:S01]  /*1bb20*/  LDGSTS.E [R2+0x8000], desc[UR8][R4.64], P2 ;  /* 0x0800000004027fae */ /* 0x0003e20009121848 */
[----:B------:R-:W-:-:S04]  /*1bb30*/  ISETP.GT.AND P2, PT, R0, 0xa, PT ;  /* 0x0000000a0000780c */ /* 0x000fc80003f44270 */
[----:B------:R-:W-:Y:S02]  /*1bb40*/  SEL R3, RZ, 0x4, !P2 ;  /* 0x00000004ff037807 */ /* 0x000fe40005000000 */
[----:B-1----:R-:W-:Y:S01]  /*1bb50*/  MOV R4, R241 ;  /* 0x000000f100047202 */ /* 0x002fe20000000f00 */
[----:B------:R-:W-:Y:S01]  /*1bb60*/  IMAD.MOV.U32 R5, RZ, RZ, R240 ;  /* 0x000000ffff057224 */ /* 0x000fe200078e00f0 */
[----:B------:R-:W-:-:S04]  /*1bb70*/  SEL R3, R3, RZ, !P0 ;  /* 0x000000ff03037207 */ /* 0x000fc80004000000 */
[----:B------:R1:W-:Y:S01]  /*1bb80*/  LDGSTS.E [R2+0x4], desc[UR8][R4.64], P1 ;  /* 0x0000400004027fae */ /* 0x0003e20008921848 */
[----:B------:R-:W-:Y:S02]  /*1bb90*/  IADD3 R245, P4, R245, UR4, RZ ;  /* 0x00000004f5f57c10 */ /* 0x000fe4000ff9e0ff */
[----:B------:R-:W-:Y:S01]  /*1bba0*/  ISETP.NE.U32.AND P2, PT, R3, RZ, PT ;  /* 0x000000ff0300720c */ /* 0x000fe20003f45070 */
[----:B-1----:R-:W-:Y:S02]  /*1bbb0*/  IMAD.MOV.U32 R4, RZ, RZ, R243 ;  /* 0x000000ffff047224 */ /* 0x002fe400078e00f3 */
[----:B------:R-:W-:Y:S01]  /*1bbc0*/  IMAD.MOV.U32 R5, RZ, RZ, R242 ;  /* 0x000000ffff057224 */ /* 0x000fe200078e00f2 */
[----:B------:R-:W-:-:S04]  /*1bbd0*/  IADD3.X R244, R244, UR6, RZ, P4, !PT ;  /* 0x00000006f4f47c10 */ /* 0x000fc8000a7fe4ff */
[----:B------:R1:W-:Y:S01]  /*1bbe0*/  LDGSTS.E [R2+0x8004], desc[UR8][R4.64], P1 ;  /* 0x0800400004027fae */ /* 0x0003e20008921848 */
[----:B------:R-:W-:Y:S02]  /*1bbf0*/  ISETP.GT.AND P1, PT, R0, 0xb, PT ;  /* 0x0000000b0000780c */ /* 0x000fe40003f24270 */
[----:B------:R-:W-:Y:S02]  /*1bc00*/  IADD3 R247, P3, R247, UR4, RZ ;  /* 0x00000004f7f77c10 */ /* 0x000fe4000ff7e0ff */
[----:B------:R-:W-:Y:S02]  /*1bc10*/  SEL R3, RZ, 0x4, !P1 ;  /* 0x00000004ff037807 */ /* 0x000fe40004800000 */
[----:B------:R-:W-:Y:S02]  /*1bc20*/  IADD3.X R246, R246, UR6, RZ, P3, !PT ;  /* 0x00000006f6f67c10 */ /* 0x000fe40009ffe4ff */
[----:B------:R-:W-:Y:S01]  /*1bc30*/  SEL R3, R3, RZ, !P0 ;  /* 0x000000ff03037207 */ /* 0x000fe20004000000 */
        /* <DEDUP_REMOVED lines=23> */
[----:B------:R-:W-:-:S04]  /*1bdb0*/  SEL R3, R3, RZ, !P0 ;  /* 0x000000ff03037207 */ /* 0x000fc80004000000 */
[----:B------:R-:W-:Y:S02]  /*1bdc0*/  ISETP.NE.U32.AND P1, PT, R3, RZ, PT ;  /* 0x000000ff0300720c */ /* 0x000fe40003f25070 */
[----:B--2---:R-:W-:-:S04]  /*1bdd0*/  IADD3 R9, P4, R9, UR4, RZ ;  /* 0x0000000409097c10 */ /* 0x004fc8000ff9e0ff */
[----:B----4-:R-:W-:Y:S01]  /*1bde0*/  IADD3.X R212, R212, UR6, RZ, P4, !PT ;  /* 0x00000006d4d47c10 */ /* 0x010fe2000a7fe4ff */
[----:B-1----:R-:W-:Y:S01]  /*1bdf0*/  IMAD.MOV.U32 R4, RZ, RZ, R9 ;  /* 0x000000ffff047224 */ /* 0x002fe200078e0009 */
[----:B---3--:R-:W-:-:S03]  /*1be00*/  IADD3 R213, P3, R213, UR4, RZ ;  /* 0x00000004d5d57c10 */ /* 0x008fc6000ff7e0ff */
[----:B------:R-:W-:Y:S01]  /*1be10*/  IMAD.MOV.U32 R5, RZ, RZ, R212 ;  /* 0x000000ffff057224 */ /* 0x000fe200078e00d4 */
[----:B------:R-:W-:Y:S01]  /*1be20*/  IADD3.X R214, R214, UR6, RZ, P3, !PT ;  /* 0x00000006d6d67c10 */ /* 0x000fe20009ffe4ff */
[----:B------:R-:W-:Y:S01]  /*1be30*/  STL [R1+0x2c0], R9 ;  /* 0x0002c00901007387 */ /* 0x000fe20000100800 */
[----:B------:R-:W-:-:S03]  /*1be40*/  IADD3 R8, P4, R8, UR4, RZ ;  /* 0x0000000408087c10 */ /* 0x000fc6000ff9e0ff */
[----:B------:R1:W-:Y:S01]  /*1be50*/  LDGSTS.E [R2+0x10000], desc[UR8][R4.64], P2 ;  /* 0x1000000004027fae */ /* 0x0003e20009121848 */
[----:B------:R-:W-:-:S03]  /*1be60*/  IADD3.X R11, R11, UR6, RZ, P4, !PT ;  /* 0x000000060b0b7c10 */ /* 0x000fc6000a7fe4ff */
[----:B------:R2:W-:Y:S04]  /*1be70*/  STL [R1+0x2bc], R212 ;  /* 0x0002bcd401007387 */ /* 0x0005e80000100800 */
[----:B------:R-:W3:Y:S01]  /*1be80*/  LDL.LU R215, [R1+0x2d8] ;  /* 0x0002d80001d77983 */ /* 0x000ee20000300800 */
[----:B-1----:R-:W-:Y:S01]  /*1be90*/  IMAD.MOV.U32 R4, RZ, RZ, R213 ;  /* 0x000000ffff047224 */ /* 0x002fe200078e00d5 */
[----:B------:R-:W-:Y:S02]  /*1bea0*/  MOV R5, R214 ;  /* 0x000000d600057202 */ /* 0x000fe40000000f00 */
        /* <DEDUP_REMOVED lines=153> */
[----:B------:R-:W-:Y:S02]  /*1c840*/  IADD3.X R5, R5, UR6, RZ, P3, !PT ;  /* 0x0000000605057c10 */ /* 0x000fe40009ffe4ff */
[----:B------:R-:W-:-:S03]  /*1c850*/  IADD3 R213, P3, R213, UR4, RZ ;  /* 0x00000004d5d57c10 */ /* 0x000fc6000ff7e0ff */
[----:B------:R1:W-:Y:S01]  /*1c860*/  STL [R1+0x4f4], R5 ;  /* 0x0004f40501007387 */ /* 0x0003e20000100800 */
[----:B------:R-:W-:-:S03]  /*1c870*/  IADD3.X R214, R214, UR6, RZ, P3, !PT ;  /* 0x00000006d6d67c10 */ /* 0x000fc60009ffe4ff */
[----:B------:R2:W-:Y:S01]  /*1c880*/  LDGSTS.E [R2+0x2800c], desc[UR8][R4.64], P1 ;  /* 0x2800c00004027fae */ /* 0x0005e20008921848 */
[----:B------:R-:W-:-:S04]  /*1c890*/  ISETP.GT.AND P1, PT, R0, 0x69, PT ;  /* 0x000000690000780c */ /* 0x000fc80003f24270 */
[----:B------:R-:W-:Y:S01]  /*1c8a0*/  SEL R3, RZ, 0x4, !P1 ;  /* 0x00000004ff037807 */ /* 0x000fe20004800000 */
[----:B--2---:R-:W-:Y:S02]  /*1c8b0*/  IMAD.MOV.U32 R4, RZ, RZ, R9 ;  /* 0x000000ffff047224 */ /* 0x004fe400078e0009 */
[----:B-1----:R-:W-:-:S05]  /*1c8c0*/  IMAD.MOV.U32 R5, RZ, RZ, R212 ;  /* 0x000000ffff057224 */ /* 0x002fca00078e00d4 */
[----:B------:R1:W-:Y:S01]  /*1c8d0*/  LDGSTS.E [R2+0x30000], desc[UR8][R4.64], P2 ;  /* 0x3000000004027fae */ /* 0x0003e20009121848 */
[----:B------:R-:W-:Y:S02]  /*1c8e0*/  SEL R3, R3, RZ, !P0 ;  /* 0x000000ff03037207 */ /* 0x000fe40004000000 */
[----:B------:R-:W-:Y:S01]  /*1c8f0*/  IADD3 R8, P4, R8, UR4, RZ ;  /* 0x0000000408087c10 */ /* 0x000fe2000ff9e0ff */
[----:B------:R-:W-:Y:S01]  /*1c900*/  STL [R1+0x6c0], R9 ;  /* 0x0006c00901007387 */ /* 0x000fe20000100800 */
[----:B-1----:R-:W-:Y:S01]  /*1c910*/  IMAD.MOV.U32 R4, RZ, RZ, R213 ;  /* 0x000000ffff047224 */ /* 0x002fe200078e00d5 */
[----:B------:R-:W-:Y:S02]  /*1c920*/  MOV R5, R214 ;  /* 0x000000d600057202 */ /* 0x000fe40000000f00 */
[----:B------:R1:W-:Y:S04]  /*1c930*/  STL [R1+0x6bc], R212 ;  /* 0x0006bcd401007387 */ /* 0x0003e80000100800 */
[----:B------:R2:W-:Y:S01]  /*1c940*/  LDGSTS.E [R2+0x38000], desc[UR8][R4.64], P2 ;  /* 0x3800000004027fae */ /* 0x0005e20009121848 */
[----:B------:R-:W-:-:S02]  /*1c950*/  ISETP.GT.AND P2, PT, R0, 0x6a, PT ;  /* 0x0000006a0000780c */ /* 0x000fc40003f44270 */
[----:B------:R-:W-:Y:S02]  /*1c960*/  ISETP.NE.U32.AND P1, PT, R3, RZ, PT ;  /* 0x000000ff0300720c */ /* 0x000fe40003f25070 */
[----:B------:R-:W-:Y:S01]  /*1c970*/  IADD3.X R11, R11, UR6, RZ, P4, !PT ;  /* 0x000000060b0b7c10 */ /* 0x000fe2000a7fe4ff */
[----:B-1----:R-:W3:Y:S01]  /*1c980*/  LDL.LU R212, [R1+0x6d4] ;  /* 0x0006d40001d47983 */ /* 0x002ee20000300800 */
[----:B------:R-:W-:-:S03]  /*1c990*/  SEL R3, RZ, 0x4, !P2 ;  /* 0x00000004ff037807 */ /* 0x000fc60005000000 */
[----:B------:R-:W4:Y:S01]  /*1c9a0*/  LDL.LU R9, [R1+0x6d8] ;  /* 0x0006d80001097983 */ /* 0x000f220000300800 */
[----:B------:R-:W-:-:S03]  /*1c9b0*/  SEL R3, R3, RZ, !P0 ;  /* 0x000000ff03037207 */ /* 0x000fc60004000000 */
[----:B------:R-:W3:Y:S04]  /*1c9c0*/  LDL.LU R215, [R1+0x6e0] ;  /* 0x0006e00001d77983 */ /* 0x000ee80000300800 */
[----:B------:R-:W-:Y:S04]  /*1c9d0*/  STL [R1+0x6c8], R213 ;  /* 0x0006c8d501007387 */ /* 0x000fe80000100800 */
[----:B------:R1:W-:Y:S01]  /*1c9e0*/  STL [R1+0x6c4], R214 ;  /* 0x0006c4d601007387 */ /* 0x0003e20000100800 */
[----:B--2---:R-:W-:-:S03]  /*1c9f0*/  IMAD.MOV.U32 R5, RZ, RZ, R11 ;  /* 0x000000ffff057224 */ /* 0x004fc600078e000b */
[----:B------:R-:W-:Y:S01]  /*1ca00*/  STL [R1+0x6d0], R8 ;  /* 0x0006d00801007387 */ /* 0x000fe20000100800 */
[----:B------:R-:W-:-:S03]  /*1ca10*/  IMAD.MOV.U32 R4, RZ, RZ, R8 ;  /* 0x000000ffff047224 */ /* 0x000fc600078e0008 */
[----:B------:R2:W-:Y:S01]  /*1ca20*/  STL [R1+0x6cc], R11 ;  /* 0x0006cc0b01007387 */ /* 0x0005e20000100800 */
[----:B------:R-:W-:-:S03]  /*1ca30*/  ISETP.NE.U32.AND P2, PT, R3, RZ, PT ;  /* 0x000000ff0300720c */ /* 0x000fc60003f45070 */
[----:B-1----:R-:W3:Y:S04]  /*1ca40*/  LDL.LU R214, [R1+0x6e4] ;  /* 0x0006e40001d67983 */ /* 0x002ee80000300800 */
[----:B------:R-:W3:Y:S04]  /*1ca50*/  LDL.LU R213, [R1+0x6e8] ;  /* 0x0006e80001d57983 */ /* 0x000ee80000300800 */
[----:B--2---:R-:W2:Y:S04]  /*1ca60*/  LDL.LU R11, [R1+0x6f0] ;  /* 0x0006f000010b7983 */ /* 0x004ea80000300800 */
[----:B------:R-:W2:Y:S04]  /*1ca70*/  LDL.LU R8, [R1+0x6f8] ;  /* 0x0006f80001087983 */ /* 0x000ea80000300800 */
[----:B------:R-:W2:Y:S04]  /*1ca80*/  LDL.LU R3, [R1+0x6dc] ;  /* 0x0006dc0001037983 */ /* 0x000ea80000300800 */
[----:B------:R1:W-:Y:S01]  /*1ca90*/  LDGSTS.E [R2+0x30004], desc[UR8][R4.64], P1 ;  /* 0x3000400004027fae */ /* 0x0003e20008921848 */
[----:B----4-:R-:W-:-:S02]  /*1caa0*/  IADD3 R9, P3, R9, UR4, RZ ;  /* 0x0000000409097c10 */ /* 0x010fc4000ff7e0ff */
[----:B---3--:R-:W-:Y:S02]  /*1cab0*/  IADD3 R215, P4, R215, UR4, RZ ;  /* 0x00000004d7d77c10 */ /* 0x008fe4000ff9e0ff */
[----:B------:R-:W-:Y:S01]  /*1cac0*/  IADD3.X R212, R212, UR6, RZ, P3, !PT ;  /* 0x00000006d4d47c10 */ /* 0x000fe20009ffe4ff */
[----:B------:R-:W-:Y:S01]  /*1cad0*/  STL [R1+0x6d8], R9 ;  /* 0x0006d80901007387 */ /* 0x000fe20000100800 */
[----:B-1----:R-:W-:-:S03]  /*1cae0*/  IMAD.MOV.U32 R4, RZ, RZ, R9 ;  /* 0x000000ffff047224 */ /* 0x002fc600078e0009 */
[----:B------:R1:W-:Y:S01]  /*1caf0*/  STL [R1+0x6d4], R212 ;  /* 0x0006d4d401007387 */ /* 0x0003e20000100800 */
[----:B------:R-:W-:-:S03]  /*1cb00*/  IMAD.MOV.U32 R5, RZ, RZ, R212 ;  /* 0x000000ffff057224 */ /* 0x000fc600078e00d4 */
[----:B------:R-:W-:Y:S04]  /*1cb10*/  STL [R1+0x6e0], R215 ;  /* 0x0006e0d701007387 */ /* 0x000fe80000100800 */
[----:B------:R3:W-:Y:S04]  /*1cb20*/  LDGSTS.E [R2+0x38004], desc[UR8][R4.64], P1 ;  /* 0x3800400004027fae */ /* 0x0007e80008921848 */
[----:B-1----:R-:W4:Y:S01]  /*1cb30*/  LDL.LU R212, [R1+0x6ec] ;  /* 0x0006ec0001d47983 */ /* 0x002f220000300800 */
[----:B--2---:R-:W-:-:S05]  /*1cb40*/  IADD3.X R3, R3, UR6, RZ, P4, !PT ;  /* 0x0000000603037c10 */ /* 0x004fca000a7fe4ff */
[----:B------:R1:W-:Y:S04]  /*1cb50*/  STL [R1+0x6dc], R3 ;  /* 0x0006dc0301007387 */ /* 0x0003e80000100800 */
[----:B------:R-:W2:Y:S01]  /*1cb60*/  LDL.LU R9, [R1+0x6f4] ;  /* 0x0006f40001097983 */ /* 0x000ea20000300800 */
[----:B------:R-:W-:Y:S01]  /*1cb70*/  IADD3 R213, P3, R213, UR4, RZ ;  /* 0x00000004d5d57c10 */ /* 0x000fe2000ff7e0ff */
[----:B---3--:R-:W-:Y:S01]  /*1cb80*/  IMAD.MOV.U32 R4, RZ, RZ, R215 ;  /* 0x000000ffff047224 */ /* 0x008fe200078e00d7 */
[----:B------:R-:W-:Y:S01]  /*1cb90*/  ISETP.GT.AND P1, PT, R0, 0x6b, PT ;  /* 0x0000006b0000780c */ /* 0x000fe20003f24270 */
[----:B------:R-:W-:Y:S01]  /*1cba0*/  IMAD.MOV.U32 R5, RZ, RZ, R3 ;  /* 0x000000ffff057224 */ /* 0x000fe200078e0003 */
[----:B------:R-:W-:Y:S02]  /*1cbb0*/  IADD3.X R214, R214, UR6, RZ, P3, !PT ;  /* 0x00000006d6d67c10 */ /* 0x000fe40009ffe4ff */
[----:B-1----:R-:W-:-:S02]  /*1cbc0*/  SEL R3, RZ, 0x4, !P1 ;  /* 0x00000004ff037807 */ /* 0x002fc40004800000 */
[----:B------:R1:W-:Y:S02]  /*1cbd0*/  LDGSTS.E [R2+0x30008], desc[UR8][R4.64], P2 ;  /* 0x3000800004027fae */ /* 0x0003e40009121848 */
[----:B------:R-:W-:Y:S02]  /*1cbe0*/  SEL R3, R3, RZ, !P0 ;  /* 0x000000ff03037207 */ /* 0x000fe40004000000 */
[----:B------:R-:W-:Y:S01]  /*1cbf0*/  STL [R1+0x6e8], R213 ;  /* 0x0006e8d501007387 */ /* 0x000fe20000100800 */
[----:B-1----:R-:W-:Y:S01]  /*1cc00*/  MOV R4, R213 ;  /* 0x000000d500047202 */ /* 0x002fe20000000f00 */
[----:B------:R-:W-:Y:S01]  /*1cc10*/  IMAD.MOV.U32 R5, RZ, RZ, R214 ;  /* 0x000000ffff057224 */ /* 0x000fe200078e00d6 */
[----:B------:R-:W-:Y:S01]  /*1cc20*/  ISETP.NE.U32.AND P1, PT, R3, RZ, PT ;  /* 0x000000ff0300720c */ /* 0x000fe20003f25070 */
[----:B------:R1:W-:Y:S01]  /*1cc30*/  STL [R1+0x6e4], R214 ;  /* 0x0006e4d601007387 */ /* 0x0003e20000100800 */
[----:B------:R-:W-:-:S03]  /*1cc40*/  IADD3 R8, P3, R8, UR4, RZ ;  /* 0x0000000408087c10 */ /* 0x000fc6000ff7e0ff */
[----:B------:R3:W-:Y:S01]  /*1cc50*/  LDGSTS.E [R2+0x38008], desc[UR8][R4.64], P2 ;  /* 0x3800800004027fae */ /* 0x0007e20009121848 */
[----:B------:R-:W-:-:S03]  /*1cc60*/  IADD3 R11, P2, R11, UR4, RZ ;  /* 0x000000040b0b7c10 */ /* 0x000fc6000ff5e0ff */
[----:B------:R-:W2:Y:S04]  /*1cc70*/  LDL.LU R3, [R1+0x100] ;  /* 0x0001000001037983 */ /* 0x000ea80000300800 */
[----:B------:R-:W-:Y:S01]  /*1cc80*/  STL [R1+0x6f0], R11 ;  /* 0x0006f00b01007387 */ /* 0x000fe20000100800 */
[----:B---3--:R-:W-:Y:S01]  /*1cc90*/  IMAD.MOV.U32 R4, RZ, RZ, R11 ;  /* 0x000000ffff047224 */ /* 0x008fe200078e000b */
[----:B----4-:R-:W-:-:S05]  /*1cca0*/  IADD3.X R212, R212, UR6, RZ, P2, !PT ;  /* 0x00000006d4d47c10 */ /* 0x010fca00097fe4ff */
[----:B------:R3:W-:Y:S01]  /*1ccb0*/  STL [R1+0x6ec], R212 ;  /* 0x0006ecd401007387 */ /* 0x0007e20000100800 */
[----:B------:R-:W-:-:S03]  /*1ccc0*/  IMAD.MOV.U32 R5, RZ, RZ, R212 ;  /* 0x000000ffff057224 */ /* 0x000fc600078e00d4 */
[----:B------:R4:W-:Y:S04]  /*1ccd0*/  STL [R1+0x6f8], R8 ;  /* 0x0006f80801007387 */ /* 0x0009e80000100800 */
[----:B------:R4:W-:Y:S01]  /*1cce0*/  LDGSTS.E [R2+0x3000c], desc[UR8][R4.64], P1 ;  /* 0x3000c00004027fae */ /* 0x0009e20008921848 */
[----:B--2---:R-:W-:-:S05]  /*1ccf0*/  IADD3.X R9, R9, UR6, RZ, P3, !PT ;  /* 0x0000000609097c10 */ /* 0x004fca0009ffe4ff */
[----:B------:R-:W-:Y:S04]  /*1cd00*/  STL [R1+0x6f4], R9 ;  /* 0x0006f40901007387 */ /* 0x000fe80000100800 */
[----:B-1----:R-:W2:Y:S04]  /*1cd10*/  LDL.LU R214, [R1+0x104] ;  /* 0x0001040001d67983 */ /* 0x002ea80000300800 */
[----:B---3--:R-:W3:Y:S01]  /*1cd20*/  LDL.LU R212, [R1+0x108] ;  /* 0x0001080001d47983 */ /* 0x008ee20000300800 */
[----:B----4-:R-:W-:-:S03]  /*1cd30*/  IMAD.MOV.U32 R4, RZ, RZ, R8 ;  /* 0x000000ffff047224 */ /* 0x010fc600078e0008 */
[----:B------:R-:W4:Y:S04]  /*1cd40*/  LDL.LU R11, [R1+0x10c] ;  /* 0x00010c00010b7983 */ /* 0x000f280000300800 */
[----:B------:R-:W4:Y:S01]  /*1cd50*/  LDL.LU R8, [R1+0x110] ;  /* 0x0001100001087983 */ /* 0x000f220000300800 */
[----:B------:R-:W-:-:S05]  /*1cd60*/  IMAD.MOV.U32 R5, RZ, RZ, R9 ;  /* 0x000000ffff057224 */ /* 0x000fca00078e0009 */
[----:B------:R1:W-:Y:S01]  /*1cd70*/  LDGSTS.E [R2+0x3800c], desc[UR8][R4.64], P1 ;  /* 0x3800c00004027fae */ /* 0x0003e20008921848 */
[----:B------:R-:W-:-:S04]  /*1cd80*/  ISETP.GT.AND P1, PT, R0, 0xc, PT ;  /* 0x0000000c0000780c */ /* 0x000fc80003f24270 */
[----:B-1----:R-:W-:Y:S02]  /*1cd90*/  SEL R2, RZ, 0x4, !P1 ;  /* 0x00000004ff027807 */ /* 0x002fe40004800000 */
[----:B------:R-:W-:Y:S02]  /*1cda0*/  IADD3 R3, P1, R3, UR4, RZ ;  /* 0x0000000403037c10 */ /* 0x000fe4000ff3e0ff */
[----:B------:R-:W-:Y:S02]  /*1cdb0*/  SEL R2, R2, RZ, !P0 ;  /* 0x000000ff02027207 */ /* 0x000fe40004000000 */
[----:B------:R-:W-:Y:S02]  /*1cdc0*/  IADD3.X R252, R252, UR6, RZ, P1, !PT ;  /* 0x00000006fcfc7c10 */ /* 0x000fe40008ffe4ff */
[----:B------:R-:W-:Y:S02]  /*1cdd0*/  ISETP.NE.U32.AND P2, PT, R2, RZ, PT ;  /* 0x000000ff0200720c */ /* 0x000fe40003f45070 */
[----:B------:R-:W-:Y:S01]  /*1cde0*/  ISETP.GT.AND P1, PT, R0, 0xd, PT ;  /* 0x0000000d0000780c */ /* 0x000fe20003f24270 */
[----:B------:R1:W-:Y:S01]  /*1cdf0*/  STL [R1+0x100], R3 ;  /* 0x0001000301007387 */ /* 0x0003e20000100800 */
[----:B------:R-:W-:-:S02]  /*1ce00*/  LOP3.LUT R2, R6, 0x30, RZ, 0x3c, !PT ;  /* 0x0000003006027812 */ /* 0x000fc400078e3cff */
[----:B------:R-:W-:Y:S01]  /*1ce10*/  MOV R4, R3 ;  /* 0x0000000300047202 */ /* 0x000fe20000000f00 */
[----:B------:R-:W-:Y:S01]  /*1ce20*/  IMAD.MOV.U32 R5, RZ, RZ, R252 ;  /* 0x000000ffff057224 */ /* 0x000fe200078e00fc */
[----:B------:R-:W4:Y:S01]  /*1ce30*/  LDL.LU R215, [R1+0x118] ;  /* 0x0001180001d77983 */ /* 0x000f220000300800 */
[----:B------:R-:W-:-:S03]  /*1ce40*/  VIADD R2, R2, UR16 ;  /* 0x0000001002027c36 */ /* 0x000fc60008000000 */
[----:B------:R-:W4:Y:S01]  /*1ce50*/  LDL.LU R213, [R1+0x11c] ;  /* 0x00011c0001d57983 */ /* 0x000f220000300800 */
[----:B-1----:R-:W-:-:S03]  /*1ce60*/  SEL R3, RZ, 0x4, !P1 ;  /* 0x00000004ff037807 */ /* 0x002fc60004800000 */
[----:B------:R1:W-:Y:S01]  /*1ce70*/  LDGSTS.E [R2], desc[UR8][R4.64], P2 ;  /* 0x0000000004027fae */ /* 0x0003e20009121848 */
[----:B------:R-:W-:-:S03]  /*1ce80*/  SEL R3, R3, RZ, !P0 ;  /* 0x000000ff03037207 */ /* 0x000fc60004000000 */
[----:B------:R-:W4:Y:S01]  /*1ce90*/  LDL.LU R9, [R1+0x120] ;  /* 0x0001200001097983 */ /* 0x000f220000300800 */
[----:B------:R-:W-:Y:S02]  /*1cea0*/  ISETP.NE.U32.AND P1, PT, R3, RZ, PT ;  /* 0x000000ff0300720c */ /* 0x000fe40003f25070 */
[----:B---3--:R-:W-:-:S04]  /*1ceb0*/  IADD3 R212, P3, R212, UR4, RZ ;  /* 0x00000004d4d47c10 */ /* 0x008fc8000ff7e0ff */
[----:B--2---:R-:W-:Y:S01]  /*1cec0*/  IADD3.X R214, R214, UR6, RZ, P3, !PT ;  /* 0x00000006d6d67c10 */ /* 0x004fe20009ffe4ff */
[----:B-1----:R-:W-:Y:S01]  /*1ced0*/  IMAD.MOV.U32 R4, RZ, RZ, R212 ;  /* 0x000000ffff047224 */ /* 0x002fe200078e00d4 */
[----:B----4-:R-:W-:-:S03]  /*1cee0*/  IADD3 R8, P4, R8, UR4, RZ ;  /* 0x0000000408087c10 */ /* 0x010fc6000ff9e0ff */
[----:B------:R-:W-:Y:S01]  /*1cef0*/  IMAD.MOV.U32 R5, RZ, RZ, R214 ;  /* 0x000000ffff057224 */ /* 0x000fe200078e00d6 */
[----:B------:R-:W-:Y:S01]  /*1cf00*/  IADD3.X R11, R11, UR6, RZ, P4, !PT ;  /* 0x000000060b0b7c10 */ /* 0x000fe2000a7fe4ff */
[----:B------:R-:W-:Y:S04]  /*1cf10*/  STL [R1+0x108], R212 ;  /* 0x000108d401007387 */ /* 0x000fe80000100800 */
[----:B------:R1:W-:Y:S04]  /*1cf20*/  STL [R1+0x104], R214 ;  /* 0x000104d601007387 */ /* 0x0003e80000100800 */
[----:B------:R2:W-:Y:S04]  /*1cf30*/  LDGSTS.E [R2+0x8000], desc[UR8][R4.64], P2 ;  /* 0x0800000004027fae */ /* 0x0005e80009121848 */
[----:B------:R-:W-:Y:S04]  /*1cf40*/  STL [R1+0x110], R8 ;  /* 0x0001100801007387 */ /* 0x000fe80000100800 */
[----:B------:R3:W-:Y:S01]  /*1cf50*/  STL [R1+0x10c], R11 ;  /* 0x00010c0b01007387 */ /* 0x0007e20000100800 */
[----:B--2---:R-:W-:-:S03]  /*1cf60*/  IMAD.MOV.U32 R4, RZ, RZ, R8 ;  /* 0x000000ffff047224 */ /* 0x004fc600078e0008 */
[----:B-1----:R-:W2:Y:S01]  /*1cf70*/  LDL.LU R214, [R1+0x124] ;  /* 0x0001240001d67983 */ /* 0x002ea20000300800 */
[----:B------:R-:W-:-:S03]  /*1cf80*/  IMAD.MOV.U32 R5, RZ, RZ, R11 ;  /* 0x000000ffff057224 */ /* 0x000fc600078e000b */
[----:B------:R-:W4:Y:S04]  /*1cf90*/  LDL.LU R212, [R1+0x128] ;  /* 0x0001280001d47983 */ /* 0x000f280000300800 */
[----:B---3--:R-:W3:Y:S04]  /*1cfa0*/  LDL.LU R11, [R1+0x12c] ;  /* 0x00012c00010b7983 */ /* 0x008ee80000300800 */
[----:B------:R-:W3:Y:S04]  /*1cfb0*/  LDL.LU R8, [R1+0x130] ;  /* 0x0001300001087983 */ /* 0x000ee80000300800 */
[----:B------:R1:W-:Y:S04]  /*1cfc0*/  LDGSTS.E [R2+0x4], desc[UR8][R4.64], P1 ;  /* 0x0000400004027fae */ /* 0x0003e80008921848 */
[----:B------:R-:W2:Y:S01]  /*1cfd0*/  LDL.LU R5, [R1+0x114] ;  /* 0x0001140001057983 */ /* 0x000ea20000300800 */
[----:B------:R-:W-:-:S02]  /*1cfe0*/  ISETP.GT.AND P2, PT, R0, 0xe, PT ;  /* 0x0000000e0000780c */ /* 0x000fc40003f44270 */
[----:B------:R-:W-:Y:S02]  /*1cff0*/  IADD3 R215, P3, R215, UR4, RZ ;  /* 0x00000004d7d77c10 */ /* 0x000fe4000ff7e0ff */
[----:B------:R-:W-:-:S03]  /*1d000*/  SEL R3, RZ, 0x4, !P2 ;  /* 0x00000004ff037807 */ /* 0x000fc60005000000 */
[----:B-1----:R-:W-:Y:S01]  /*1d010*/  IMAD.MOV.U32 R4, RZ, RZ, R215 ;  /* 0x000000ffff047224 */ /* 0x002fe200078e00d7 */
[----:B------:R-:W-:Y:S02]  /*1d020*/  SEL R3, R3, RZ, !P0 ;  /* 0x000000ff03037207 */ /* 0x000fe40004000000 */
[----:B------:R-:W-:Y:S02]  /*1d030*/  IADD3 R9, P4, R9, UR4, RZ ;  /* 0x0000000409097c10 */ /* 0x000fe4000ff9e0ff */
[----:B------:R-:W-:Y:S02]  /*1d040*/  ISETP.NE.U32.AND P2, PT, R3, RZ, PT ;  /* 0x000000ff0300720c */ /* 0x000fe40003f45070 */
[----:B------:R-:W-:Y:S01]  /*1d050*/  IADD3.X R213, R213, UR6, RZ, P4, !PT ;  /* 0x00000006d5d57c10 */ /* 0x000fe2000a7fe4ff */
[----:B------:R-:W-:Y:S01]  /*1d060*/  STL [R1+0x118], R215 ;  /* 0x000118d701007387 */ /* 0x000fe20000100800 */
[----:B--2---:R-:W-:-:S05]  /*1d070*/  IADD3.X R5, R5, UR6, RZ, P3, !PT ;  /* 0x0000000605057c10 */ /* 0x004fca0009ffe4ff */
[----:B------:R1:W-:Y:S01]  /*1d080*/  LDGSTS.E [R2+0x8004], desc[UR8][R4.64], P1 ;  /* 0x0800400004027fae */ /* 0x0003e20008921848 */
[----:B------:R-:W-:Y:S02]  /*1d090*/  ISETP.GT.AND P1, PT, R0, 0xf, PT ;  /* 0x0000000f0000780c */ /* 0x000fe40003f24270 */
[----:B----4-:R-:W-:Y:S02]  /*1d0a0*/  IADD3 R212, P3, R212, UR4, RZ ;  /* 0x00000004d4d47c10 */ /* 0x010fe4000ff7e0ff */
[----:B------:R-:W-:Y:S01]  /*1d0b0*/  SEL R3, RZ, 0x4, !P1 ;  /* 0x00000004ff037807 */ /* 0x000fe20004800000 */
[----:B------:R2:W-:Y:S01]  /*1d0c0*/  STL [R1+0x114], R5 ;  /* 0x0001140501007387 */ /* 0x0005e20000100800 */
[----:B------:R-:W-:Y:S02]  /*1d0d0*/  IADD3.X R214, R214, UR6, RZ, P3, !PT ;  /* 0x00000006d6d67c10 */ /* 0x000fe40009ffe4ff */
[----:B------:R-:W-:Y:S02]  /*1d0e0*/  SEL R3, R3, RZ, !P0 ;  /* 0x000000ff03037207 */ /* 0x000fe40004000000 */
[----:B-1----:R-:W-:Y:S01]  /*1d0f0*/  MOV R4, R9 ;  /* 0x0000000900047202 */ /* 0x002fe20000000f00 */
[----:B--2---:R-:W-:Y:S01]  /*1d100*/  IMAD.MOV.U32 R5, RZ, RZ, R213 ;  /* 0x000000ffff057224 */ /* 0x004fe200078e00d5 */
[----:B---3--:R-:W-:Y:S01]  /*1d110*/  IADD3 R8, P4, R8, UR4, RZ ;  /* 0x0000000408087c10 */ /* 0x008fe2000ff9e0ff */
        /* <DEDUP_REMOVED lines=210> */
[----:B------:R-:W-:Y:S02]  /*1de40*/  SEL R3, RZ, 0x4, !P1 ;  /* 0x00000004ff037807 */ /* 0x000fe40004800000 */
[----:B--2---:R-:W-:Y:S01]  /*1de50*/  MOV R4, R9 ;  /* 0x0000000900047202 */ /* 0x004fe20000000f00 */
[----:B-1----:R-:W-:-:S05]  /*1de60*/  IMAD.MOV.U32 R5, RZ, RZ, R213 ;  /* 0x000000ffff057224 */ /* 0x002fca00078e00d5 */
[----:B------:R1:W-:Y:S01]  /*1de70*/  LDGSTS.E [R2+0x30000], desc[UR8][R4.64], P2 ;  /* 0x3000000004027fae */ /* 0x0003e20009121848 */
[----:B------:R-:W-:Y:S02]  /*1de80*/  SEL R3, R3, RZ, !P0 ;  /* 0x000000ff03037207 */ /* 0x000fe40004000000 */
[----:B------:R-:W-:Y:S01]  /*1de90*/  IADD3 R8, P4, R8, UR4, RZ ;  /* 0x0000000408087c10 */ /* 0x000fe2000ff9e0ff */
[----:B------:R-:W-:Y:S01]  /*1dea0*/  STL [R1+0x700], R9 ;  /* 0x0007000901007387 */ /* 0x000fe20000100800 */
[----:B-1----:R-:W-:Y:S02]  /*1deb0*/  IMAD.MOV.U32 R4, RZ, RZ, R212 ;  /* 0x000000ffff047224 */ /* 0x002fe400078e00d4 */
[----:B------:R-:W-:Y:S01]  /*1dec0*/  IMAD.MOV.U32 R5, RZ, RZ, R214 ;  /* 0x000000ffff057224 */ /* 0x000fe200078e00d6 */
        /* <DEDUP_REMOVED lines=10> */
[----:B------:R-:W-:Y:S01]  /*1df70*/  STL [R1+0x708], R212 ;  /* 0x000708d401007387 */ /* 0x000fe20000100800 */
[----:B--2---:R-:W-:-:S03]  /*1df80*/  IMAD.MOV.U32 R5, RZ, RZ, R11 ;  /* 0x000000ffff057224 */ /* 0x004fc600078e000b */
[----:B------:R1:W-:Y:S04]  /*1df90*/  STL [R1+0x704], R214 ;  /* 0x000704d601007387 */ /* 0x0003e80000100800 */
[----:B------:R-:W-:Y:S01]  /*1dfa0*/  STL [R1+0x710], R8 ;  /* 0x0007100801007387 */ /* 0x000fe20000100800 */
[----:B------:R-:W-:-:S03]  /*1dfb0*/  IMAD.MOV.U32 R4, RZ, RZ, R8 ;  /* 0x000000ffff047224 */ /* 0x000fc600078e0008 */
[----:B------:R2:W-:Y:S01]  /*1dfc0*/  STL [R1+0x70c], R11 ;  /* 0x00070c0b01007387 */ /* 0x0005e20000100800 */
[----:B------:R-:W-:-:S03]  /*1dfd0*/  ISETP.NE.U32.AND P2, PT, R3, RZ, PT ;  /* 0x000000ff0300720c */ /* 0x000fc60003f45070 */
[----:B-1----:R-:W3:Y:S04]  /*1dfe0*/  LDL.LU R214, [R1+0x724] ;  /* 0x0007240001d67983 */ /* 0x002ee80000300800 */
[----:B------:R1:W-:Y:S04]  /*1dff0*/  LDGSTS.E [R2+0x30004], desc[UR8][R4.64], P1 ;  /* 0x3000400004027fae */ /* 0x0003e80008921848 */
[----:B--2---:R-:W2:Y:S04]  /*1e000*/  LDL.LU R11, [R1+0x728] ;  /* 0x00072800010b7983 */ /* 0x004ea80000300800 */
[----:B------:R-:W2:Y:S04]  /*1e010*/  LDL.LU R212, [R1+0x730] ;  /* 0x0007300001d47983 */ /* 0x000ea80000300800 */
[----:B------:R-:W2:Y:S04]  /*1e020*/  LDL.LU R8, [R1+0x738] ;  /* 0x0007380001087983 */ /* 0x000ea80000300800 */
[----:B------:R-:W2:Y:S01]  /*1e030*/  LDL.LU R3, [R1+0x71c] ;  /* 0x00071c0001037983 */ /* 0x000ea20000300800 */
[----:B----4-:R-:W-:-:S02]  /*1e040*/  IADD3 R9, P3, R9, UR4, RZ ;  /* 0x0000000409097c10 */ /* 0x010fc4000ff7e0ff */
[----:B---3--:R-:W-:Y:S02]  /*1e050*/  IADD3 R215, P4, R215, UR4, RZ ;  /* 0x00000004d7d77c10 */ /* 0x008fe4000ff9e0ff */
[----:B------:R-:W-:Y:S01]  /*1e060*/  IADD3.X R213, R213, UR6, RZ, P3, !PT ;  /* 0x00000006d5d57c10 */ /* 0x000fe20009ffe4ff */
[----:B------:R-:W-:Y:S01]  /*1e070*/  STL [R1+0x718], R9 ;  /* 0x0007180901007387 */ /* 0x000fe20000100800 */
[----:B-1----:R-:W-:Y:S02]  /*1e080*/  IMAD.MOV.U32 R4, RZ, RZ, R9 ;  /* 0x000000ffff047224 */ /* 0x002fe400078e0009 */
[----:B------:R-:W-:Y:S01]  /*1e090*/  MOV R5, R213 ;  /* 0x000000d500057202 */ /* 0x000fe20000000f00 */
[----:B------:R1:W-:Y:S04]  /*1e0a0*/  STL [R1+0x714], R213 ;  /* 0x000714d501007387 */ /* 0x0003e80000100800 */
        /* <DEDUP_REMOVED lines=14> */
[----:B------:R3:W-:Y:S01]  /*1e190*/  STL [R1+0x728], R11 ;  /* 0x0007280b01007387 */ /* 0x0007e20000100800 */
[----:B-1----:R-:W-:Y:S02]  /*1e1a0*/  IMAD.MOV.U32 R4, RZ, RZ, R11 ;  /* 0x000000ffff047224 */ /* 0x002fe400078e000b */
[----:B------:R-:W-:Y:S01]  /*1e1b0*/  IMAD.MOV.U32 R5, RZ, RZ, R214 ;  /* 0x000000ffff057224 */ /* 0x000fe200078e00d6 */
[----:B------:R1:W-:Y:S01]  /*1e1c0*/  STL [R1+0x724], R214 ;  /* 0x000724d601007387 */ /* 0x0003e20000100800 */
[----:B------:R-:W-:-:S03]  /*1e1d0*/  ISETP.NE.U32.AND P1, PT, R3, RZ, PT ;  /* 0x000000ff0300720c */ /* 0x000fc60003f25070 */
[----:B------:R1:W-:Y:S01]  /*1e1e0*/  LDGSTS.E [R2+0x38008], desc[UR8][R4.64], P2 ;  /* 0x3800800004027fae */ /* 0x0003e20009121848 */
[----:B------:R-:W-:Y:S02]  /*1e1f0*/  IADD3 R212, P2, R212, UR4, RZ ;  /* 0x00000004d4d47c10 */ /* 0x000fe4000ff5e0ff */
[----:B------:R-:W-:Y:S01]  /*1e200*/  IADD3 R8, P3, R8, UR4, RZ ;  /* 0x0000000408087c10 */ /* 0x000fe2000ff7e0ff */
[----:B---3--:R-:W3:Y:S04]  /*1e210*/  LDL.LU R11, [R1+0x13c] ;  /* 0x00013c00010b7983 */ /* 0x008ee80000300800 */
[----:B------:R-:W3:Y:S04]  /*1e220*/  LDL.LU R3, [R1+0x140] ;  /* 0x0001400001037983 */ /* 0x000ee80000300800 */
[----:B------:R2:W-:Y:S01]  /*1e230*/  STL [R1+0x730], R212 ;  /* 0x000730d401007387 */ /* 0x0005e20000100800 */
[----:B-1----:R-:W-:Y:S01]  /*1e240*/  IMAD.MOV.U32 R4, RZ, RZ, R212 ;  /* 0x000000ffff047224 */ /* 0x002fe200078e00d4 */
[----:B----4-:R-:W-:-:S05]  /*1e250*/  IADD3.X R213, R213, UR6, RZ, P2, !PT ;  /* 0x00000006d5d57c10 */ /* 0x010fca00097fe4ff */
[----:B------:R-:W-:Y:S01]  /*1e260*/  STL [R1+0x72c], R213 ;  /* 0x00072cd501007387 */ /* 0x000fe20000100800 */
[----:B------:R-:W-:-:S03]  /*1e270*/  IMAD.MOV.U32 R5, RZ, RZ, R213 ;  /* 0x000000ffff057224 */ /* 0x000fc600078e00d5 */
[----:B------:R-:W-:Y:S04]  /*1e280*/  STL [R1+0x738], R8 ;  /* 0x0007380801007387 */ /* 0x000fe80000100800 */
[----:B------:R1:W-:Y:S01]  /*1e290*/  LDGSTS.E [R2+0x3000c], desc[UR8][R4.64], P1 ;  /* 0x3000c00004027fae */ /* 0x0003e20008921848 */
[----:B--2---:R-:W-:-:S05]  /*1e2a0*/  IADD3.X R9, R9, UR6, RZ, P3, !PT ;  /* 0x0000000609097c10 */ /* 0x004fca0009ffe4ff */
[----:B------:R2:W-:Y:S04]  /*1e2b0*/  STL [R1+0x734], R9 ;  /* 0x0007340901007387 */ /* 0x0005e80000100800 */
[----:B------:R-:W4:Y:S04]  /*1e2c0*/  LDL.LU R214, [R1+0x144] ;  /* 0x0001440001d67983 */ /* 0x000f280000300800 */
[----:B------:R-:W4:Y:S01]  /*1e2d0*/  LDL.LU R212, [R1+0x148] ;  /* 0x0001480001d47983 */ /* 0x000f220000300800 */
[----:B-1----:R-:W-:Y:S01]  /*1e2e0*/  IMAD.MOV.U32 R5, RZ, RZ, R9 ;  /* 0x000000ffff057224 */ /* 0x002fe200078e0009 */
[----:B------:R-:W-:-:S02]  /*1e2f0*/  MOV R4, R8 ;  /* 0x0000000800047202 */ /* 0x000fc40000000f00 */
[----:B--2---:R-:W2:Y:S04]  /*1e300*/  LDL.LU R9, [R1+0x14c] ;  /* 0x00014c0001097983 */ /* 0x004ea80000300800 */
[----:B------:R-:W2:Y:S04]  /*1e310*/  LDL.LU R8, [R1+0x150] ;  /* 0x0001500001087983 */ /* 0x000ea80000300800 */
[----:B------:R1:W-:Y:S01]  /*1e320*/  LDGSTS.E [R2+0x3800c], desc[UR8][R4.64], P1 ;  /* 0x3800c00004027fae */ /* 0x0003e20008921848 */
[----:B------:R-:W-:-:S04]  /*1e330*/  ISETP.GT.AND P1, PT, R0, 0x10, PT ;  /* 0x000000100000780c */ /* 0x000fc80003f24270 */
[----:B-1----:R-:W-:Y:S02]  /*1e340*/  SEL R2, RZ, 0x4, !P1 ;  /* 0x00000004ff027807 */ /* 0x002fe40004800000 */
[----:B---3--:R-:W-:Y:S02]  /*1e350*/  IADD3 R3, P1, R3, UR4, RZ ;  /* 0x0000000403037c10 */ /* 0x008fe4000ff3e0ff */
[----:B------:R-:W-:Y:S02]  /*1e360*/  SEL R2, R2, RZ, !P0 ;  /* 0x000000ff02027207 */ /* 0x000fe40004000000 */
[----:B------:R-:W-:Y:S02]  /*1e370*/  IADD3.X R11, R11, UR6, RZ, P1, !PT ;  /* 0x000000060b0b7c10 */ /* 0x000fe40008ffe4ff */
[----:B------:R-:W-:Y:S02]  /*1e380*/  ISETP.NE.U32.AND P2, PT, R2, RZ, PT ;  /* 0x000000ff0200720c */ /* 0x000fe40003f45070 */
[----:B------:R-:W-:Y:S01]  /*1e390*/  ISETP.GT.AND P1, PT, R0, 0x11, PT ;  /* 0x000000110000780c */ /* 0x000fe20003f24270 */
[----:B------:R1:W-:Y:S01]  /*1e3a0*/  STL [R1+0x140], R3 ;  /* 0x0001400301007387 */ /* 0x0003e20000100800 */
[----:B------:R-:W-:Y:S01]  /*1e3b0*/  LOP3.LUT R2, R6, 0x40, RZ, 0x3c, !PT ;  /* 0x0000004006027812 */ /* 0x000fe200078e3cff */
[----:B------:R-:W-:-:S02]  /*1e3c0*/  IMAD.MOV.U32 R4, RZ, RZ, R3 ;  /* 0x000000ffff047224 */ /* 0x000fc400078e0003 */
[----:B------:R-:W-:Y:S02]  /*1e3d0*/  IMAD.MOV.U32 R5, RZ, RZ, R11 ;  /* 0x000000ffff057224 */ /* 0x000fe400078e000b */
[----:B------:R-:W-:Y:S01]  /*1e3e0*/  VIADD R2, R2, UR16 ;  /* 0x0000001002027c36 */ /* 0x000fe20008000000 */
[----:B-1----:R-:W-:-:S04]  /*1e3f0*/  SEL R3, RZ, 0x4, !P1 ;  /* 0x00000004ff037807 */ /* 0x002fc80004800000 */
[----:B------:R1:W-:Y:S01]  /*1e400*/  LDGSTS.E [R2], desc[UR8][R4.64], P2 ;  /* 0x0000000004027fae */ /* 0x0003e20009121848 */
[----:B------:R-:W-:-:S03]  /*1e410*/  SEL R3, R3, RZ, !P0 ;  /* 0x000000ff03037207 */ /* 0x000fc60004000000 */
[----:B------:R3:W-:Y:S01]  /*1e420*/  STL [R1+0x13c], R11 ;  /* 0x00013c0b01007387 */ /* 0x0007e20000100800 */
[----:B------:R-:W-:-:S03]  /*1e430*/  ISETP.NE.U32.AND P1, PT, R3, RZ, PT ;  /* 0x000000ff0300720c */ /* 0x000fc60003f25070 */
[----:B------:R-:W2:Y:S04]  /*1e440*/  LDL.LU R215, [R1+0x158] ;  /* 0x0001580001d77983 */ /* 0x000ea80000300800 */
[----:B------:R-:W2:Y:S04]  /*1e450*/  LDL.LU R213, [R1+0x15c] ;  /* 0x00015c0001d57983 */ /* 0x000ea80000300800 */
[----:B---3--:R-:W3:Y:S01]  /*1e460*/  LDL.LU R11, [R1+0x160] ;  /* 0x00016000010b7983 */ /* 0x008ee20000300800 */
[----:B----4-:R-:W-:-:S04]  /*1e470*/  IADD3 R212, P3, R212, UR4, RZ ;  /* 0x00000004d4d47c10 */ /* 0x010fc8000ff7e0ff */
[----:B------:R-:W-:Y:S01]  /*1e480*/  IADD3.X R214, R214, UR6, RZ, P3, !PT ;  /* 0x00000006d6d67c10 */ /* 0x000fe20009ffe4ff */
[----:B-1----:R-:W-:Y:S01]  /*1e490*/  IMAD.MOV.U32 R4, RZ, RZ, R212 ;  /* 0x000000ffff047224 */ /* 0x002fe200078e00d4 */
[----:B--2---:R-:W-:-:S03]  /*1e4a0*/  IADD3 R8, P4, R8, UR4, RZ ;  /* 0x0000000408087c10 */ /* 0x004fc6000ff9e0ff */
[----:B------:R-:W-:Y:S01]  /*1e4b0*/  IMAD.MOV.U32 R5, RZ, RZ, R214 ;  /* 0x000000ffff057224 */ /* 0x000fe200078e00d6 */
[----:B------:R-:W-:Y:S01]  /*1e4c0*/  IADD3.X R9, R9, UR6, RZ, P4, !PT ;  /* 0x0000000609097c10 */ /* 0x000fe2000a7fe4ff */
[----:B------:R-:W-:Y:S04]  /*1e4d0*/  STL [R1+0x148], R212 ;  /* 0x000148d401007387 */ /* 0x000fe80000100800 */
[----:B------:R1:W-:Y:S04]  /*1e4e0*/  STL [R1+0x144], R214 ;  /* 0x000144d601007387 */ /* 0x0003e80000100800 */
[----:B------:R2:W-:Y:S04]  /*1e4f0*/  LDGSTS.E [R2+0x8000], desc[UR8][R4.64], P2 ;  /* 0x0800000004027fae */ /* 0x0005e80009121848 */
[----:B------:R-:W-:Y:S04]  /*1e500*/  STL [R1+0x150], R8 ;  /* 0x0001500801007387 */ /* 0x000fe80000100800 */
[----:B------:R4:W-:Y:S01]  /*1e510*/  STL [R1+0x14c], R9 ;  /* 0x00014c0901007387 */ /* 0x0009e20000100800 */
[----:B--2---:R-:W-:Y:S01]  /*1e520*/  MOV R4, R8 ;  /* 0x0000000800047202 */ /* 0x004fe20000000f00 */
[----:B------:R-:W-:-:S02]  /*1e530*/  IMAD.MOV.U32 R5, RZ, RZ, R9 ;  /* 0x000000ffff057224 */ /* 0x000fc400078e0009 */
[----:B-1----:R-:W2:Y:S04]  /*1e540*/  LDL.LU R214, [R1+0x164] ;  /* 0x0001640001d67983 */ /* 0x002ea80000300800 */
[----:B------:R-:W2:Y:S04]  /*1e550*/  LDL.LU R212, [R1+0x168] ;  /* 0x0001680001d47983 */ /* 0x000ea80000300800 */
[----:B----4-:R-:W4:Y:S04]  /*1e560*/  LDL.LU R9, [R1+0x16c] ;  /* 0x00016c0001097983 */ /* 0x010f280000300800 */
[----:B------:R-:W4:Y:S04]  /*1e570*/  LDL.LU R8, [R1+0x170] ;  /* 0x0001700001087983 */ /* 0x000f280000300800 */
[----:B------:R1:W-:Y:S04]  /*1e580*/  LDGSTS.E [R2+0x4], desc[UR8][R4.64], P1 ;  /* 0x0000400004027fae */ /* 0x0003e80008921848 */
[----:B------:R-:W2:Y:S01]  /*1e590*/  LDL.LU R5, [R1+0x154] ;  /* 0x0001540001057983 */ /* 0x000ea20000300800 */
[----:B------:R-:W-:-:S02]  /*1e5a0*/  ISETP.GT.AND P2, PT, R0, 0x12, PT ;  /* 0x000000120000780c */ /* 0x000fc40003f44270 */
[----:B------:R-:W-:Y:S02]  /*1e5b0*/  IADD3 R215, P3, R215, UR4, RZ ;  /* 0x00000004d7d77c10 */ /* 0x000fe4000ff7e0ff */
[----:B------:R-:W-:-:S03]  /*1e5c0*/  SEL R3, RZ, 0x4, !P2 ;  /* 0x00000004ff037807 */ /* 0x000fc60005000000 */
[----:B-1----:R-:W-:Y:S01]  /*1e5d0*/  IMAD.MOV.U32 R4, RZ, RZ, R215 ;  /* 0x000000ffff047224 */ /* 0x002fe200078e00d7 */
[----:B------:R-:W-:Y:S02]  /*1e5e0*/  SEL R3, R3, RZ, !P0 ;  /* 0x000000ff03037207 */ /* 0x000fe40004000000 */
[----:B---3--:R-:W-:Y:S02]  /*1e5f0*/  IADD3 R11, P4, R11, UR4, RZ ;  /* 0x000000040b0b7c10 */ /* 0x008fe4000ff9e0ff */
[----:B------:R-:W-:Y:S02]  /*1e600*/  ISETP.NE.U32.AND P2, PT, R3, RZ, PT ;  /* 0x000000ff0300720c */ /* 0x000fe40003f45070 */
[----:B------:R-:W-:Y:S01]  /*1e610*/  IADD3.X R213, R213, UR6, RZ, P4, !PT ;  /* 0x00000006d5d57c10 */ /* 0x000fe2000a7fe4ff */
[----:B------:R-:W-:Y:S01]  /*1e620*/  STL [R1+0x158], R215 ;  /* 0x000158d701007387 */ /* 0x000fe20000100800 */
[----:B--2---:R-:W-:-:S05]  /*1e630*/  IADD3.X R5, R5, UR6, RZ, P3, !PT ;  /* 0x0000000605057c10 */ /* 0x004fca0009ffe4ff */
        /* <DEDUP_REMOVED lines=8> */
[----:B----4-:R-:W-:Y:S01]  /*1e6c0*/  IADD3 R8, P4, R8, UR4, RZ ;  /* 0x0000000408087c10 */ /* 0x010fe2000ff9e0ff */
        /* <DEDUP_REMOVED lines=234> */
[----:B------:R-:W-:-:S03]  /*1f570*/  MOV R4, R8 ;  /* 0x0000000800047202 */ /* 0x000fc60000000f00 */
        /* <DEDUP_REMOVED lines=30> */
[----:B-1----:R-:W-:Y:S01]  /*1f760*/  IMAD.MOV.U32 R4, RZ, RZ, R9 ;  /* 0x000000ffff047224 */ /* 0x002fe200078e0009 */
[----:B------:R-:W-:Y:S02]  /*1f770*/  MOV R5, R214 ;  /* 0x000000d600057202 */ /* 0x000fe40000000f00 */
[----:B------:R1:W-:Y:S01]  /*1f780*/  STL [R1+0x764], R214 ;  /* 0x000764d601007387 */ /* 0x0003e20000100800 */
[----:B------:R-:W-:-:S03]  /*1f790*/  ISETP.NE.U32.AND P1, PT, R3, RZ, PT ;  /* 0x000000ff0300720c */ /* 0x000fc60003f25070 */
[----:B------:R1:W-:Y:S01]  /*1f7a0*/  LDGSTS.E [R2+0x38008], desc[UR8][R4.64], P2 ;  /* 0x3800800004027fae */ /* 0x0003e20009121848 */
[----:B------:R-:W-:Y:S02]  /*1f7b0*/  IADD3 R212, P2, R212, UR4, RZ ;  /* 0x00000004d4d47c10 */ /* 0x000fe4000ff5e0ff */
[----:B------:R-:W-:Y:S01]  /*1f7c0*/  IADD3 R8, P3, R8, UR4, RZ ;  /* 0x0000000408087c10 */ /* 0x000fe2000ff7e0ff */
[----:B---3--:R-:W3:Y:S04]  /*1f7d0*/  LDL.LU R9, [R1+0x17c] ;  /* 0x00017c0001097983 */ /* 0x008ee80000300800 */
[----:B------:R-:W3:Y:S04]  /*1f7e0*/  LDL.LU R3, [R1+0x180] ;  /* 0x0001800001037983 */ /* 0x000ee80000300800 */
[----:B------:R-:W-:Y:S01]  /*1f7f0*/  STL [R1+0x770], R212 ;  /* 0x000770d401007387 */ /* 0x000fe20000100800 */
[----:B-1----:R-:W-:Y:S01]  /*1f800*/  IMAD.MOV.U32 R4, RZ, RZ, R212 ;  /* 0x000000ffff047224 */ /* 0x002fe200078e00d4 */
[----:B----4-:R-:W-:-:S05]  /*1f810*/  IADD3.X R213, R213, UR6, RZ, P2, !PT ;  /* 0x00000006d5d57c10 */ /* 0x010fca00097fe4ff */
[----:B------:R1:W-:Y:S01]  /*1f820*/  STL [R1+0x76c], R213 ;  /* 0x00076cd501007387 */ /* 0x0003e20000100800 */
[----:B------:R-:W-:-:S03]  /*1f830*/  IMAD.MOV.U32 R5, RZ, RZ, R213 ;  /* 0x000000ffff057224 */ /* 0x000fc600078e00d5 */
[----:B------:R-:W-:Y:S04]  /*1f840*/  STL [R1+0x778], R8 ;  /* 0x0007780801007387 */ /* 0x000fe80000100800 */
[----:B------:R4:W-:Y:S01]  /*1f850*/  LDGSTS.E [R2+0x3000c], desc[UR8][R4.64], P1 ;  /* 0x3000c00004027fae */ /* 0x0009e20008921848 */
[----:B--2---:R-:W-:-:S05]  /*1f860*/  IADD3.X R11, R11, UR6, RZ, P3, !PT ;  /* 0x000000060b0b7c10 */ /* 0x004fca0009ffe4ff */
[----:B------:R2:W-:Y:S04]  /*1f870*/  STL [R1+0x774], R11 ;  /* 0x0007740b01007387 */ /* 0x0005e80000100800 */
[----:B------:R-:W3:Y:S04]  /*1f880*/  LDL.LU R214, [R1+0x184] ;  /* 0x0001840001d67983 */ /* 0x000ee80000300800 */
[----:B-1----:R-:W3:Y:S01]  /*1f890*/  LDL.LU R213, [R1+0x188] ;  /* 0x0001880001d57983 */ /* 0x002ee20000300800 */
[----:B----4-:R-:W-:Y:S02]  /*1f8a0*/  IMAD.MOV.U32 R5, RZ, RZ, R11 ;  /* 0x000000ffff057224 */ /* 0x010fe400078e000b */
[----:B------:R-:W-:Y:S01]  /*1f8b0*/  IMAD.MOV.U32 R4, RZ, RZ, R8 ;  /* 0x000000ffff047224 */ /* 0x000fe200078e0008 */
[----:B--2---:R-:W2:Y:S04]  /*1f8c0*/  LDL.LU R11, [R1+0x18c] ;  /* 0x00018c00010b7983 */ /* 0x004ea80000300800 */
[----:B------:R-:W4:Y:S04]  /*1f8d0*/  LDL.LU R8, [R1+0x190] ;  /* 0x0001900001087983 */ /* 0x000f280000300800 */
        /* <DEDUP_REMOVED lines=10> */
[----:B------:R-:W-:Y:S01]  /*1f980*/  IMAD.MOV.U32 R4, RZ, RZ, R3 ;  /* 0x000000ffff047224 */ /* 0x000fe200078e0003 */
[----:B------:R-:W-:-:S03]  /*1f990*/  MOV R5, R9 ;  /* 0x0000000900057202 */ /* 0x000fc60000000f00 */
        /* <DEDUP_REMOVED lines=9> */
[----:B------:R-:W-:-:S04]  /*1fa30*/  IADD3 R213, P3, R213, UR4, RZ ;  /* 0x00000004d5d57c10 */ /* 0x000fc8000ff7e0ff */
[----:B------:R-:W-:Y:S01]  /*1fa40*/  IADD3.X R214, R214, UR6, RZ, P3, !PT ;  /* 0x00000006d6d67c10 */ /* 0x000fe20009ffe4ff */
[----:B-1----:R-:W-:Y:S01]  /*1fa50*/  IMAD.MOV.U32 R4, RZ, RZ, R213 ;  /* 0x000000ffff047224 */ /* 0x002fe200078e00d5 */
[----:B----4-:R-:W-:-:S03]  /*1fa60*/  IADD3 R8, P4, R8, UR4, RZ ;  /* 0x0000000408087c10 */ /* 0x010fc6000ff9e0ff */
[----:B------:R-:W-:Y:S01]  /*1fa70*/  IMAD.MOV.U32 R5, RZ, RZ, R214 ;  /* 0x000000ffff057224 */ /* 0x000fe200078e00d6 */
[----:B--2---:R-:W-:Y:S01]  /*1fa80*/  IADD3.X R11, R11, UR6, RZ, P4, !PT ;  /* 0x000000060b0b7c10 */ /* 0x004fe2000a7fe4ff */
        /* <DEDUP_REMOVED lines=31> */
[----:B----4-:R-:W-:-:S02]  /*1fc80*/  IADD3 R8, P4, R8, UR4, RZ ;  /* 0x0000000408087c10 */ /* 0x010fc4000ff9e0ff */
        /* <DEDUP_REMOVED lines=212> */
[----:B--2---:R-:W-:Y:S01]  /*209d0*/  IMAD.MOV.U32 R4, RZ, RZ, R9 ;  /* 0x000000ffff047224 */ /* 0x004fe200078e0009 */
[----:B-1----:R-:W-:-:S05]  /*209e0*/  MOV R5, R212 ;  /* 0x000000d400057202 */ /* 0x002fca0000000f00 */
        /* <DEDUP_REMOVED lines=44> */
[----:B------:R-:W-:Y:S02]  /*20cb0*/  MOV R4, R215 ;  /* 0x000000d700047202 */ /* 0x000fe40000000f00 */
[----:B------:R-:W-:Y:S02]  /*20cc0*/  ISETP.GT.AND P1, PT, R0, 0x77, PT ;  /* 0x000000770000780c */ /* 0x000fe40003f24270 */
[----:B------:R-:W-:Y:S01]  /*20cd0*/  IADD3.X R214, R214, UR6, RZ, P3, !PT ;  /* 0x00000006d6d67c10 */ /* 0x000fe20009ffe4ff */
[----:B------:R3:W-:Y:S01]  /*20ce0*/  LDGSTS.E [R2+0x30008], desc[UR8][R4.64], P2 ;  /* 0x3000800004027fae */ /* 0x0007e20009121848 */
[----:B-1----:R-:W-:-:S04]  /*20cf0*/  SEL R3, RZ, 0x4, !P1 ;  /* 0x00000004ff037807 */ /* 0x002fc80004800000 */
[----:B------:R-:W-:Y:S01]  /*20d00*/  SEL R3, R3, RZ, !P0 ;  /* 0x000000ff03037207 */ /* 0x000fe20004000000 */
[----:B------:R1:W-:Y:S01]  /*20d10*/  STL [R1+0x7a8], R213 ;  /* 0x0007a8d501007387 */ /* 0x0003e20000100800 */
[----:B---3--:R-:W-:Y:S02]  /*20d20*/  IMAD.MOV.U32 R4, RZ, RZ, R213 ;  /* 0x000000ffff047224 */ /* 0x008fe400078e00d5 */
[----:B------:R-:W-:Y:S01]  /*20d30*/  IMAD.MOV.U32 R5, RZ, RZ, R214 ;  /* 0x000000ffff057224 */ /* 0x000fe200078e00d6 */
[----:B------:R-:W-:Y:S01]  /*20d40*/  STL [R1+0x7a4], R214 ;  /* 0x0007a4d601007387 */ /* 0x000fe20000100800 */
[----:B------:R-:W-:-:S03]  /*20d50*/  ISETP.NE.U32.AND P1, PT, R3, RZ, PT ;  /* 0x000000ff0300720c */ /* 0x000fc60003f25070 */
[----:B------:R3:W-:Y:S01]  /*20d60*/  LDGSTS.E [R2+0x38008], desc[UR8][R4.64], P2 ;  /* 0x3800800004027fae */ /* 0x0007e20009121848 */
[----:B------:R-:W-:Y:S02]  /*20d70*/  IADD3 R11, P2, R11, UR4, RZ ;  /* 0x000000040b0b7c10 */ /* 0x000fe4000ff5e0ff */
[----:B------:R-:W-:Y:S01]  /*20d80*/  IADD3 R8, P3, R8, UR4, RZ ;  /* 0x0000000408087c10 */ /* 0x000fe2000ff7e0ff */
[----:B-1----:R-:W2:Y:S04]  /*20d90*/  LDL.LU R213, [R1+0x1bc] ;  /* 0x0001bc0001d57983 */ /* 0x002ea80000300800 */
[----:B------:R-:W2:Y:S04]  /*20da0*/  LDL.LU R3, [R1+0x1c0] ;  /* 0x0001c00001037983 */ /* 0x000ea80000300800 */
[----:B------:R-:W-:Y:S01]  /*20db0*/  STL [R1+0x7b0], R11 ;  /* 0x0007b00b01007387 */ /* 0x000fe20000100800 */
[----:B---3--:R-:W-:Y:S01]  /*20dc0*/  IMAD.MOV.U32 R4, RZ, RZ, R11 ;  /* 0x000000ffff047224 */ /* 0x008fe200078e000b */
[----:B----4-:R-:W-:-:S05]  /*20dd0*/  IADD3.X R212, R212, UR6, RZ, P2, !PT ;  /* 0x00000006d4d47c10 */ /* 0x010fca00097fe4ff */
[----:B------:R1:W-:Y:S01]  /*20de0*/  STL [R1+0x7ac], R212 ;  /* 0x0007acd401007387 */ /* 0x0003e20000100800 */
[----:B------:R-:W-:-:S03]  /*20df0*/  IMAD.MOV.U32 R5, RZ, RZ, R212 ;  /* 0x000000ffff057224 */ /* 0x000fc600078e00d4 */
[----:B------:R-:W-:Y:S04]  /*20e00*/  STL [R1+0x7b8], R8 ;  /* 0x0007b80801007387 */ /* 0x000fe80000100800 */
[----:B------:R3:W-:Y:S01]  /*20e10*/  LDGSTS.E [R2+0x3000c], desc[UR8][R4.64], P1 ;  /* 0x3000c00004027fae */ /* 0x0007e20008921848 */
[----:B--2---:R-:W-:-:S05]  /*20e20*/  IADD3.X R9, R9, UR6, RZ, P3, !PT ;  /* 0x0000000609097c10 */ /* 0x004fca0009ffe4ff */
[----:B------:R2:W-:Y:S04]  /*20e30*/  STL [R1+0x7b4], R9 ;  /* 0x0007b40901007387 */ /* 0x0005e80000100800 */
[----:B-1----:R-:W4:Y:S04]  /*20e40*/  LDL.LU R212, [R1+0x1c4] ;  /* 0x0001c40001d47983 */ /* 0x002f280000300800 */
[----:B------:R-:W4:Y:S01]  /*20e50*/  LDL.LU R11, [R1+0x1c8] ;  /* 0x0001c800010b7983 */ /* 0x000f220000300800 */
[----:B---3--:R-:W-:Y:S01]  /*20e60*/  MOV R5, R9 ;  /* 0x0000000900057202 */ /* 0x008fe20000000f00 */
[----:B------:R-:W-:-:S02]  /*20e70*/  IMAD.MOV.U32 R4, RZ, RZ, R8 ;  /* 0x000000ffff047224 */ /* 0x000fc400078e0008 */
[----:B--2---:R-:W2:Y:S04]  /*20e80*/  LDL.LU R9, [R1+0x1cc] ;  /* 0x0001cc0001097983 */ /* 0x004ea80000300800 */
        /* <DEDUP_REMOVED lines=21> */
[----:B-1----:R-:W2:Y:S01]  /*20fe0*/  LDL.LU R213, [R1+0x1e0] ;  /* 0x0001e00001d57983 */ /* 0x002ea20000300800 */
[----:B----4-:R-:W-:-:S04]  /*20ff0*/  IADD3 R11, P3, R11, UR4, RZ ;  /* 0x000000040b0b7c10 */ /* 0x010fc8000ff7e0ff */
[----:B------:R-:W-:Y:S01]  /*21000*/  IADD3.X R212, R212, UR6, RZ, P3, !PT ;  /* 0x00000006d4d47c10 */ /* 0x000fe20009ffe4ff */
[----:B------:R-:W-:Y:S01]  /*21010*/  IMAD.MOV.U32 R4, RZ, RZ, R11 ;  /* 0x000000ffff047224 */ /* 0x000fe200078e000b */
[----:B---3--:R-:W-:-:S03]  /*21020*/  IADD3 R8, P4, R8, UR4, RZ ;  /* 0x0000000408087c10 */ /* 0x008fc6000ff9e0ff */
[----:B------:R-:W-:Y:S01]  /*21030*/  IMAD.MOV.U32 R5, RZ, RZ, R212 ;  /* 0x000000ffff057224 */ /* 0x000fe200078e00d4 */
[----:B------:R-:W-:Y:S01]  /*21040*/  STL [R1+0x1c8], R11 ;  /* 0x0001c80b01007387 */ /* 0x000fe20000100800 */
[----:B--2---:R-:W-:-:S03]  /*21050*/  IADD3.X R9, R9, UR6, RZ, P4, !PT ;  /* 0x0000000609097c10 */ /* 0x004fc6000a7fe4ff */
[----:B------:R1:W-:Y:S04]  /*21060*/  STL [R1+0x1c4], R212 ;  /* 0x0001c4d401007387 */ /* 0x0003e80000100800 */
[----:B------:R2:W-:Y:S04]  /*21070*/  LDGSTS.E [R2+0x8000], desc[UR8][R4.64], P2 ;  /* 0x0800000004027fae */ /* 0x0005e80009121848 */
[----:B------:R-:W-:Y:S04]  /*21080*/  STL [R1+0x1d0], R8 ;  /* 0x0001d00801007387 */ /* 0x000fe80000100800 */
[----:B------:R3:W-:Y:S01]  /*21090*/  STL [R1+0x1cc], R9 ;  /* 0x0001cc0901007387 */ /* 0x0007e20000100800 */
[----:B--2---:R-:W-:Y:S01]  /*210a0*/  IMAD.MOV.U32 R4, RZ, RZ, R8 ;  /* 0x000000ffff047224 */ /* 0x004fe200078e0008 */
[----:B------:R-:W-:-:S02]  /*210b0*/  MOV R5, R9 ;  /* 0x0000000900057202 */ /* 0x000fc40000000f00 */
[----:B-1----:R-:W2:Y:S04]  /*210c0*/  LDL.LU R212, [R1+0x1e4] ;  /* 0x0001e40001d47983 */ /* 0x002ea80000300800 */
        /* <DEDUP_REMOVED lines=26> */
[----:B---3--:R-:W-:-:S03]  /*21270*/  IADD3 R8, P4, R8, UR4, RZ ;  /* 0x0000000408087c10 */ /* 0x008fc6000ff9e0ff */
        /* <DEDUP_REMOVED lines=214> */
[----:B------:R2:W-:Y:S01]  /*21fe0*/  STL [R1+0x7c0], R213 ;  /* 0x0007c0d501007387 */ /* 0x0005e20000100800 */
[----:B-1----:R-:W-:Y:S02]  /*21ff0*/  IMAD.MOV.U32 R4, RZ, RZ, R11 ;  /* 0x000000ffff047224 */ /* 0x002fe400078e000b */
[----:B------:R-:W-:Y:S01]  /*22000*/  IMAD.MOV.U32 R5, RZ, RZ, R212 ;  /* 0x000000ffff057224 */ /* 0x000fe200078e00d4 */
[----:B------:R1:W-:Y:S04]  /*22010*/  STL [R1+0x7bc], R214 ;  /* 0x0007bcd601007387 */ /* 0x0003e80000100800 */
[----:B------:R3:W-:Y:S01]  /*22020*/  LDGSTS.E [R2+0x38000], desc[UR8][R4.64], P2 ;  /* 0x3800000004027fae */ /* 0x0007e20009121848 */
[----:B------:R-:W-:-:S02]  /*22030*/  ISETP.GT.AND P2, PT, R0, 0x7a, PT ;  /* 0x0000007a0000780c */ /* 0x000fc40003f44270 */
[----:B------:R-:W-:Y:S01]  /*22040*/  ISETP.NE.U32.AND P1, PT, R3, RZ, PT ;  /* 0x000000ff0300720c */ /* 0x000fe20003f25070 */
[----:B--2---:R-:W2:Y:S01]  /*22050*/  LDL.LU R213, [R1+0x7d8] ;  /* 0x0007d80001d57983 */ /* 0x004ea20000300800 */
[----:B------:R-:W-:Y:S02]  /*22060*/  IADD3.X R9, R9, UR6, RZ, P4, !PT ;  /* 0x0000000609097c10 */ /* 0x000fe4000a7fe4ff */
[----:B------:R-:W-:Y:S01]  /*22070*/  SEL R3, RZ, 0x4, !P2 ;  /* 0x00000004ff037807 */ /* 0x000fe20005000000 */
[----:B------:R4:W-:Y:S04]  /*22080*/  STL [R1+0x7c8], R11 ;  /* 0x0007c80b01007387 */ /* 0x0009e80000100800 */
[----:B------:R-:W-:Y:S01]  /*22090*/  STL [R1+0x7c4], R212 ;  /* 0x0007c4d401007387 */ /* 0x000fe20000100800 */
[----:B------:R-:W-:-:S03]  /*220a0*/  SEL R3, R3, RZ, !P0 ;  /* 0x000000ff03037207 */ /* 0x000fc60004000000 */
[----:B------:R4:W-:Y:S01]  /*220b0*/  STL [R1+0x7d0], R8 ;  /* 0x0007d00801007387 */ /* 0x0009e20000100800 */
[----:B---3--:R-:W-:-:S03]  /*220c0*/  IMAD.MOV.U32 R4, RZ, RZ, R8 ;  /* 0x000000ffff047224 */ /* 0x008fc600078e0008 */
[----:B-1----:R-:W3:Y:S01]  /*220d0*/  LDL.LU R214, [R1+0x7d4] ;  /* 0x0007d40001d67983 */ /* 0x002ee20000300800 */
[----:B------:R-:W-:-:S03]  /*220e0*/  MOV R5, R9 ;  /* 0x0000000900057202 */ /* 0x000fc60000000f00 */
[----:B------:R1:W-:Y:S04]  /*220f0*/  STL [R1+0x7cc], R9 ;  /* 0x0007cc0901007387 */ /* 0x0003e80000100800 */
[----:B----4-:R-:W4:Y:S01]  /*22100*/  LDL.LU R11, [R1+0x7dc] ;  /* 0x0007dc00010b7983 */ /* 0x010f220000300800 */
[----:B------:R-:W-:-:S03]  /*22110*/  ISETP.NE.U32.AND P2, PT, R3, RZ, PT ;  /* 0x000000ff0300720c */ /* 0x000fc60003f45070 */
[----:B------:R-:W4:Y:S04]  /*22120*/  LDL.LU R215, [R1+0x7e4] ;  /* 0x0007e40001d77983 */ /* 0x000f280000300800 */
[----:B------:R-:W4:Y:S04]  /*22130*/  LDL.LU R8, [R1+0x7e8] ;  /* 0x0007e80001087983 */ /* 0x000f280000300800 */
[----:B-1----:R-:W4:Y:S04]  /*22140*/  LDL.LU R9, [R1+0x7f0] ;  /* 0x0007f00001097983 */ /* 0x002f280000300800 */
[----:B------:R-:W4:Y:S04]  /*22150*/  LDL.LU R212, [R1+0x7f8] ;  /* 0x0007f80001d47983 */ /* 0x000f280000300800 */
[----:B------:R-:W4:Y:S04]  /*22160*/  LDL.LU R3, [R1+0x7e0] ;  /* 0x0007e00001037983 */ /* 0x000f280000300800 */
[----:B------:R1:W-:Y:S01]  /*22170*/  LDGSTS.E [R2+0x30004], desc[UR8][R4.64], P1 ;  /* 0x3000400004027fae */ /* 0x0003e20008921848 */
[----:B--2---:R-:W-:-:S05]  /*22180*/  IADD3 R213, P3, R213, UR4, RZ ;  /* 0x00000004d5d57c10 */ /* 0x004fca000ff7e0ff */
[----:B------:R-:W-:Y:S01]  /*22190*/  STL [R1+0x7d8], R213 ;  /* 0x0007d8d501007387 */ /* 0x000fe20000100800 */
[----:B---3--:R-:W-:-:S05]  /*221a0*/  IADD3.X R214, R214, UR6, RZ, P3, !PT ;  /* 0x00000006d6d67c10 */ /* 0x008fca0009ffe4ff */
[----:B------:R2:W-:Y:S01]  /*221b0*/  STL [R1+0x7d4], R214 ;  /* 0x0007d4d601007387 */ /* 0x0005e20000100800 */
[----:B-1----:R-:W-:Y:S02]  /*221c0*/  IMAD.MOV.U32 R5, RZ, RZ, R214 ;  /* 0x000000ffff057224 */ /* 0x002fe400078e00d6 */
[----:B------:R-:W-:-:S05]  /*221d0*/  IMAD.MOV.U32 R4, RZ, RZ, R213 ;  /* 0x000000ffff047224 */ /* 0x000fca00078e00d5 */
[----:B------:R1:W-:Y:S01]  /*221e0*/  LDGSTS.E [R2+0x38004], desc[UR8][R4.64], P1 ;  /* 0x3800400004027fae */ /* 0x0003e20008921848 */
[----:B----4-:R-:W-:-:S04]  /*221f0*/  IADD3 R3, P4, R3, UR4, RZ ;  /* 0x0000000403037c10 */ /* 0x010fc8000ff9e0ff */
[----:B------:R-:W-:Y:S01]  /*22200*/  IADD3.X R11, R11, UR6, RZ, P4, !PT ;  /* 0x000000060b0b7c10 */ /* 0x000fe2000a7fe4ff */
[----:B------:R-:W-:Y:S04]  /*22210*/  STL [R1+0x7e0], R3 ;  /* 0x0007e00301007387 */ /* 0x000fe80000100800 */
[----:B--2---:R-:W2:Y:S04]  /*22220*/  LDL.LU R214, [R1+0x7ec] ;  /* 0x0007ec0001d67983 */ /* 0x004ea80000300800 */
[----:B------:R3:W-:Y:S04]  /*22230*/  STL [R1+0x7dc], R11 ;  /* 0x0007dc0b01007387 */ /* 0x0007e80000100800 */
[----:B------:R-:W4:Y:S01]  /*22240*/  LDL.LU R213, [R1+0x7f4] ;  /* 0x0007f40001d57983 */ /* 0x000f220000300800 */
[----:B------:R-:W-:Y:S01]  /*22250*/  IADD3 R8, P3, R8, UR4, RZ ;  /* 0x0000000408087c10 */ /* 0x000fe2000ff7e0ff */
[----:B-1----:R-:W-:Y:S01]  /*22260*/  IMAD.MOV.U32 R4, RZ, RZ, R3 ;  /* 0x000000ffff047224 */ /* 0x002fe200078e0003 */
[----:B------:R-:W-:Y:S01]  /*22270*/  ISETP.GT.AND P1, PT, R0, 0x7b, PT ;  /* 0x0000007b0000780c */ /* 0x000fe20003f24270 */
[----:B------:R-:W-:Y:S01]  /*22280*/  IMAD.MOV.U32 R5, RZ, RZ, R11 ;  /* 0x000000ffff057224 */ /* 0x000fe200078e000b */
[----:B------:R-:W-:Y:S01]  /*22290*/  IADD3.X R215, R215, UR6, RZ, P3, !PT ;  /* 0x00000006d7d77c10 */ /* 0x000fe20009ffe4ff */
[----:B---3--:R-:W3:Y:S01]  /*222a0*/  LDL.LU R11, [R1+0xd14] ;  /* 0x000d1400010b7983 */ /* 0x008ee20000300800 */
[----:B------:R-:W-:-:S03]  /*222b0*/  SEL R3, RZ, 0x4, !P1 ;  /* 0x00000004ff037807 */ /* 0x000fc60004800000 */
[----:B------:R1:W-:Y:S01]  /*222c0*/  LDGSTS.E [R2+0x30008], desc[UR8][R4.64], P2 ;  /* 0x3000800004027fae */ /* 0x0003e20009121848 */
[----:B------:R-:W-:-:S04]  /*222d0*/  SEL R3, R3, RZ, !P0 ;  /* 0x000000ff03037207 */ /* 0x000fc80004000000 */
[----:B------:R-:W-:Y:S01]  /*222e0*/  ISETP.NE.U32.AND P1, PT, R3, RZ, PT ;  /* 0x000000ff0300720c */ /* 0x000fe20003f25070 */
[----:B-1----:R-:W-:Y:S02]  /*222f0*/  IMAD.MOV.U32 R4, RZ, RZ, R8 ;  /* 0x000000ffff047224 */ /* 0x002fe400078e0008 */
[----:B------:R-:W-:-:S05]  /*22300*/  IMAD.MOV.U32 R5, RZ, RZ, R215 ;  /* 0x000000ffff057224 */ /* 0x000fca00078e00d7 */
[----:B------:R1:W-:Y:S01]  /*22310*/  LDGSTS.E [R2+0x38008], desc[UR8][R4.64], P2 ;  /* 0x3800800004027fae */ /* 0x0003e20009121848 */
[----:B------:R-:W-:Y:S02]  /*22320*/  IADD3 R9, P2, R9, UR4, RZ ;  /* 0x0000000409097c10 */ /* 0x000fe4000ff5e0ff */
[----:B------:R-:W-:Y:S01]  /*22330*/  IADD3 R212, P3, R212, UR4, RZ ;  /* 0x00000004d4d47c10 */ /* 0x000fe2000ff7e0ff */
[----:B------:R1:W-:Y:S02]  /*22340*/  STL [R1+0x7e8], R8 ;  /* 0x0007e80801007387 */ /* 0x0003e40000100800 */
[----:B-1----:R-:W-:Y:S02]  /*22350*/  MOV R4, R9 ;  /* 0x0000000900047202 */ /* 0x002fe40000000f00 */
[----:B------:R-:W-:Y:S04]  /*22360*/  STL [R1+0x7e4], R215 ;  /* 0x0007e4d701007387 */ /* 0x000fe80000100800 */
[----:B------:R-:W3:Y:S04]  /*22370*/  LDL.LU R8, [R1+0x200] ;  /* 0x0002000001087983 */ /* 0x000ee80000300800 */
[----:B------:R1:W-:Y:S01]  /*22380*/  STL [R1+0x7f0], R9 ;  /* 0x0007f00901007387 */ /* 0x0003e20000100800 */
[----:B--2---:R-:W-:-:S05]  /*22390*/  IADD3.X R214, R214, UR6, RZ, P2, !PT ;  /* 0x00000006d6d67c10 */ /* 0x004fca00097fe4ff */
[----:B------:R-:W-:Y:S01]  /*223a0*/  IMAD.MOV.U32 R5, RZ, RZ, R214 ;  /* 0x000000ffff057224 */ /* 0x000fe200078e00d6 */
[----:B----4-:R-:W-:-:S04]  /*223b0*/  IADD3.X R213, R213, UR6, RZ, P3, !PT ;  /* 0x00000006d5d57c10 */ /* 0x010fc80009ffe4ff */
[----:B------:R2:W-:Y:S04]  /*223c0*/  LDGSTS.E [R2+0x3000c], desc[UR8][R4.64], P1 ;  /* 0x3000c00004027fae */ /* 0x0005e80008921848 */
[----:B------:R4:W-:Y:S01]  /*223d0*/  STL [R1+0x7ec], R214 ;  /* 0x0007ecd601007387 */ /* 0x0009e20000100800 */
[----:B--2---:R-:W-:Y:S02]  /*223e0*/  IMAD.MOV.U32 R4, RZ, RZ, R212 ;  /* 0x000000ffff047224 */ /* 0x004fe400078e00d4 */
[----:B------:R-:W-:Y:S01]  /*223f0*/  IMAD.MOV.U32 R5, RZ, RZ, R213 ;  /* 0x000000ffff057224 */ /* 0x000fe200078e00d5 */
[----:B------:R-:W-:Y:S04]  /*22400*/  STL [R1+0x7f8], R212 ;  /* 0x0007f8d401007387 */ /* 0x000fe80000100800 */
[----:B------:R2:W-:Y:S01]  /*22410*/  LDGSTS.E [R2+0x3800c], desc[UR8][R4.64], P1 ;  /* 0x3800c00004027fae */ /* 0x0005e20008921848 */
[----:B------:R-:W-:-:S03]  /*22420*/  ISETP.GT.AND P1, PT, R0, 0x1c, PT ;  /* 0x0000001c0000780c */ /* 0x000fc60003f24270 */
[----:B-1----:R-:W3:Y:S04]  /*22430*/  LDL.LU R9, [R1+0x1fc] ;  /* 0x0001fc0001097983 */ /* 0x002ee80000300800 */
[----:B------:R1:W-:Y:S01]  /*22440*/  STL [R1+0x7f4], R213 ;  /* 0x0007f4d501007387 */ /* 0x0003e20000100800 */
[----:B--2---:R-:W-:-:S03]  /*22450*/  SEL R2, RZ, 0x4, !P1 ;  /* 0x00000004ff027807 */ /* 0x004fc60004800000 */
[----:B----4-:R-:W2:Y:S01]  /*22460*/  LDL.LU R214, [R1+0x204] ;  /* 0x0002040001d67983 */ /* 0x010ea20000300800 */
[----:B------:R-:W-:-:S03]  /*22470*/  SEL R2, R2, RZ, !P0 ;  /* 0x000000ff02027207 */ /* 0x000fc60004000000 */
[----:B-1----:R-:W4:Y:S01]  /*22480*/  LDL.LU R213, [R1+0x208] ;  /* 0x0002080001d57983 */ /* 0x002f220000300800 */
[----:B------:R-:W-:Y:S01]  /*22490*/  ISETP.NE.U32.AND P3, PT, R2, RZ, PT ;  /* 0x000000ff0200720c */ /* 0x000fe20003f65070 */
[----:B------:R-:W-:Y:S02]  /*224a0*/  IMAD R2, R10, -0x80, R7 ;  /* 0xffffff800a027824 */ /* 0x000fe400078e0207 */
[----:B------:R-:W2:Y:S04]  /*224b0*/  LDL.LU R212, [R1+0x20c] ;  /* 0x00020c0001d47983 */ /* 0x000ea80000300800 */
[----:B------:R-:W2:Y:S01]  /*224c0*/  LDL.LU R7, [R1+0x210] ;  /* 0x0002100001077983 */ /* 0x000ea20000300800 */
[----:B------:R-:W1:Y:S01]  /*224d0*/  S2R R3, SR_TID.X ;  /* 0x0000000000037919 */ /* 0x000e620000002100 */
[----:B---3--:R-:W-:-:S05]  /*224e0*/  IADD3 R8, P2, R8, UR4, RZ ;  /* 0x0000000408087c10 */ /* 0x008fca000ff5e0ff */
[----:B------:R-:W-:Y:S01]  /*224f0*/  IMAD.MOV.U32 R4, RZ, RZ, R8 ;  /* 0x000000ffff047224 */ /* 0x000fe200078e0008 */
[----:B------:R-:W-:Y:S01]  /*22500*/  STL [R1+0x200], R8 ;  /* 0x0002000801007387 */ /* 0x000fe20000100800 */
[----:B-1----:R-:W-:-:S04]  /*22510*/  LOP3.LUT R3, R3, 0x7f, RZ, 0xc0, !PT ;  /* 0x0000007f03037812 */ /* 0x002fc800078ec0ff */
[----:B------:R-:W-:Y:S02]  /*22520*/  ISETP.GE.AND P1, PT, R3, R2, PT ;  /* 0x000000020300720c */ /* 0x000fe40003f26270 */
[----:B------:R-:W-:-:S05]  /*22530*/  LOP3.LUT R2, R6, 0x70, RZ, 0x3c, !PT ;  /* 0x0000007006027812 */ /* 0x000fca00078e3cff */
[----:B------:R-:W-:Y:S01]  /*22540*/  VIADD R2, R2, UR16 ;  /* 0x0000001002027c36 */ /* 0x000fe20008000000 */
[----:B------:R-:W-:Y:S02]  /*22550*/  IADD3.X R9, R9, UR6, RZ, P2, !PT ;  /* 0x0000000609097c10 */ /* 0x000fe400097fe4ff */
[----:B------:R-:W-:-:S04]  /*22560*/  ISETP.GT.AND P2, PT, R0, 0x1d, PT ;  /* 0x0000001d0000780c */ /* 0x000fc80003f44270 */
[----:B------:R-:W-:Y:S01]  /*22570*/  SEL R3, RZ, 0x4, !P2 ;  /* 0x00000004ff037807 */ /* 0x000fe20005000000 */
[----:B------:R-:W-:-:S03]  /*22580*/  IMAD.MOV.U32 R5, RZ, RZ, R9 ;  /* 0x000000ffff057224 */ /* 0x000fc600078e0009 */
[----:B------:R-:W-:Y:S02]  /*22590*/  SEL R3, R3, RZ, !P0 ;  /* 0x000000ff03037207 */ /* 0x000fe40004000000 */
[----:B----4-:R-:W-:Y:S01]  /*225a0*/  IADD3 R213, P4, R213, UR4, RZ ;  /* 0x00000004d5d57c10 */ /* 0x010fe2000ff9e0ff */
[----:B------:R1:W-:Y:S03]  /*225b0*/  LDGSTS.E [R2], desc[UR8][R4.64], P3 ;  /* 0x0000000004027fae */ /* 0x0003e60009921848 */
[----:B--2---:R-:W-:Y:S02]  /*225c0*/  IADD3.X R214, R214, UR6, RZ, P4, !PT ;  /* 0x00000006d6d67c10 */ /* 0x004fe4000a7fe4ff */
[----:B------:R-:W-:Y:S02]  /*225d0*/  ISETP.NE.U32.AND P2, PT, R3, RZ, PT ;  /* 0x000000ff0300720c */ /* 0x000fe40003f45070 */
[----:B------:R-:W-:Y:S01]  /*225e0*/  IADD3 R7, P5, R7, UR4, RZ ;  /* 0x0000000407077c10 */ /* 0x000fe2000ffbe0ff */
[----:B------:R2:W-:Y:S03]  /*225f0*/  STL [R1+0x1fc], R9 ;  /* 0x0001fc0901007387 */ /* 0x0005e60000100800 */
[----:B------:R-:W-:Y:S01]  /*22600*/  IADD3.X R212, R212, UR6, RZ, P5, !PT ;  /* 0x00000006d4d47c10 */ /* 0x000fe2000affe4ff */
[----:B-1----:R-:W-:Y:S01]  /*22610*/  IMAD.MOV.U32 R5, RZ, RZ, R214 ;  /* 0x000000ffff057224 */ /* 0x002fe200078e00d6 */
[----:B------:R-:W-:Y:S01]  /*22620*/  MOV R4, R213 ;  /* 0x000000d500047202 */ /* 0x000fe20000000f00 */
[----:B------:R-:W3:Y:S04]  /*22630*/  LDL.LU R215, [R1+0x218] ;  /* 0x0002180001d77983 */ /* 0x000ee80000300800 */
        /* <DEDUP_REMOVED lines=230> */
[----:B---3--:R-:W-:-:S05]  /*234a0*/  IADD3 R215, P4, R215, UR4, RZ ;  /* 0x00000004d7d77c10 */ /* 0x008fca000ff9e0ff */
[----:B-1----:R-:W-:Y:S01]  /*234b0*/  IMAD.MOV.U32 R4, RZ, RZ, R215 ;  /* 0x000000ffff047224 */ /* 0x002fe200078e00d7 */
[----:B----4-:R-:W-:Y:S01]  /*234c0*/  IADD3 R8, P5, R8, UR4, RZ ;  /* 0x0000000408087c10 */ /* 0x010fe2000ffbe0ff */
[----:B------:R-:W-:Y:S03]  /*234d0*/  STL [R1+0x638], R215 ;  /* 0x000638d701007387 */ /* 0x000fe60000100800 */
[----:B--2---:R-:W-:Y:S02]  /*234e0*/  IADD3.X R9, R9, UR6, RZ, P5, !PT ;  /* 0x0000000609097c10 */ /* 0x004fe4000affe4ff */
[----:B------:R-:W-:-:S05]  /*234f0*/  IADD3.X R5, R5, UR6, RZ, P4, !PT ;  /* 0x0000000605057c10 */ /* 0x000fca000a7fe4ff */
[----:B------:R1:W-:Y:S04]  /*23500*/  STL [R1+0x634], R5 ;  /* 0x0006340501007387 */ /* 0x0003e80000100800 */
[----:B------:R-:W-:Y:S04]  /*23510*/  STL [R1+0x800], R8 ;  /* 0x0008000801007387 */ /* 0x000fe80000100800 */
[----:B------:R1:W-:Y:S04]  /*23520*/  LDGSTS.E [R2+0x2800c], desc[UR8][R4.64], P2 ;  /* 0x2800c00004027fae */ /* 0x0003e80009121848 */
[----:B------:R2:W-:Y:S01]  /*23530*/  STL [R1+0x7fc], R9 ;  /* 0x0007fc0901007387 */ /* 0x0005e20000100800 */
[----:B-1----:R-:W-:-:S02]  /*23540*/  IMAD.MOV.U32 R5, RZ, RZ, R9 ;  /* 0x000000ffff057224 */ /* 0x002fc400078e0009 */
[----:B------:R-:W-:Y:S01]  /*23550*/  IMAD.MOV.U32 R4, RZ, RZ, R8 ;  /* 0x000000ffff047224 */ /* 0x000fe200078e0008 */
[----:B--2---:R-:W2:Y:S04]  /*23560*/  LDL.LU R9, [R1+0x814] ;  /* 0x0008140001097983 */ /* 0x004ea80000300800 */
[----:B------:R-:W3:Y:S01]  /*23570*/  LDL.LU R8, [R1+0x818] ;  /* 0x0008180001087983 */ /* 0x000ee20000300800 */
[----:B------:R-:W-:-:S04]  /*23580*/  ISETP.GT.AND P3, PT, R0, 0x7c, PT ;  /* 0x0000007c0000780c */ /* 0x000fc80003f64270 */
[----:B------:R-:W-:-:S04]  /*23590*/  SEL R3, RZ, 0x4, !P3 ;  /* 0x00000004ff037807 */ /* 0x000fc80005800000 */
[----:B------:R-:W-:-:S04]  /*235a0*/  SEL R3, R3, RZ, !P0 ;  /* 0x000000ff03037207 */ /* 0x000fc80004000000 */
[----:B------:R-:W-:Y:S02]  /*235b0*/  ISETP.NE.U32.AND P3, PT, R3, RZ, PT ;  /* 0x000000ff0300720c */ /* 0x000fe40003f65070 */
[----:B------:R-:W-:Y:S02]  /*235c0*/  IADD3 R213, P4, R213, UR4, RZ ;  /* 0x00000004d5d57c10 */ /* 0x000fe4000ff9e0ff */
[----:B------:R-:W-:Y:S02]  /*235d0*/  ISETP.GT.AND P2, PT, R0, 0x7d, PT ;  /* 0x0000007d0000780c */ /* 0x000fe40003f44270 */
[----:B------:R-:W-:Y:S02]  /*235e0*/  IADD3.X R214, R214, UR6, RZ, P4, !PT ;  /* 0x00000006d6d67c10 */ /* 0x000fe4000a7fe4ff */
[----:B------:R-:W-:-:S05]  /*235f0*/  SEL R3, RZ, 0x4, !P2 ;  /* 0x00000004ff037807 */ /* 0x000fca0005000000 */
[----:B------:R1:W-:Y:S01]  /*23600*/  LDGSTS.E [R2+0x30000], desc[UR8][R4.64], P3 ;  /* 0x3000000004027fae */ /* 0x0003e20009921848 */
[----:B------:R-:W-:Y:S02]  /*23610*/  SEL R3, R3, RZ, !P0 ;  /* 0x000000ff03037207 */ /* 0x000fe40004000000 */
[----:B------:R-:W-:Y:S02]  /*23620*/  IADD3 R7, P5, R7, UR4, RZ ;  /* 0x0000000407077c10 */ /* 0x000fe4000ffbe0ff */
[----:B-1----:R-:W-:Y:S01]  /*23630*/  MOV R4, R213 ;  /* 0x000000d500047202 */ /* 0x002fe20000000f00 */
[----:B------:R-:W-:Y:S01]  /*23640*/  IMAD.MOV.U32 R5, RZ, RZ, R214 ;  /* 0x000000ffff057224 */ /* 0x000fe200078e00d6 */
[----:B------:R-:W-:-:S04]  /*23650*/  ISETP.NE.U32.AND P2, PT, R3, RZ, PT ;  /* 0x000000ff0300720c */ /* 0x000fc80003f45070 */
[----:B------:R1:W-:Y:S01]  /*23660*/  LDGSTS.E [R2+0x38000], desc[UR8][R4.64], P3 ;  /* 0x3800000004027fae */ /* 0x0003e20009921848 */
[----:B------:R-:W-:Y:S02]  /*23670*/  ISETP.GT.AND P3, PT, R0, 0x7e, PT ;  /* 0x0000007e0000780c */ /* 0x000fe40003f64270 */
[----:B------:R-:W-:Y:S01]  /*23680*/  IADD3.X R212, R212, UR6, RZ, P5, !PT ;  /* 0x00000006d4d47c10 */ /* 0x000fe2000affe4ff */
[----:B------:R-:W-:Y:S01]  /*23690*/  STL [R1+0x808], R213 ;  /* 0x000808d501007387 */ /* 0x000fe20000100800 */
[----:B------:R-:W-:-:S03]  /*236a0*/  SEL R3, RZ, 0x4, !P3 ;  /* 0x00000004ff037807 */ /* 0x000fc60005800000 */
[----:B------:R4:W-:Y:S01]  /*236b0*/  STL [R1+0x804], R214 ;  /* 0x000804d601007387 */ /* 0x0009e20000100800 */
[----:B------:R-:W-:-:S03]  /*236c0*/  SEL R3, R3, RZ, !P0 ;  /* 0x000000ff03037207 */ /* 0x000fc60004000000 */
[----:B------:R4:W-:Y:S01]  /*236d0*/  STL [R1+0x810], R7 ;  /* 0x0008100701007387 */ /* 0x0009e20000100800 */
[----:B-1----:R-:W-:-:S03]  /*236e0*/  IMAD.MOV.U32 R4, RZ, RZ, R7 ;  /* 0x000000ffff047224 */ /* 0x002fc600078e0007 */
[----:B------:R-:W-:Y:S04]  /*236f0*/  STL [R1+0x80c], R212 ;  /* 0x00080cd401007387 */ /* 0x000fe80000100800 */
[----:B------:R-:W2:Y:S01]  /*23700*/  LDL.LU R215, [R1+0x820] ;  /* 0x0008200001d77983 */ /* 0x000ea20000300800 */
[----:B------:R-:W-:-:S03]  /*23710*/  ISETP.NE.U32.AND P3, PT, R3, RZ, PT ;  /* 0x000000ff0300720c */ /* 0x000fc60003f65070 */
[----:B----4-:R-:W4:Y:S04]  /*23720*/  LDL.LU R214, [R1+0x824] ;  /* 0x0008240001d67983 */ /* 0x010f280000300800 */
[----:B------:R-:W4:Y:S01]  /*23730*/  LDL.LU R7, [R1+0x828] ;  /* 0x0008280001077983 */ /* 0x000f220000300800 */
[----:B------:R-:W-:-:S05]  /*23740*/  IMAD.MOV.U32 R5, RZ, RZ, R212 ;  /* 0x000000ffff057224 */ /* 0x000fca00078e00d4 */
[----:B------:R1:W-:Y:S01]  /*23750*/  LDGSTS.E [R2+0x30004], desc[UR8][R4.64], P2 ;  /* 0x3000400004027fae */ /* 0x0003e20009121848 */
[----:B---3--:R-:W-:-:S04]  /*23760*/  IADD3 R8, P4, R8, UR4, RZ ;  /* 0x0000000408087c10 */ /* 0x008fc8000ff9e0ff */
[----:B--2---:R-:W-:Y:S01]  /*23770*/  IADD3.X R9, R9, UR6, RZ, P4, !PT ;  /* 0x0000000609097c10 */ /* 0x004fe2000a7fe4ff */
[----:B------:R2:W-:Y:S04]  /*23780*/  STL [R1+0x818], R8 ;  /* 0x0008180801007387 */ /* 0x0005e80000100800 */
[----:B------:R3:W-:Y:S04]  /*23790*/  STL [R1+0x814], R9 ;  /* 0x0008140901007387 */ /* 0x0007e80000100800 */
[----:B------:R-:W4:Y:S01]  /*237a0*/  LDL.LU R3, [R1+0x81c] ;  /* 0x00081c0001037983 */ /* 0x000f220000300800 */
[----:B-1----:R-:W-:-:S03]  /*237b0*/  IMAD.MOV.U32 R4, RZ, RZ, R8 ;  /* 0x000000ffff047224 */ /* 0x002fc600078e0008 */
[----:B------:R-:W4:Y:S01]  /*237c0*/  LDL.LU R213, [R1+0x82c] ;  /* 0x00082c0001d57983 */ /* 0x000f220000300800 */
[----:B------:R-:W-:-:S03]  /*237d0*/  IMAD.MOV.U32 R5, RZ, RZ, R9 ;  /* 0x000000ffff057224 */ /* 0x000fc600078e0009 */
[----:B--2---:R-:W2:Y:S04]  /*237e0*/  LDL.LU R8, [R1+0x830] ;  /* 0x0008300001087983 */ /* 0x004ea80000300800 */
[----:B------:R-:W2:Y:S04]  /*237f0*/  LDL.LU R212, [R1+0x834] ;  /* 0x0008340001d47983 */ /* 0x000ea80000300800 */
[----:B---3--:R-:W3:Y:S04]  /*23800*/  LDL.LU R9, [R1+0x838] ;  /* 0x0008380001097983 */ /* 0x008ee80000300800 */
[----:B------:R1:W-:Y:S01]  /*23810*/  LDGSTS.E [R2+0x38004], desc[UR8][R4.64], P2 ;  /* 0x3800400004027fae */ /* 0x0003e20009121848 */
[----:B------:R-:W-:-:S05]  /*23820*/  IADD3 R215, P2, R215, UR4, RZ ;  /* 0x00000004d7d77c10 */ /* 0x000fca000ff5e0ff */
[----:B-1----:R-:W-:Y:S01]  /*23830*/  IMAD.MOV.U32 R4, RZ, RZ, R215 ;  /* 0x000000ffff047224 */ /* 0x002fe200078e00d7 */
[----:B----4-:R-:W-:-:S04]  /*23840*/  IADD3 R7, P4, R7, UR4, RZ ;  /* 0x0000000407077c10 */ /* 0x010fc8000ff9e0ff */
[----:B------:R-:W-:Y:S01]  /*23850*/  IADD3.X R214, R214, UR6, RZ, P4, !PT ;  /* 0x00000006d6d67c10 */ /* 0x000fe2000a7fe4ff */
[----:B------:R-:W-:Y:S01]  /*23860*/  STL [R1+0x820], R215 ;  /* 0x000820d701007387 */ /* 0x000fe20000100800 */
[----:B------:R-:W-:-:S04]  /*23870*/  IADD3.X R3, R3, UR6, RZ, P2, !PT ;  /* 0x0000000603037c10 */ /* 0x000fc800097fe4ff */
[----:B------:R-:W-:-:S05]  /*23880*/  MOV R5, R3 ;  /* 0x0000000300057202 */ /* 0x000fca0000000f00 */
[----:B------:R1:W-:Y:S02]  /*23890*/  LDGSTS.E [R2+0x30008], desc[UR8][R4.64], P3 ;  /* 0x3000800004027fae */ /* 0x0003e40009921848 */
[----:B-1----:R-:W-:Y:S02]  /*238a0*/  IMAD.MOV.U32 R4, RZ, RZ, R7 ;  /* 0x000000ffff047224 */ /* 0x002fe400078e0007 */
[----:B------:R-:W-:Y:S01]  /*238b0*/  IMAD.MOV.U32 R5, RZ, RZ, R214 ;  /* 0x000000ffff057224 */ /* 0x000fe200078e00d6 */
[----:B------:R1:W-:Y:S04]  /*238c0*/  STL [R1+0x81c], R3 ;  /* 0x00081c0301007387 */ /* 0x0003e80000100800 */
[----:B------:R4:W-:Y:S01]  /*238d0*/  LDGSTS.E [R2+0x38008], desc[UR8][R4.64], P3 ;  /* 0x3800800004027fae */ /* 0x0009e20009921848 */
[----:B--2---:R-:W-:-:S02]  /*238e0*/  IADD3 R8, P3, R8, UR4, RZ ;  /* 0x0000000408087c10 */ /* 0x004fc4000ff7e0ff */
[----:B---3--:R-:W-:Y:S01]  /*238f0*/  IADD3 R9, P4, R9, UR4, RZ ;  /* 0x0000000409097c10 */ /* 0x008fe2000ff9e0ff */
[----:B------:R2:W-:Y:S01]  /*23900*/  STL [R1+0x828], R7 ;  /* 0x0008280701007387 */ /* 0x0005e20000100800 */
[----:B------:R-:W-:-:S03]  /*23910*/  IADD3.X R213, R213, UR6, RZ, P3, !PT ;  /* 0x00000006d5d57c10 */ /* 0x000fc60009ffe4ff */
[----:B------:R-:W-:Y:S01]  /*23920*/  STL [R1+0x824], R214 ;  /* 0x000824d601007387 */ /* 0x000fe20000100800 */
[----:B------:R-:W-:-:S03]  /*23930*/  IADD3.X R212, R212, UR6, RZ, P4, !PT ;  /* 0x00000006d4d47c10 */ /* 0x000fc6000a7fe4ff */
[----:B-1----:R-:W3:Y:S01]  /*23940*/  LDL.LU R3, [R1+0x840] ;  /* 0x0008400001037983 */ /* 0x002ee20000300800 */
[----:B----4-:R-:W-:-:S03]  /*23950*/  IMAD.MOV.U32 R4, RZ, RZ, R8 ;  /* 0x000000ffff047224 */ /* 0x010fc600078e0008 */
[----:B--2---:R-:W2:Y:S04]  /*23960*/  LDL.LU R7, [R1+0x860] ;  /* 0x0008600001077983 */ /* 0x004ea80000300800 */
[----:B------:R1:W-:Y:S04]  /*23970*/  STL [R1+0x830], R8 ;  /* 0x0008300801007387 */ /* 0x0003e80000100800 */
[----:B------:R4:W-:Y:S04]  /*23980*/  STL [R1+0x82c], R213 ;  /* 0x00082cd501007387 */ /* 0x0009e80000100800 */
[----:B------:R4:W-:Y:S04]  /*23990*/  STL [R1+0x838], R9 ;  /* 0x0008380901007387 */ /* 0x0009e80000100800 */
[----:B-1----:R-:W2:Y:S04]  /*239a0*/  LDL.LU R8, [R1+0x83c] ;  /* 0x00083c0001087983 */ /* 0x002ea80000300800 */
[----:B------:R1:W-:Y:S04]  /*239b0*/  STL [R1+0x834], R212 ;  /* 0x000834d401007387 */ /* 0x0003e80000100800 */
[----:B------:R-:W2:Y:S01]  /*239c0*/  LDL.LU R214, [R1+0x85c] ;  /* 0x00085c0001d67983 */ /* 0x000ea20000300800 */
[----:B------:R-:W-:-:S04]  /*239d0*/  ISETP.GT.AND P2, PT, R0, 0x7f, PT ;  /* 0x0000007f0000780c */ /* 0x000fc80003f44270 */
[----:B------:R-:W-:-:S04]  /*239e0*/  SEL R0, RZ, 0x4, !P2 ;  /* 0x00000004ff007807 */ /* 0x000fc80005000000 */
[----:B------:R-:W-:-:S04]  /*239f0*/  SEL R0, R0, RZ, !P0 ;  /* 0x000000ff00007207 */ /* 0x000fc80004000000 */
[----:B------:R-:W-:Y:S01]  /*23a00*/  ISETP.NE.U32.AND P2, PT, R0, RZ, PT ;  /* 0x000000ff0000720c */ /* 0x000fe20003f45070 */
[----:B------:R-:W-:Y:S02]  /*23a10*/  IMAD.MOV.U32 R5, RZ, RZ, R213 ;  /* 0x000000ffff057224 */ /* 0x000fe400078e00d5 */
[----:B----4-:R-:W4:Y:S01]  /*23a20*/  LDL.LU R213, [R1+0x87c] ;  /* 0x00087c0001d57983 */ /* 0x010f220000300800 */
[----:B------:R-:W-:-:S09]  /*23a30*/  SEL R0, RZ, 0x4, P1 ;  /* 0x00000004ff007807 */ /* 0x000fd20000800000 */
[----:B------:R1:W-:Y:S01]  /*23a40*/  LDGSTS.E [R2+0x3000c], desc[UR8][R4.64], P2 ;  /* 0x3000c00004027fae */ /* 0x0003e20009121848 */
[----:B------:R-:W-:Y:S01]  /*23a50*/  SEL R0, R0, RZ, !P0 ;  /* 0x000000ff00007207 */ /* 0x000fe20004000000 */
[----:B------:R-:W-:Y:S01]  /*23a60*/  ULEA UR12, UR60, UR10, 0x10 ;  /* 0x0000000a3c0c7291 */ /* 0x000fe2000f8e803f */
[----:B-1----:R-:W-:Y:S02]  /*23a70*/  IMAD.MOV.U32 R4, RZ, RZ, R9 ;  /* 0x000000ffff047224 */ /* 0x002fe400078e0009 */
[----:B------:R-:W4:Y:S01]  /*23a80*/  LDL.LU R9, [R1+0x880] ;  /* 0x0008800001097983 */ /* 0x000f220000300800 */
[----:B------:R-:W-:-:S03]  /*23a90*/  IMAD.MOV.U32 R5, RZ, RZ, R212 ;  /* 0x000000ffff057224 */ /* 0x000fc600078e00d4 */
[----:B------:R-:W4:Y:S04]  /*23aa0*/  LDL.LU R215, [R1+0x89c] ;  /* 0x00089c0001d77983 */ /* 0x000f280000300800 */
[----:B------:R-:W4:Y:S01]  /*23ab0*/  LDL.LU R212, [R1+0x8a0] ;  /* 0x0008a00001d47983 */ /* 0x000f220000300800 */
[----:B------:R-:W-:-:S03]  /*23ac0*/  ISETP.NE.U32.AND P0, PT, R0, RZ, PT ;  /* 0x000000ff0000720c */ /* 0x000fc60003f05070 */
[----:B------:R1:W-:Y:S04]  /*23ad0*/  LDGSTS.E [R2+0x3800c], desc[UR8][R4.64], P2 ;  /* 0x3800c00004027fae */ /* 0x0003e80009121848 */
[----:B------:R-:W0:Y:S01]  /*23ae0*/  LDGDEPBAR ;  /* 0x00000000000079af */ /* 0x000e220000000000 */
[----:B-1----:R-:W-:-:S04]  /*23af0*/  MOV R4, UR12 ;  /* 0x0000000c00047c02 */ /* 0x002fc80008000f00 */
[----:B------:R-:W-:Y:S02]  /*23b00*/  IADD3 R0, R11, 0x100000, R4 ;  /* 0x001000000b007810 */ /* 0x000fe40007ffe004 */
[----:B---3--:R-:W-:Y:S02]  /*23b10*/  IADD3 R3, P1, R3, UR5, RZ ;  /* 0x0000000503037c10 */ /* 0x008fe4000ff3e0ff */
[----:B--2---:R-:W-:-:S03]  /*23b20*/  IADD3 R7, P2, R7, UR5, RZ ;  /* 0x0000000507077c10 */ /* 0x004fc6000ff5e0ff */
[----:B------:R1:W-:Y:S01]  /*23b30*/  STL [R1+0x840], R3 ;  /* 0x0008400301007387 */ /* 0x0003e20000100800 */
[----:B------:R-:W-:-:S03]  /*23b40*/  IMAD.MOV.U32 R2, RZ, RZ, R3 ;  /* 0x000000ffff027224 */ /* 0x000fc600078e0003 */
[----:B------:R-:W-:Y:S01]  /*23b50*/  STL [R1+0x860], R7 ;  /* 0x0008600701007387 */ /* 0x000fe20000100800 */
[----:B------:R-:W-:-:S05]  /*23b60*/  IADD3.X R8, R8, UR7, RZ, P1, !PT ;  /* 0x0000000708087c10 */ /* 0x000fca0008ffe4ff */
[----:B-1----:R-:W-:Y:S01]  /*23b70*/  IMAD.MOV.U32 R3, RZ, RZ, R8 ;  /* 0x000000ffff037224 */ /* 0x002fe200078e0008 */
[----:B------:R-:W-:Y:S01]  /*23b80*/  IADD3.X R214, R214, UR7, RZ, P2, !PT ;  /* 0x00000007d6d67c10 */ /* 0x000fe200097fe4ff */
[----:B------:R1:W-:Y:S04]  /*23b90*/  STL [R1+0x83c], R8 ;  /* 0x00083c0801007387 */ /* 0x0003e80000100800 */
[----:B------:R2:W-:Y:S04]  /*23ba0*/  STL [R1+0x85c], R214 ;  /* 0x00085cd601007387 */ /* 0x0005e80000100800 */
[----:B------:R-:W3:Y:S04]  /*23bb0*/  LDL.LU R5, [R1+0x8c0] ;  /* 0x0008c00001057983 */ /* 0x000ee80000300800 */
[----:B------:R2:W-:Y:S04]  /*23bc0*/  LDGSTS.E [R0+-0x40000], desc[UR8][R2.64], P0 ;  /* 0xc000000002007fae */ /* 0x0005e80008121848 */
[----:B-1----:R-:W3:Y:S01]  /*23bd0*/  LDL.LU R8, [R1+0x8e0] ;  /* 0x0008e00001087983 */ /* 0x002ee20000300800 */
[----:B--2---:R-:W-:-:S03]  /*23be0*/  IMAD.MOV.U32 R2, RZ, RZ, R7 ;  /* 0x000000ffff027224 */ /* 0x004fc600078e0007 */
[----:B------:R-:W2:Y:S01]  /*23bf0*/  LDL.LU R7, [R1+0x8bc] ;  /* 0x0008bc0001077983 */ /* 0x000ea20000300800 */
[----:B------:R-:W-:-:S03]  /*23c00*/  IMAD.MOV.U32 R3, RZ, RZ, R214 ;  /* 0x000000ffff037224 */ /* 0x000fc600078e00d6 */
[----:B------:R-:W2:Y:S04]  /*23c10*/  LDL.LU R214, [R1+0x8dc] ;  /* 0x0008dc0001d67983 */ /* 0x000ea80000300800 */
[----:B------:R1:W-:Y:S01]  /*23c20*/  LDGSTS.E [R0+-0x3fc00], desc[UR8][R2.64], P0 ;  /* 0xc040000002007fae */ /* 0x0003e20008121848 */
[----:B----4-:R-:W-:-:S04]  /*23c30*/  IADD3 R9, P1, R9, UR5, RZ ;  /* 0x0000000509097c10 */ /* 0x010fc8000ff3e0ff */
[----:B------:R-:W-:Y:S02]  /*23c40*/  IADD3.X R213, R213, UR7, RZ, P1, !PT ;  /* 0x00000007d5d57c10 */ /* 0x000fe40008ffe4ff */
[----:B------:R-:W-:Y:S01]  /*23c50*/  IADD3 R212, P2, R212, UR5, RZ ;  /* 0x00000005d4d47c10 */ /* 0x000fe2000ff5e0ff */
[----:B------:R4:W-:Y:S01]  /*23c60*/  STL [R1+0x880], R9 ;  /* 0x0008800901007387 */ /* 0x0009e20000100800 */
[----:B-1----:R-:W-:Y:S02]  /*23c70*/  IMAD.MOV.U32 R2, RZ, RZ, R9 ;  /* 0x000000ffff027224 */ /* 0x002fe400078e0009 */
[----:B------:R-:W-:Y:S01]  /*23c80*/  IADD3.X R215, R215, UR7, RZ, P2, !PT ;  /* 0x00000007d7d77c10 */ /* 0x000fe200097fe4ff */
[----:B------:R-:W-:Y:S01]  /*23c90*/  IMAD.MOV.U32 R3, RZ, RZ, R213 ;  /* 0x000000ffff037224 */ /* 0x000fe200078e00d5 */
[----:B------:R1:W-:Y:S04]  /*23ca0*/  STL [R1+0x87c], R213 ;  /* 0x00087cd501007387 */ /* 0x0003e80000100800 */
[----:B------:R1:W-:Y:S04]  /*23cb0*/  STL [R1+0x8a0], R212 ;  /* 0x0008a0d401007387 */ /* 0x0003e80000100800 */
[----:B----4-:R-:W4:Y:S04]  /*23cc0*/  LDL.LU R9, [R1+0x900] ;  /* 0x0009000001097983 */ /* 0x010f280000300800 */
[----:B------:R1:W-:Y:S04]  /*23cd0*/  STL [R1+0x89c], R215 ;  /* 0x00089cd701007387 */ /* 0x0003e80000100800 */
[----:B------:R1:W-:Y:S04]  /*23ce0*/  LDGSTS.E [R0+-0x3f800], desc[UR8][R2.64], P0 ;  /* 0xc080000002007fae */ /* 0x0003e80008121848 */
[----:B-1----:R-:W4:Y:S01]  /*23cf0*/  LDL.LU R213, [R1+0x920] ;  /* 0x0009200001d57983 */ /* 0x002f220000300800 */
[----:B------:R-:W-:-:S03]  /*23d00*/  MOV R2, R212 ;  /* 0x000000d400027202 */ /* 0x000fc60000000f00 */
[----:B------:R-:W4:Y:S01]  /*23d10*/  LDL.LU R212, [R1+0x8fc] ;  /* 0x0008fc0001d47983 */ /* 0x000f220000300800 */
[----:B------:R-:W-:-:S03]  /*23d20*/  IMAD.MOV.U32 R3, RZ, RZ, R215 ;  /* 0x000000ffff037224 */ /* 0x000fc600078e00d7 */
[----:B------:R-:W4:Y:S04]  /*23d30*/  LDL.LU R215, [R1+0x91c] ;  /* 0x00091c0001d77983 */ /* 0x000f280000300800 */
[----:B------:R1:W-:Y:S01]  /*23d40*/  LDGSTS.E [R0+-0x3f400], desc[UR8][R2.64], P0 ;  /* 0xc0c0000002007fae */ /* 0x0003e20008121848 */
[----:B---3--:R-:W-:Y:S02]  /*23d50*/  IADD3 R5, P1, R5, UR5, RZ ;  /* 0x0000000505057c10 */ /* 0x008fe4000ff3e0ff */
[----:B------:R-:W-:-:S03]  /*23d60*/  IADD3 R8, P2, R8, UR5, RZ ;  /* 0x0000000508087c10 */ /* 0x000fc6000ff5e0ff */
[----:B------:R3:W-:Y:S01]  /*23d70*/  STL [R1+0x8c0], R5 ;  /* 0x0008c00501007387 */ /* 0x0007e20000100800 */
[----:B-1----:R-:W-:Y:S01]  /*23d80*/  IMAD.MOV.U32 R2, RZ, RZ, R5 ;  /* 0x000000ffff027224 */ /* 0x002fe200078e0005 */
[----:B--2---:R-:W-:Y:S02]  /*23d90*/  IADD3.X R7, R7, UR7, RZ, P1, !PT ;  /* 0x0000000707077c10 */ /* 0x004fe40008ffe4ff */
[----:B------:R-:W-:-:S03]  /*23da0*/  IADD3.X R214, R214, UR7, RZ, P2, !PT ;  /* 0x00000007d6d67c10 */ /* 0x000fc600097fe4ff */
[----:B------:R-:W-:Y:S01]  /*23db0*/  IMAD.MOV.U32 R3, RZ, RZ, R7 ;  /* 0x000000ffff037224 */ /* 0x000fe200078e0007 */
[----:B------:R1:W-:Y:S04]  /*23dc0*/  STL [R1+0x8bc], R7 ;  /* 0x0008bc0701007387 */ /* 0x0003e80000100800 */
[----:B------:R2:W-:Y:S04]  /*23dd0*/  STL [R1+0x8e0], R8 ;  /* 0x0008e00801007387 */ /* 0x0005e80000100800 */
[----:B---3--:R-:W3:Y:S04]  /*23de0*/  LDL.LU R5, [R1+0x940] ;  /* 0x0009400001057983 */ /* 0x008ee80000300800 */
[----:B------:R2:W-:Y:S04]  /*23df0*/  STL [R1+0x8dc], R214 ;  /* 0x0008dcd601007387 */ /* 0x0005e80000100800 */
[----:B------:R2:W-:Y:S04]  /*23e00*/  LDGSTS.E [R0+-0x3f000], desc[UR8][R2.64], P0 ;  /* 0xc100000002007fae */ /* 0x0005e80008121848 */
[----:B-1----:R-:W3:Y:S01]  /*23e10*/  LDL.LU R7, [R1+0x960] ;  /* 0x0009600001077983 */ /* 0x002ee20000300800 */
[----:B--2---:R-:W-:-:S03]  /*23e20*/  IMAD.MOV.U32 R2, RZ, RZ, R8 ;  /* 0x000000ffff027224 */ /* 0x004fc600078e0008 */
[----:B------:R-:W2:Y:S01]  /*23e30*/  LDL.LU R8, [R1+0x93c] ;  /* 0x00093c0001087983 */ /* 0x000ea20000300800 */
[----:B------:R-:W-:-:S03]  /*23e40*/  IMAD.MOV.U32 R3, RZ, RZ, R214 ;  /* 0x000000ffff037224 */ /* 0x000fc600078e00d6 */
[----:B------:R-:W2:Y:S01]  /*23e50*/  LDL.LU R214, [R1+0x95c] ;  /* 0x00095c0001d67983 */ /* 0x000ea20000300800 */
[----:B----4-:R-:W-:-:S03]  /*23e60*/  IADD3 R9, P1, R9, UR5, RZ ;  /* 0x0000000509097c10 */ /* 0x010fc6000ff3e0ff */
[----:B------:R1:W-:Y:S01]  /*23e70*/  LDGSTS.E [R0+-0x3ec00], desc[UR8][R2.64], P0 ;  /* 0xc140000002007fae */ /* 0x0003e20008121848 */
[----:B------:R-:W-:-:S03]  /*23e80*/  IADD3 R213, P2, R213, UR5, RZ ;  /* 0x00000005d5d57c10 */ /* 0x000fc6000ff5e0ff */
[----:B------:R4:W-:Y:S01]  /*23e90*/  STL [R1+0x900], R9 ;  /* 0x0009000901007387 */ /* 0x0009e20000100800 */
[----:B------:R-:W-:Y:S01]  /*23ea0*/  IADD3.X R212, R212, UR7, RZ, P1, !PT ;  /* 0x00000007d4d47c10 */ /* 0x000fe20008ffe4ff */
[----:B-1----:R-:W-:Y:S01]  /*23eb0*/  IMAD.MOV.U32 R2, RZ, RZ, R9 ;  /* 0x000000ffff027224 */ /* 0x002fe200078e0009 */
[----:B------:R-:W-:-:S03]  /*23ec0*/  IADD3.X R215, R215, UR7, RZ, P2, !PT ;  /* 0x00000007d7d77c10 */ /* 0x000fc600097fe4ff */
[----:B------:R1:W-:Y:S01]  /*23ed0*/  STL [R1+0x8fc], R212 ;  /* 0x0008fcd401007387 */ /* 0x0003e20000100800 */
[----:B------:R-:W-:-:S03]  /*23ee0*/  MOV R3, R212 ;  /* 0x000000d400037202 */ /* 0x000fc60000000f00 */
[----:B------:R1:W-:Y:S04]  /*23ef0*/  STL [R1+0x920], R213 ;  /* 0x000920d501007387 */ /* 0x0003e80000100800 */
[----:B----4-:R-:W4:Y:S04]  /*23f00*/  LDL.LU R9, [R1+0x980] ;  /* 0x0009800001097983 */ /* 0x010f280000300800 */
[----:B------:R1:W-:Y:S04]  /*23f10*/  STL [R1+0x91c], R215 ;  /* 0x00091cd701007387 */ /* 0x0003e80000100800 */
[----:B------:R1:W-:Y:S04]  /*23f20*/  LDGSTS.E [R0+-0x3e800], desc[UR8][R2.64], P0 ;  /* 0xc180000002007fae */ /* 0x0003e80008121848 */
[----:B-1----:R-:W4:Y:S01]  /*23f30*/  LDL.LU R212, [R1+0x9a0] ;  /* 0x0009a00001d47983 */ /* 0x002f220000300800 */
[----:B------:R-:W-:-:S03]  /*23f40*/  IMAD.MOV.U32 R2, RZ, RZ, R213 ;  /* 0x000000ffff027224 */ /* 0x000fc600078e00d5 */
[----:B------:R-:W4:Y:S01]  /*23f50*/  LDL.LU R213, [R1+0x97c] ;  /* 0x00097c0001d57983 */ /* 0x000f220000300800 */
[----:B------:R-:W-:-:S03]  /*23f60*/  IMAD.MOV.U32 R3, RZ, RZ, R215 ;  /* 0x000000ffff037224 */ /* 0x000fc600078e00d7 */
[----:B------:R-:W4:Y:S04]  /*23f70*/  LDL.LU R215, [R1+0x99c] ;  /* 0x00099c0001d77983 */ /* 0x000f280000300800 */
[----:B------:R1:W-:Y:S01]  /*23f80*/  LDGSTS.E [R0+-0x3e400], desc[UR8][R2.64], P0 ;  /* 0xc1c0000002007fae */ /* 0x0003e20008121848 */
[----:B---3--:R-:W-:-:S05]  /*23f90*/  IADD3 R5, P1, R5, UR5, RZ ;  /* 0x0000000505057c10 */ /* 0x008fca000ff3e0ff */
[----:B------:R3:W-:Y:S01]  /*23fa0*/  STL [R1+0x940], R5 ;  /* 0x0009400501007387 */ /* 0x0007e20000100800 */
[----:B-1----:R-:W-:Y:S01]  /*23fb0*/  IMAD.MOV.U32 R2, RZ, RZ, R5 ;  /* 0x000000ffff027224 */ /* 0x002fe200078e0005 */
[----:B------:R-:W-:Y:S02]  /*23fc0*/  IADD3 R7, P2, R7, UR5, RZ ;  /* 0x0000000507077c10 */ /* 0x000fe4000ff5e0ff */
        /* <DEDUP_REMOVED lines=16> */
[----:B------:R-:W-:Y:S01]  /*240d0*/  STL [R1+0x980], R9 ;  /* 0x0009800901007387 */ /* 0x000fe20000100800 */
[----:B------:R-:W-:Y:S02]  /*240e0*/  IADD3.X R213, R213, UR7, RZ, P1, !PT ;  /* 0x00000007d5d57c10 */ /* 0x000fe40008ffe4ff */
[----:B-1----:R-:W-:Y:S02]  /*240f0*/  MOV R2, R9 ;  /* 0x0000000900027202 */ /* 0x002fe40000000f00 */
[----:B------:R-:W-:Y:S01]  /*24100*/  IADD3.X R215, R215, UR7, RZ, P2, !PT ;  /* 0x00000007d7d77c10 */ /* 0x000fe200097fe4ff */
[----:B------:R-:W-:Y:S01]  /*24110*/  IMAD.MOV.U32 R3, RZ, RZ, R213 ;  /* 0x000000ffff037224 */ /* 0x000fe200078e00d5 */
[----:B------:R1:W-:Y:S04]  /*24120*/  STL [R1+0x97c], R213 ;  /* 0x00097cd501007387 */ /* 0x0003e80000100800 */
[----:B------:R-:W-:Y:S04]  /*24130*/  STL [R1+0x9a0], R212 ;  /* 0x0009a0d401007387 */ /* 0x000fe80000100800 */
[----:B------:R4:W-:Y:S04]  /*24140*/  LDGSTS.E [R0+-0x3d800], desc[UR8][R2.64], P0 ;  /* 0xc280000002007fae */ /* 0x0009e80008121848 */
[----:B-1----:R-:W2:Y:S04]  /*24150*/  LDL.LU R213, [R1+0xa00] ;  /* 0x000a000001d57983 */ /* 0x002ea80000300800 */
[----:B------:R1:W-:Y:S04]  /*24160*/  STL [R1+0x99c], R215 ;  /* 0x00099cd701007387 */ /* 0x0003e80000100800 */
[----:B------:R-:W2:Y:S01]  /*24170*/  LDL.LU R9, [R1+0xa20] ;  /* 0x000a200001097983 */ /* 0x000ea20000300800 */
[----:B----4-:R-:W-:-:S03]  /*24180*/  IMAD.MOV.U32 R3, RZ, RZ, R215 ;  /* 0x000000ffff037224 */ /* 0x010fc600078e00d7 */
[----:B-1----:R-:W4:Y:S01]  /*24190*/  LDL.LU R215, [R1+0x9fc] ;  /* 0x0009fc0001d77983 */ /* 0x002f220000300800 */
        /* <DEDUP_REMOVED lines=18> */
[----:B------:R-:W-:-:S03]  /*242c0*/  MOV R3, R214 ;  /* 0x000000d600037202 */ /* 0x000fc60000000f00 */
[----:B------:R-:W2:Y:S01]  /*242d0*/  LDL.LU R214, [R1+0x864] ;  /* 0x0008640001d67983 */ /* 0x000ea20000300800 */
[----:B------:R-:W-:-:S03]  /*242e0*/  IADD3 R213, P1, R213, UR5, RZ ;  /* 0x00000005d5d57c10 */ /* 0x000fc6000ff3e0ff */
[----:B------:R1:W-:Y:S01]  /*242f0*/  LDGSTS.E [R0+-0x3cc00], desc[UR8][R2.64], P0 ;  /* 0xc340000002007fae */ /* 0x0003e20008121848 */
[----:B------:R-:W-:Y:S02]  /*24300*/  IADD3 R9, P2, R9, UR5, RZ ;  /* 0x0000000509097c10 */ /* 0x000fe4000ff5e0ff */
[----:B----4-:R-:W-:Y:S01]  /*24310*/  IADD3.X R215, R215, UR7, RZ, P1, !PT ;  /* 0x00000007d7d77c10 */ /* 0x010fe20008ffe4ff */
[----:B------:R4:W-:Y:S01]  /*24320*/  STL [R1+0xa00], R213 ;  /* 0x000a00d501007387 */ /* 0x0009e20000100800 */
[----:B------:R-:W-:Y:S01]  /*24330*/  IADD3.X R212, R212, UR7, RZ, P2, !PT ;  /* 0x00000007d4d47c10 */ /* 0x000fe200097fe4ff */
[----:B-1----:R-:W-:Y:S02]  /*24340*/  IMAD.MOV.U32 R2, RZ, RZ, R213 ;  /* 0x000000ffff027224 */ /* 0x002fe400078e00d5 */
[----:B------:R-:W-:Y:S01]  /*24350*/  IMAD.MOV.U32 R3, RZ, RZ, R215 ;  /* 0x000000ffff037224 */ /* 0x000fe200078e00d7 */
[----:B------:R-:W-:Y:S04]  /*24360*/  STL [R1+0x9fc], R215 ;  /* 0x0009fcd701007387 */ /* 0x000fe80000100800 */
[----:B------:R1:W-:Y:S04]  /*24370*/  STL [R1+0xa20], R9 ;  /* 0x000a200901007387 */ /* 0x0003e80000100800 */
[----:B------:R1:W-:Y:S04]  /*24380*/  LDGSTS.E [R0+-0x3c800], desc[UR8][R2.64], P0 ;  /* 0xc380000002007fae */ /* 0x0003e80008121848 */
[----:B------:R1:W-:Y:S04]  /*24390*/  STL [R1+0xa1c], R212 ;  /* 0x000a1cd401007387 */ /* 0x0003e80000100800 */
[----:B----4-:R-:W4:Y:S01]  /*243a0*/  LDL.LU R213, [R1+0x884] ;  /* 0x0008840001d57983 */ /* 0x010f220000300800 */
[----:B-1----:R-:W-:-:S03]  /*243b0*/  IMAD.MOV.U32 R2, RZ, RZ, R9 ;  /* 0x000000ffff027224 */ /* 0x002fc600078e0009 */
[----:B------:R-:W4:Y:S01]  /*243c0*/  LDL.LU R9, [R1+0x888] ;  /* 0x0008880001097983 */ /* 0x000f220000300800 */
[----:B------:R-:W-:-:S03]  /*243d0*/  IMAD.MOV.U32 R3, RZ, RZ, R212 ;  /* 0x000000ffff037224 */ /* 0x000fc600078e00d4 */
[----:B------:R-:W4:Y:S04]  /*243e0*/  LDL.LU R215, [R1+0x8a4] ;  /* 0x0008a40001d77983 */ /* 0x000f280000300800 */
[----:B------:R-:W4:Y:S04]  /*243f0*/  LDL.LU R212, [R1+0x8a8] ;  /* 0x0008a80001d47983 */ /* 0x000f280000300800 */
[----:B------:R1:W-:Y:S02]  /*24400*/  LDGSTS.E [R0+-0x3c400], desc[UR8][R2.64], P0 ;  /* 0xc3c0000002007fae */ /* 0x0003e40008121848 */
[----:B-1----:R-:W-:-:S04]  /*24410*/  LOP3.LUT R0, R11, 0x20, RZ, 0x3c, !PT ;  /* 0x000000200b007812 */ /* 0x002fc800078e3cff */
[----:B------:R-:W-:Y:S02]  /*24420*/  IADD3 R0, R0, 0x100000, R4 ;  /* 0x0010000000007810 */ /* 0x000fe40007ffe004 */
[----:B---3--:R-:W-:-:S05]  /*24430*/  IADD3 R5, P1, R5, UR5, RZ ;  /* 0x0000000505057c10 */ /* 0x008fca000ff3e0ff */
[----:B------:R1:W-:Y:S01]  /*24440*/  STL [R1+0x848], R5 ;  /* 0x0008480501007387 */ /* 0x0003e20000100800 */
[----:B------:R-:W-:Y:S01]  /*24450*/  IMAD.MOV.U32 R2, RZ, RZ, R5 ;  /* 0x000000ffff027224 */ /* 0x000fe200078e0005 */
[----:B------:R-:W-:Y:S02]  /*24460*/  IADD3 R7, P2, R7, UR5, RZ ;  /* 0x0000000507077c10 */ /* 0x000fe4000ff5e0ff */
[----:B--2---:R-:W-:-:S03]  /*24470*/  IADD3.X R8, R8, UR7, RZ, P1, !PT ;  /* 0x0000000708087c10 */ /* 0x004fc60008ffe4ff */
[----:B------:R-:W-:Y:S01]  /*24480*/  STL [R1+0x868], R7 ;  /* 0x0008680701007387 */ /* 0x000fe20000100800 */
[----:B------:R-:W-:Y:S01]  /*24490*/  IADD3.X R214, R214, UR7, RZ, P2, !PT ;  /* 0x00000007d6d67c10 */ /* 0x000fe200097fe4ff */
[----:B------:R-:W-:Y:S02]  /*244a0*/  IMAD.MOV.U32 R3, RZ, RZ, R8 ;  /* 0x000000ffff037224 */ /* 0x000fe400078e0008 */
[----:B------:R2:W-:Y:S04]  /*244b0*/  STL [R1+0x844], R8 ;  /* 0x0008440801007387 */ /* 0x0005e80000100800 */
[----:B-1----:R-:W3:Y:S04]  /*244c0*/  LDL.LU R5, [R1+0x8c8] ;  /* 0x0008c80001057983 */ /* 0x002ee80000300800 */
[----:B------:R1:W-:Y:S04]  /*244d0*/  LDGSTS.E [R0+-0x3ff00], desc[UR8][R2.64], P0 ;  /* 0xc010000002007fae */ /* 0x0003e80008121848 */
[----:B--2---:R-:W2:Y:S04]  /*244e0*/  LDL.LU R8, [R1+0x8e8] ;  /* 0x0008e80001087983 */ /* 0x004ea80000300800 */
[----:B------:R1:W-:Y:S02]  /*244f0*/  STL [R1+0x864], R214 ;  /* 0x000864d601007387 */ /* 0x0003e40000100800 */
[----:B-1----:R-:W-:-:S02]  /*24500*/  MOV R2, R7 ;  /* 0x0000000700027202 */ /* 0x002fc40000000f00 */
        /* <DEDUP_REMOVED lines=22> */
[----:B---3--:R-:W-:Y:S02]  /*24670*/  IADD3 R5, P1, R5, UR5, RZ ;  /* 0x0000000505057c10 */ /* 0x008fe4000ff3e0ff */
[----:B--2---:R-:W-:-:S03]  /*24680*/  IADD3 R8, P2, R8, UR5, RZ ;  /* 0x0000000508087c10 */ /* 0x004fc6000ff5e0ff */
[----:B------:R2:W-:Y:S01]  /*24690*/  STL [R1+0x8c8], R5 ;  /* 0x0008c80501007387 */ /* 0x0005e20000100800 */
[----:B-1----:R-:W-:Y:S01]  /*246a0*/  IMAD.MOV.U32 R2, RZ, RZ, R5 ;  /* 0x000000ffff027224 */ /* 0x002fe200078e0005 */
[----:B------:R-:W-:Y:S02]  /*246b0*/  IADD3.X R7, R7, UR7, RZ, P1, !PT ;  /* 0x0000000707077c10 */ /* 0x000fe40008ffe4ff */
[----:B------:R-:W-:-:S03]  /*246c0*/  IADD3.X R214, R214, UR7, RZ, P2, !PT ;  /* 0x00000007d6d67c10 */ /* 0x000fc600097fe4ff */
[----:B------:R1:W-:Y:S01]  /*246d0*/  STL [R1+0x8c4], R7 ;  /* 0x0008c40701007387 */ /* 0x0003e20000100800 */
[----:B------:R-:W-:-:S03]  /*246e0*/  MOV R3, R7 ;  /* 0x0000000700037202 */ /* 0x000fc60000000f00 */
[----:B------:R3:W-:Y:S04]  /*246f0*/  STL [R1+0x8e8], R8 ;  /* 0x0008e80801007387 */ /* 0x0007e80000100800 */
[----:B--2---:R-:W2:Y:S04]  /*24700*/  LDL.LU R5, [R1+0x948] ;  /* 0x0009480001057983 */ /* 0x004ea80000300800 */
[----:B------:R3:W-:Y:S04]  /*24710*/  STL [R1+0x8e4], R214 ;  /* 0x0008e4d601007387 */ /* 0x0007e80000100800 */
[----:B------:R3:W-:Y:S04]  /*24720*/  LDGSTS.E [R0+-0x3ef00], desc[UR8][R2.64], P0 ;  /* 0xc110000002007fae */ /* 0x0007e80008121848 */
[----:B-1----:R-:W2:Y:S01]  /*24730*/  LDL.LU R7, [R1+0x968] ;  /* 0x0009680001077983 */ /* 0x002ea20000300800 */
[----:B---3--:R-:W-:-:S03]  /*24740*/  IMAD.MOV.U32 R2, RZ, RZ, R8 ;  /* 0x000000ffff027224 */ /* 0x008fc600078e0008 */
[----:B------:R-:W3:Y:S01]  /*24750*/  LDL.LU R8, [R1+0x944] ;  /* 0x0009440001087983 */ /* 0x000ee20000300800 */
[----:B------:R-:W-:-:S03]  /*24760*/  IMAD.MOV.U32 R3, RZ, RZ, R214 ;  /* 0x000000ffff037224 */ /* 0x000fc600078e00d6 */
[----:B------:R-:W3:Y:S01]  /*24770*/  LDL.LU R214, [R1+0x964] ;  /* 0x0009640001d67983 */ /* 0x000ee20000300800 */
[----:B----4-:R-:W-:-:S03]  /*24780*/  IADD3 R9, P1, R9, UR5, RZ ;  /* 0x0000000509097c10 */ /* 0x010fc6000ff3e0ff */
[----:B------:R1:W-:Y:S04]  /*24790*/  LDGSTS.E [R0+-0x3eb00], desc[UR8][R2.64], P0 ;  /* 0xc150000002007fae */ /* 0x0003e80008121848 */
[----:B------:R4:W-:Y:S01]  /*247a0*/  STL [R1+0x908], R9 ;  /* 0x0009080901007387 */ /* 0x0009e20000100800 */
[----:B------:R-:W-:Y:S01]  /*247b0*/  IADD3 R213, P2, R213, UR5, RZ ;  /* 0x00000005d5d57c10 */ /* 0x000fe2000ff5e0ff */
[----:B-1----:R-:W-:Y:S01]  /*247c0*/  IMAD.MOV.U32 R2, RZ, RZ, R9 ;  /* 0x000000ffff027224 */ /* 0x002fe200078e0009 */
[----:B------:R-:W-:Y:S02]  /*247d0*/  IADD3.X R212, R212, UR7, RZ, P1, !PT ;  /* 0x00000007d4d47c10 */ /* 0x000fe40008ffe4ff */
[----:B------:R-:W-:-:S03]  /*247e0*/  IADD3.X R215, R215, UR7, RZ, P2, !PT ;  /* 0x00000007d7d77c10 */ /* 0x000fc600097fe4ff */
        /* <DEDUP_REMOVED lines=12> */
[----:B--2---:R-:W-:-:S04]  /*248b0*/  IADD3 R5, P1, R5, UR5, RZ ;  /* 0x0000000505057c10 */ /* 0x004fc8000ff3e0ff */
[----:B-1----:R-:W-:Y:S01]  /*248c0*/  MOV R2, R5 ;  /* 0x0000000500027202 */ /* 0x002fe20000000f00 */
[----:B------:R1:W-:Y:S01]  /*248d0*/  STL [R1+0x948], R5 ;  /* 0x0009480501007387 */ /* 0x0003e20000100800 */
[----:B------:R-:W-:Y:S02]  /*248e0*/  IADD3 R7, P2, R7, UR5, RZ ;  /* 0x0000000507077c10 */ /* 0x000fe4000ff5e0ff */
[----:B---3--:R-:W-:Y:S02]  /*248f0*/  IADD3.X R8, R8, UR7, RZ, P1, !PT ;  /* 0x0000000708087c10 */ /* 0x008fe40008ffe4ff */
[----:B------:R-:W-:-:S03]  /*24900*/  IADD3.X R214, R214, UR7, RZ, P2, !PT ;  /* 0x00000007d6d67c10 */ /* 0x000fc600097fe4ff */
[----:B------:R-:W-:Y:S01]  /*24910*/  IMAD.MOV.U32 R3, RZ, RZ, R8 ;  /* 0x000000ffff037224 */ /* 0x000fe200078e0008 */
[----:B------:R2:W-:Y:S04]  /*24920*/  STL [R1+0x944], R8 ;  /* 0x0009440801007387 */ /* 0x0005e80000100800 */
[----:B------:R3:W-:Y:S04]  /*24930*/  STL [R1+0x968], R7 ;  /* 0x0009680701007387 */ /* 0x0007e80000100800 */
[----:B-1----:R-:W4:Y:S04]  /*24940*/  LDL.LU R5, [R1+0x9c8] ;  /* 0x0009c80001057983 */ /* 0x002f280000300800 */
[----:B------:R1:W-:Y:S04]  /*24950*/  STL [R1+0x964], R214 ;  /* 0x000964d601007387 */ /* 0x0003e80000100800 */
[----:B------:R3:W-:Y:S04]  /*24960*/  LDGSTS.E [R0+-0x3df00], desc[UR8][R2.64], P0 ;  /* 0xc210000002007fae */ /* 0x0007e80008121848 */
[----:B--2---:R-:W2:Y:S01]  /*24970*/  LDL.LU R8, [R1+0x9e8] ;  /* 0x0009e80001087983 */ /* 0x004ea20000300800 */
[----:B---3--:R-:W-:-:S03]  /*24980*/  IMAD.MOV.U32 R2, RZ, RZ, R7 ;  /* 0x000000ffff027224 */ /* 0x008fc600078e0007 */
[----:B------:R-:W3:Y:S01]  /*24990*/  LDL.LU R7, [R1+0x9c4] ;  /* 0x0009c40001077983 */ /* 0x000ee20000300800 */
[----:B------:R-:W-:-:S03]  /*249a0*/  IMAD.MOV.U32 R3, RZ, RZ, R214 ;  /* 0x000000ffff037224 */ /* 0x000fc600078e00d6 */
[----:B-1----:R-:W3:Y:S01]  /*249b0*/  LDL.LU R214, [R1+0x9e4] ;  /* 0x0009e40001d67983 */ /* 0x002ee20000300800 */
[----:B----4-:R-:W-:-:S03]  /*249c0*/  IADD3 R9, P1, R9, UR5, RZ ;  /* 0x0000000509097c10 */ /* 0x010fc6000ff3e0ff */
[----:B------:R1:W-:Y:S04]  /*249d0*/  LDGSTS.E [R0+-0x3db00], desc[UR8][R2.64], P0 ;  /* 0xc250000002007fae */ /* 0x0003e80008121848 */
[----:B------:R-:W-:Y:S01]  /*249e0*/  STL [R1+0x988], R9 ;  /* 0x0009880901007387 */ /* 0x000fe20000100800 */
[----:B------:R-:W-:Y:S01]  /*249f0*/  IADD3 R212, P2, R212, UR5, RZ ;  /* 0x00000005d4d47c10 */ /* 0x000fe2000ff5e0ff */
[----:B-1----:R-:W-:Y:S01]  /*24a00*/  IMAD.MOV.U32 R2, RZ, RZ, R9 ;  /* 0x000000ffff027224 */ /* 0x002fe200078e0009 */
[----:B------:R-:W-:Y:S02]  /*24a10*/  IADD3.X R213, R213, UR7, RZ, P1, !PT ;  /* 0x00000007d5d57c10 */ /* 0x000fe40008ffe4ff */
[----:B------:R-:W-:-:S03]  /*24a20*/  IADD3.X R215, R215, UR7, RZ, P2, !PT ;  /* 0x00000007d7d77c10 */ /* 0x000fc600097fe4ff */
[----:B------:R-:W-:Y:S01]  /*24a30*/  IMAD.MOV.U32 R3, RZ, RZ, R213 ;  /* 0x000000ffff037224 */ /* 0x000fe200078e00d5 */
[----:B------:R1:W-:Y:S04]  /*24a40*/  STL [R1+0x984], R213 ;  /* 0x000984d501007387 */ /* 0x0003e80000100800 */
[----:B------:R-:W-:Y:S04]  /*24a50*/  STL [R1+0x9a8], R212 ;  /* 0x0009a8d401007387 */ /* 0x000fe80000100800 */
[----:B------:R4:W-:Y:S04]  /*24a60*/  LDGSTS.E [R0+-0x3d700], desc[UR8][R2.64], P0 ;  /* 0xc290000002007fae */ /* 0x0009e80008121848 */
[----:B-1----:R-:W3:Y:S04]  /*24a70*/  LDL.LU R213, [R1+0xa08] ;  /* 0x000a080001d57983 */ /* 0x002ee80000300800 */
[----:B------:R1:W-:Y:S04]  /*24a80*/  STL [R1+0x9a4], R215 ;  /* 0x0009a4d701007387 */ /* 0x0003e80000100800 */
[----:B------:R-:W3:Y:S01]  /*24a90*/  LDL.LU R9, [R1+0xa28] ;  /* 0x000a280001097983 */ /* 0x000ee20000300800 */
[----:B----4-:R-:W-:Y:S01]  /*24aa0*/  MOV R3, R215 ;  /* 0x000000d700037202 */ /* 0x010fe20000000f00 */
[----:B------:R-:W-:-:S02]  /*24ab0*/  IMAD.MOV.U32 R2, RZ, RZ, R212 ;  /* 0x000000ffff027224 */ /* 0x000fc400078e00d4 */
[----:B-1----:R-:W4:Y:S04]  /*24ac0*/  LDL.LU R215, [R1+0xa04] ;  /* 0x000a040001d77983 */ /* 0x002f280000300800 */
[----:B------:R-:W4:Y:S04]  /*24ad0*/  LDL.LU R212, [R1+0xa24] ;  /* 0x000a240001d47983 */ /* 0x000f280000300800 */
[----:B------:R1:W-:Y:S01]  /*24ae0*/  LDGSTS.E [R0+-0x3d300], desc[UR8][R2.64], P0 ;  /* 0xc2d0000002007fae */ /* 0x0003e20008121848 */
[----:B------:R-:W-:-:S05]  /*24af0*/  IADD3 R5, P1, R5, UR5, RZ ;  /* 0x0000000505057c10 */ /* 0x000fca000ff3e0ff */
[----:B------:R3:W-:Y:S01]  /*24b00*/  STL [R1+0x9c8], R5 ;  /* 0x0009c80501007387 */ /* 0x0007e20000100800 */
[----:B-1----:R-:W-:Y:S01]  /*24b10*/  IMAD.MOV.U32 R2, RZ, RZ, R5 ;  /* 0x000000ffff027224 */ /* 0x002fe200078e0005 */
[----:B--2---:R-:W-:Y:S02]  /*24b20*/  IADD3 R8, P2, R8, UR5, RZ ;  /* 0x0000000508087c10 */ /* 0x004fe4000ff5e0ff */
[----:B---3--:R-:W-:Y:S02]  /*24b30*/  IADD3.X R7, R7, UR7, RZ, P1, !PT ;  /* 0x0000000707077c10 */ /* 0x008fe40008ffe4ff */
[----:B------:R-:W-:-:S03]  /*24b40*/  IADD3.X R214, R214, UR7, RZ, P2, !PT ;  /* 0x00000007d6d67c10 */ /* 0x000fc600097fe4ff */
[----:B------:R-:W-:Y:S01]  /*24b50*/  IMAD.MOV.U32 R3, RZ, RZ, R7 ;  /* 0x000000ffff037224 */ /* 0x000fe200078e0007 */
[----:B------:R1:W-:Y:S04]  /*24b60*/  STL [R1+0x9c4], R7 ;  /* 0x0009c40701007387 */ /* 0x0003e80000100800 */
[----:B------:R2:W-:Y:S04]  /*24b70*/  STL [R1+0x9e8], R8 ;  /* 0x0009e80801007387 */ /* 0x0005e80000100800 */
[----:B------:R-:W3:Y:S04]  /*24b80*/  LDL.LU R5, [R1+0x850] ;  /* 0x0008500001057983 */ /* 0x000ee80000300800 */
[----:B------:R2:W-:Y:S04]  /*24b90*/  STL [R1+0x9e4], R214 ;  /* 0x0009e4d601007387 */ /* 0x0005e80000100800 */
[----:B------:R2:W-:Y:S04]  /*24ba0*/  LDGSTS.E [R0+-0x3cf00], desc[UR8][R2.64], P0 ;  /* 0xc310000002007fae */ /* 0x0005e80008121848 */
[----:B-1----:R-:W3:Y:S01]  /*24bb0*/  LDL.LU R7, [R1+0x870] ;  /* 0x0008700001077983 */ /* 0x002ee20000300800 */
[----:B--2---:R-:W-:-:S03]  /*24bc0*/  IMAD.MOV.U32 R2, RZ, RZ, R8 ;  /* 0x000000ffff027224 */ /* 0x004fc600078e0008 */
[----:B------:R-:W2:Y:S01]  /*24bd0*/  LDL.LU R8, [R1+0x84c] ;  /* 0x00084c0001087983 */ /* 0x000ea20000300800 */
[----:B------:R-:W-:-:S03]  /*24be0*/  IMAD.MOV.U32 R3, RZ, RZ, R214 ;  /* 0x000000ffff037224 */ /* 0x000fc600078e00d6 */
[----:B------:R-:W2:Y:S04]  /*24bf0*/  LDL.LU R214, [R1+0x86c] ;  /* 0x00086c0001d67983 */ /* 0x000ea80000300800 */
[----:B------:R1:W-:Y:S01]  /*24c00*/  LDGSTS.E [R0+-0x3cb00], desc[UR8][R2.64], P0 ;  /* 0xc350000002007fae */ /* 0x0003e20008121848 */
[----:B------:R-:W-:Y:S02]  /*24c10*/  IADD3 R213, P1, R213, UR5, RZ ;  /* 0x00000005d5d57c10 */ /* 0x000fe4000ff3e0ff */
[----:B------:R-:W-:Y:S02]  /*24c20*/  IADD3 R9, P2, R9, UR5, RZ ;  /* 0x0000000509097c10 */ /* 0x000fe4000ff5e0ff */
[----:B----4-:R-:W-:Y:S01]  /*24c30*/  IADD3.X R215, R215, UR7, RZ, P1, !PT ;  /* 0x00000007d7d77c10 */ /* 0x010fe20008ffe4ff */
[----:B-1----:R-:W-:Y:S01]  /*24c40*/  IMAD.MOV.U32 R2, RZ, RZ, R213 ;  /* 0x000000ffff027224 */ /* 0x002fe200078e00d5 */
[----:B------:R-:W-:Y:S01]  /*24c50*/  STL [R1+0xa08], R213 ;  /* 0x000a08d501007387 */ /* 0x000fe20000100800 */
[----:B------:R-:W-:-:S02]  /*24c60*/  IADD3.X R212, R212, UR7, RZ, P2, !PT ;  /* 0x00000007d4d47c10 */ /* 0x000fc400097fe4ff */
[----:B------:R-:W-:Y:S01]  /*24c70*/  IMAD.MOV.U32 R3, RZ, RZ, R215 ;  /* 0x000000ffff037224 */ /* 0x000fe200078e00d7 */
[----:B------:R-:W-:Y:S04]  /*24c80*/  STL [R1+0xa04], R215 ;  /* 0x000a04d701007387 */ /* 0x000fe80000100800 */
[----:B------:R-:W-:Y:S04]  /*24c90*/  STL [R1+0xa28], R9 ;  /* 0x000a280901007387 */ /* 0x000fe80000100800 */
[----:B------:R1:W-:Y:S04]  /*24ca0*/  LDGSTS.E [R0+-0x3c700], desc[UR8][R2.64], P0 ;  /* 0xc390000002007fae */ /* 0x0003e80008121848 */
[----:B------:R4:W-:Y:S01]  /*24cb0*/  STL [R1+0xa24], R212 ;  /* 0x000a24d401007387 */ /* 0x0009e20000100800 */
[----:B-1----:R-:W-:Y:S01]  /*24cc0*/  MOV R2, R9 ;  /* 0x0000000900027202 */ /* 0x002fe20000000f00 */
[----:B------:R-:W-:-:S02]  /*24cd0*/  IMAD.MOV.U32 R3, RZ, RZ, R212 ;  /* 0x000000ffff037224 */ /* 0x000fc400078e00d4 */
[----:B----4-:R-:W4:Y:S04]  /*24ce0*/  LDL.LU R212, [R1+0x88c] ;  /* 0x00088c0001d47983 */ /* 0x010f280000300800 */
[----:B------:R-:W4:Y:S04]  /*24cf0*/  LDL.LU R9, [R1+0x890] ;  /* 0x0008900001097983 */ /* 0x000f280000300800 */
[----:B------:R-:W4:Y:S04]  /*24d00*/  LDL.LU R215, [R1+0x8ac] ;  /* 0x0008ac0001d77983 */ /* 0x000f280000300800 */
[----:B------:R1:W-:Y:S04]  /*24d10*/  LDGSTS.E [R0+-0x3c300], desc[UR8][R2.64], P0 ;  /* 0xc3d0000002007fae */ /* 0x0003e80008121848 */
[----:B------:R-:W4:Y:S01]  /*24d20*/  LDL.LU R213, [R1+0x8b0] ;  /* 0x0008b00001d57983 */ /* 0x000f220000300800 */
        /* <DEDUP_REMOVED lines=15> */
[----:B-1----:R-:W-:-:S02]  /*24e20*/  IMAD.MOV.U32 R2, RZ, RZ, R7 ;  /* 0x000000ffff027224 */ /* 0x002fc400078e0007 */
[----:B------:R-:W2:Y:S01]  /*24e30*/  LDL.LU R7, [R1+0x8cc] ;  /* 0x0008cc0001077983 */ /* 0x000ea20000300800 */
[----:B------:R-:W-:-:S03]  /*24e40*/  IMAD.MOV.U32 R3, RZ, RZ, R214 ;  /* 0x000000ffff037224 */ /* 0x000fc600078e00d6 */
[----:B------:R-:W2:Y:S04]  /*24e50*/  LDL.LU R214, [R1+0x8ec] ;  /* 0x0008ec0001d67983 */ /* 0x000ea80000300800 */
[----:B------:R1:W-:Y:S01]  /*24e60*/  LDGSTS.E [R0+-0x3fa00], desc[UR8][R2.64], P0 ;  /* 0xc060000002007fae */ /* 0x0003e20008121848 */
[----:B----4-:R-:W-:-:S04]  /*24e70*/  IADD3 R9, P1, R9, UR5, RZ ;  /* 0x0000000509097c10 */ /* 0x010fc8000ff3e0ff */
[----:B------:R-:W-:Y:S01]  /*24e80*/  IADD3.X R212, R212, UR7, RZ, P1, !PT ;  /* 0x00000007d4d47c10 */ /* 0x000fe20008ffe4ff */
[----:B------:R4:W-:Y:S01]  /*24e90*/  STL [R1+0x890], R9 ;  /* 0x0008900901007387 */ /* 0x0009e20000100800 */
[----:B-1----:R-:W-:Y:S02]  /*24ea0*/  IMAD.MOV.U32 R2, RZ, RZ, R9 ;  /* 0x000000ffff027224 */ /* 0x002fe400078e0009 */
[----:B------:R-:W-:Y:S02]  /*24eb0*/  MOV R3, R212 ;  /* 0x000000d400037202 */ /* 0x000fe40000000f00 */
[----:B------:R-:W-:Y:S01]  /*24ec0*/  IADD3 R213, P2, R213, UR5, RZ ;  /* 0x00000005d5d57c10 */ /* 0x000fe2000ff5e0ff */
[----:B------:R1:W-:Y:S03]  /*24ed0*/  STL [R1+0x88c], R212 ;  /* 0x00088cd401007387 */ /* 0x0003e60000100800 */
[----:B------:R-:W-:Y:S01]  /*24ee0*/  IADD3.X R215, R215, UR7, RZ, P2, !PT ;  /* 0x00000007d7d77c10 */ /* 0x000fe200097fe4ff */
[----:B------:R1:W-:Y:S04]  /*24ef0*/  STL [R1+0x8b0], R213 ;  /* 0x0008b0d501007387 */ /* 0x0003e80000100800 */
[----:B----4-:R-:W4:Y:S04]  /*24f00*/  LDL.LU R9, [R1+0x910] ;  /* 0x0009100001097983 */ /* 0x010f280000300800 */
[----:B------:R1:W-:Y:S04]  /*24f10*/  STL [R1+0x8ac], R215 ;  /* 0x0008acd701007387 */ /* 0x0003e80000100800 */
[----:B------:R1:W-:Y:S04]  /*24f20*/  LDGSTS.E [R0+-0x3f600], desc[UR8][R2.64], P0 ;  /* 0xc0a0000002007fae */ /* 0x0003e80008121848 */
[----:B-1----:R-:W4:Y:S01]  /*24f30*/  LDL.LU R212, [R1+0x930] ;  /* 0x0009300001d47983 */ /* 0x002f220000300800 */
[----:B------:R-:W-:-:S02]  /*24f40*/  IMAD.MOV.U32 R2, RZ, RZ, R213 ;  /* 0x000000ffff027224 */ /* 0x000fc400078e00d5 */
[----:B------:R-:W-:Y:S01]  /*24f50*/  IMAD.MOV.U32 R3, RZ, RZ, R215 ;  /* 0x000000ffff037224 */ /* 0x000fe200078e00d7 */
[----:B------:R-:W4:Y:S04]  /*24f60*/  LDL.LU R213, [R1+0x90c] ;  /* 0x00090c0001d57983 */ /* 0x000f280000300800 */
[----:B------:R-:W4:Y:S04]  /*24f70*/  LDL.LU R215, [R1+0x92c] ;  /* 0x00092c0001d77983 */ /* 0x000f280000300800 */
[----:B------:R1:W-:Y:S01]  /*24f80*/  LDGSTS.E [R0+-0x3f200], desc[UR8][R2.64], P0 ;  /* 0xc0e0000002007fae */ /* 0x0003e20008121848 */
[----:B---3--:R-:W-:-:S02]  /*24f90*/  IADD3 R5, P1, R5, UR5, RZ ;  /* 0x0000000505057c10 */ /* 0x008fc4000ff3e0ff */
[----:B--2---:R-:W-:-:S03]  /*24fa0*/  IADD3 R8, P2, R8, UR5, RZ ;  /* 0x0000000508087c10 */ /* 0x004fc6000ff5e0ff */
[----:B------:R2:W-:Y:S01]  /*24fb0*/  STL [R1+0x8d0], R5 ;  /* 0x0008d00501007387 */ /* 0x0005e20000100800 */
[----:B-1----:R-:W-:Y:S01]  /*24fc0*/  IMAD.MOV.U32 R2, RZ, RZ, R5 ;  /* 0x000000ffff027224 */ /* 0x002fe200078e0005 */
[----:B------:R-:W-:Y:S02]  /*24fd0*/  IADD3.X R7, R7, UR7, RZ, P1, !PT ;  /* 0x0000000707077c10 */ /* 0x000fe40008ffe4ff */
[----:B------:R-:W-:-:S03]  /*24fe0*/  IADD3.X R214, R214, UR7, RZ, P2, !PT ;  /* 0x00000007d6d67c10 */ /* 0x000fc600097fe4ff */
[----:B------:R-:W-:Y:S01]  /*24ff0*/  IMAD.MOV.U32 R3, RZ, RZ, R7 ;  /* 0x000000ffff037224 */ /* 0x000fe200078e0007 */
[----:B------:R1:W-:Y:S04]  /*25000*/  STL [R1+0x8cc], R7 ;  /* 0x0008cc0701007387 */ /* 0x0003e80000100800 */
        /* <DEDUP_REMOVED lines=8> */
[----:B------:R-:W3:Y:S04]  /*25090*/  LDL.LU R214, [R1+0x96c] ;  /* 0x00096c0001d67983 */ /* 0x000ee80000300800 */
[----:B------:R1:W-:Y:S01]  /*250a0*/  LDGSTS.E [R0+-0x3ea00], desc[UR8][R2.64], P0 ;  /* 0xc160000002007fae */ /* 0x0003e20008121848 */
[----:B----4-:R-:W-:-:S05]  /*250b0*/  IADD3 R9, P1, R9, UR5, RZ ;  /* 0x0000000509097c10 */ /* 0x010fca000ff3e0ff */
[----:B------:R4:W-:Y:S01]  /*250c0*/  STL [R1+0x910], R9 ;  /* 0x0009100901007387 */ /* 0x0009e20000100800 */
[----:B-1----:R-:W-:Y:S02]  /*250d0*/  MOV R2, R9 ;  /* 0x0000000900027202 */ /* 0x002fe40000000f00 */
[----:B------:R-:W-:Y:S02]  /*250e0*/  IADD3 R212, P2, R212, UR5, RZ ;  /* 0x00000005d4d47c10 */ /* 0x000fe4000ff5e0ff */
[----:B------:R-:W-:Y:S02]  /*250f0*/  IADD3.X R213, R213, UR7, RZ, P1, !PT ;  /* 0x00000007d5d57c10 */ /* 0x000fe40008ffe4ff */
[----:B------:R-:W-:-:S03]  /*25100*/  IADD3.X R215, R215, UR7, RZ, P2, !PT ;  /* 0x00000007d7d77c10 */ /* 0x000fc600097fe4ff */
[----:B------:R-:W-:Y:S01]  /*25110*/  IMAD.MOV.U32 R3, RZ, RZ, R213 ;  /* 0x000000ffff037224 */ /* 0x000fe200078e00d5 */
[----:B------:R1:W-:Y:S04]  /*25120*/  STL [R1+0x90c], R213 ;  /* 0x00090cd501007387 */ /* 0x0003e80000100800 */
[----:B------:R-:W-:Y:S04]  /*25130*/  STL [R1+0x930], R212 ;  /* 0x000930d401007387 */ /* 0x000fe80000100800 */
[----:B----4-:R-:W4:Y:S04]  /*25140*/  LDL.LU R9, [R1+0x990] ;  /* 0x0009900001097983 */ /* 0x010f280000300800 */
[----:B------:R1:W-:Y:S04]  /*25150*/  STL [R1+0x92c], R215 ;  /* 0x00092cd701007387 */ /* 0x0003e80000100800 */
[----:B------:R1:W-:Y:S04]  /*25160*/  LDGSTS.E [R0+-0x3e600], desc[UR8][R2.64], P0 ;  /* 0xc1a0000002007fae */ /* 0x0003e80008121848 */
[----:B-1----:R-:W4:Y:S01]  /*25170*/  LDL.LU R213, [R1+0x9b0] ;  /* 0x0009b00001d57983 */ /* 0x002f220000300800 */
[----:B------:R-:W-:-:S02]  /*25180*/  IMAD.MOV.U32 R2, RZ, RZ, R212 ;  /* 0x000000ffff027224 */ /* 0x000fc400078e00d4 */
[----:B------:R-:W-:Y:S02]  /*25190*/  IMAD.MOV.U32 R3, RZ, RZ, R215 ;  /* 0x000000ffff037224 */ /* 0x000fe400078e00d7 */
[----:B------:R-:W4:Y:S04]  /*251a0*/  LDL.LU R215, [R1+0x98c] ;  /* 0x00098c0001d77983 */ /* 0x000f280000300800 */
[----:B------:R-:W4:Y:S04]  /*251b0*/  LDL.LU R212, [R1+0x9ac] ;  /* 0x0009ac0001d47983 */ /* 0x000f280000300800 */
[----:B------:R1:W-:Y:S01]  /*251c0*/  LDGSTS.E [R0+-0x3e200], desc[UR8][R2.64], P0 ;  /* 0xc1e0000002007fae */ /* 0x0003e20008121848 */
[----:B--2---:R-:W-:-:S05]  /*251d0*/  IADD3 R5, P1, R5, UR5, RZ ;  /* 0x0000000505057c10 */ /* 0x004fca000ff3e0ff */
[----:B------:R-:W-:Y:S01]  /*251e0*/  STL [R1+0x950], R5 ;  /* 0x0009500501007387 */ /* 0x000fe20000100800 */
[----:B-1----:R-:W-:Y:S01]  /*251f0*/  IMAD.MOV.U32 R2, RZ, RZ, R5 ;  /* 0x000000ffff027224 */ /* 0x002fe200078e0005 */
[----:B------:R-:W-:Y:S02]  /*25200*/  IADD3 R7, P2, R7, UR5, RZ ;  /* 0x0000000507077c10 */ /* 0x000fe4000ff5e0ff */
[----:B---3--:R-:W-:Y:S02]  /*25210*/  IADD3.X R8, R8, UR7, RZ, P1, !PT ;  /* 0x0000000708087c10 */ /* 0x008fe40008ffe4ff */
        /* <DEDUP_REMOVED lines=8> */
[----:B--2---:R-:W-:-:S03]  /*252a0*/  MOV R3, R214 ;  /* 0x000000d600037202 */ /* 0x004fc60000000f00 */
[----:B-1----:R-:W2:Y:S01]  /*252b0*/  LDL.LU R214, [R1+0x9cc] ;  /* 0x0009cc0001d67983 */ /* 0x002ea20000300800 */
[----:B------:R-:W-:-:S03]  /*252c0*/  IMAD.MOV.U32 R2, RZ, RZ, R7 ;  /* 0x000000ffff027224 */ /* 0x000fc600078e0007 */
[----:B------:R-:W2:Y:S04]  /*252d0*/  LDL.LU R7, [R1+0x9ec] ;  /* 0x0009ec0001077983 */ /* 0x000ea80000300800 */
[----:B------:R1:W-:Y:S01]  /*252e0*/  LDGSTS.E [R0+-0x3da00], desc[UR8][R2.64], P0 ;  /* 0xc260000002007fae */ /* 0x0003e20008121848 */
[----:B----4-:R-:W-:-:S05]  /*252f0*/  IADD3 R9, P1, R9, UR5, RZ ;  /* 0x0000000509097c10 */ /* 0x010fca000ff3e0ff */
[----:B-1----:R-:W-:Y:S01]  /*25300*/  IMAD.MOV.U32 R2, RZ, RZ, R9 ;  /* 0x000000ffff027224 */ /* 0x002fe200078e0009 */
[----:B------:R-:W-:Y:S02]  /*25310*/  IADD3 R213, P2, R213, UR5, RZ ;  /* 0x00000005d5d57c10 */ /* 0x000fe4000ff5e0ff */
[----:B------:R-:W-:Y:S02]  /*25320*/  IADD3.X R215, R215, UR7, RZ, P1, !PT ;  /* 0x00000007d7d77c10 */ /* 0x000fe40008ffe4ff */
[----:B------:R-:W-:-:S03]  /*25330*/  IADD3.X R212, R212, UR7, RZ, P2, !PT ;  /* 0x00000007d4d47c10 */ /* 0x000fc600097fe4ff */
[----:B------:R-:W-:Y:S01]  /*25340*/  IMAD.MOV.U32 R3, RZ, RZ, R215 ;  /* 0x000000ffff037224 */ /* 0x000fe200078e00d7 */
[----:B------:R-:W-:Y:S04]  /*25350*/  STL [R1+0x990], R9 ;  /* 0x0009900901007387 */ /* 0x000fe80000100800 */
[----:B------:R1:W-:Y:S04]  /*25360*/  LDGSTS.E [R0+-0x3d600], desc[UR8][R2.64], P0 ;  /* 0xc2a0000002007fae */ /* 0x0003e80008121848 */
[----:B------:R4:W-:Y:S04]  /*25370*/  STL [R1+0x98c], R215 ;  /* 0x00098cd701007387 */ /* 0x0009e80000100800 */
[----:B------:R-:W-:Y:S01]  /*25380*/  STL [R1+0x9b0], R213 ;  /* 0x0009b0d501007387 */ /* 0x000fe20000100800 */
[----:B-1----:R-:W-:-:S02]  /*25390*/  IMAD.MOV.U32 R2, RZ, RZ, R213 ;  /* 0x000000ffff027224 */ /* 0x002fc400078e00d5 */
[----:B------:R-:W-:Y:S01]  /*253a0*/  IMAD.MOV.U32 R3, RZ, RZ, R212 ;  /* 0x000000ffff037224 */ /* 0x000fe200078e00d4 */
[----:B----4-:R-:W4:Y:S04]  /*253b0*/  LDL.LU R215, [R1+0xa10] ;  /* 0x000a100001d77983 */ /* 0x010f280000300800 */
[----:B------:R1:W-:Y:S04]  /*253c0*/  LDGSTS.E [R0+-0x3d200], desc[UR8][R2.64], P0 ;  /* 0xc2e0000002007fae */ /* 0x0003e80008121848 */
[----:B------:R1:W-:Y:S04]  /*253d0*/  STL [R1+0x9ac], R212 ;  /* 0x0009acd401007387 */ /* 0x0003e80000100800 */
[----:B------:R-:W4:Y:S04]  /*253e0*/  LDL.LU R9, [R1+0xa30] ;  /* 0x000a300001097983 */ /* 0x000f280000300800 */
[----:B-1----:R-:W5:Y:S04]  /*253f0*/  LDL.LU R212, [R1+0xd10] ;  /* 0x000d100001d47983 */ /* 0x002f680000300800 */
[----:B------:R-:W4:Y:S01]  /*25400*/  LDL.LU R213, [R1+0xa2c] ;  /* 0x000a2c0001d57983 */ /* 0x000f220000300800 */
[----:B---3--:R-:W-:-:S05]  /*25410*/  IADD3 R8, P1, R8, UR5, RZ ;  /* 0x0000000508087c10 */ /* 0x008fca000ff3e0ff */
[----:B------:R-:W-:Y:S01]  /*25420*/  IMAD.MOV.U32 R2, RZ, RZ, R8 ;  /* 0x000000ffff027224 */ /* 0x000fe200078e0008 */
[----:B------:R-:W-:Y:S02]  /*25430*/  IADD3 R5, P2, R5, UR5, RZ ;  /* 0x0000000505057c10 */ /* 0x000fe4000ff5e0ff */
[----:B--2---:R-:W-:Y:S01]  /*25440*/  IADD3.X R214, R214, UR7, RZ, P1, !PT ;  /* 0x00000007d6d67c10 */ /* 0x004fe20008ffe4ff */
[----:B------:R-:W-:Y:S01]  /*25450*/  STL [R1+0x9d0], R8 ;  /* 0x0009d00801007387 */ /* 0x000fe20000100800 */
[----:B------:R-:W-:-:S03]  /*25460*/  IADD3.X R7, R7, UR7, RZ, P2, !PT ;  /* 0x0000000707077c10 */ /* 0x000fc600097fe4ff */
[----:B------:R-:W-:Y:S01]  /*25470*/  IMAD.MOV.U32 R3, RZ, RZ, R214 ;  /* 0x000000ffff037224 */ /* 0x000fe200078e00d6 */
[----:B------:R-:W-:Y:S04]  /*25480*/  STL [R1+0x9cc], R214 ;  /* 0x0009ccd601007387 */ /* 0x000fe80000100800 */
[----:B------:R1:W-:Y:S04]  /*25490*/  LDGSTS.E [R0+-0x3ce00], desc[UR8][R2.64], P0 ;  /* 0xc320000002007fae */ /* 0x0003e80008121848 */
[----:B------:R-:W-:Y:S04]  /*254a0*/  STL [R1+0x9f0], R5 ;  /* 0x0009f00501007387 */ /* 0x000fe80000100800 */
[----:B------:R2:W-:Y:S01]  /*254b0*/  STL [R1+0x9ec], R7 ;  /* 0x0009ec0701007387 */ /* 0x0005e20000100800 */
[----:B-1----:R-:W-:Y:S01]  /*254c0*/  MOV R2, R5 ;  /* 0x0000000500027202 */ /* 0x002fe20000000f00 */
[----:B------:R-:W-:-:S02]  /*254d0*/  IMAD.MOV.U32 R3, RZ, RZ, R7 ;  /* 0x000000ffff037224 */ /* 0x000fc400078e0007 */
[----:B--2---:R-:W2:Y:S04]  /*254e0*/  LDL.LU R7, [R1+0x854] ;  /* 0x0008540001077983 */ /* 0x004ea80000300800 */
[----:B------:R-:W3:Y:S04]  /*254f0*/  LDL.LU R5, [R1+0x858] ;  /* 0x0008580001057983 */ /* 0x000ee80000300800 */
[----:B------:R-:W2:Y:S04]  /*25500*/  LDL.LU R214, [R1+0x874] ;  /* 0x0008740001d67983 */ /* 0x000ea80000300800 */
[----:B------:R-:W2:Y:S04]  /*25510*/  LDL.LU R8, [R1+0x878] ;  /* 0x0008780001087983 */ /* 0x000ea80000300800 */
[----:B------:R1:W-:Y:S04]  /*25520*/  LDGSTS.E [R0+-0x3ca00], desc[UR8][R2.64], P0 ;  /* 0xc360000002007fae */ /* 0x0003e80008121848 */
[----:B------:R-:W3:Y:S01]  /*25530*/  LDL.LU R3, [R1+0xa0c] ;  /* 0x000a0c0001037983 */ /* 0x000ee20000300800 */
[----:B----4-:R-:W-:-:S05]  /*25540*/  IADD3 R215, P1, R215, UR5, RZ ;  /* 0x00000005d7d77c10 */ /* 0x010fca000ff3e0ff */
[----:B-1----:R-:W-:Y:S01]  /*25550*/  IMAD.MOV.U32 R2, RZ, RZ, R215 ;  /* 0x000000ffff027224 */ /* 0x002fe200078e00d7 */
[----:B------:R-:W-:Y:S01]  /*25560*/  IADD3 R9, P2, R9, UR5, RZ ;  /* 0x0000000509097c10 */ /* 0x000fe2000ff5e0ff */
[----:B------:R-:W-:Y:S03]  /*25570*/  STL [R1+0xa10], R215 ;  /* 0x000a10d701007387 */ /* 0x000fe60000100800 */
[----:B------:R-:W-:Y:S02]  /*25580*/  IADD3.X R213, R213, UR7, RZ, P2, !PT ;  /* 0x00000007d5d57c10 */ /* 0x000fe400097fe4ff */
[----:B---3--:R-:W-:-:S05]  /*25590*/  IADD3.X R3, R3, UR7, RZ, P1, !PT ;  /* 0x0000000703037c10 */ /* 0x008fca0008ffe4ff */
[----:B------:R1:W-:Y:S04]  /*255a0*/  STL [R1+0xa0c], R3 ;  /* 0x000a0c0301007387 */ /* 0x0003e80000100800 */
[----:B------:R3:W-:Y:S01]  /*255b0*/  LDGSTS.E [R0+-0x3c600], desc[UR8][R2.64], P0 ;  /* 0xc3a0000002007fae */ /* 0x0007e20008121848 */
[----:B------:R-:W-:-:S03]  /*255c0*/  IADD3 R5, P1, R5, UR5, RZ ;  /* 0x0000000505057c10 */ /* 0x000fc6000ff3e0ff */
[----:B------:R4:W-:Y:S01]  /*255d0*/  STL [R1+0xa30], R9 ;  /* 0x000a300901007387 */ /* 0x0009e20000100800 */
[----:B---3--:R-:W-:Y:S02]  /*255e0*/  IMAD.MOV.U32 R2, RZ, RZ, R9 ;  /* 0x000000ffff027224 */ /* 0x008fe400078e0009 */
[----:B-1----:R-:W-:Y:S01]  /*255f0*/  IMAD.MOV.U32 R3, RZ, RZ, R213 ;  /* 0x000000ffff037224 */ /* 0x002fe200078e00d5 */
[----:B------:R1:W-:Y:S04]  /*25600*/  STL [R1+0xa2c], R213 ;  /* 0x000a2cd501007387 */ /* 0x0003e80000100800 */
[----:B------:R3:W-:Y:S04]  /*25610*/  LDGSTS.E [R0+-0x3c200], desc[UR8][R2.64], P0 ;  /* 0xc3e0000002007fae */ /* 0x0007e80008121848 */
[----:B----4-:R-:W4:Y:S01]  /*25620*/  LDL.LU R9, [R1+0x898] ;  /* 0x0008980001097983 */ /* 0x010f220000300800 */
[----:B--2---:R-:W-:-:S03]  /*25630*/  IADD3.X R7, R7, UR7, RZ, P1, !PT ;  /* 0x0000000707077c10 */ /* 0x004fc60008ffe4ff */
[----:B-1----:R-:W2:Y:S01]  /*25640*/  LDL.LU R213, [R1+0x8b4] ;  /* 0x0008b40001d57983 */ /* 0x002ea20000300800 */
[----:B---3--:R-:W-:-:S03]  /*25650*/  LOP3.LUT R0, R11, 0x60, RZ, 0x3c, !PT ;  /* 0x000000600b007812 */ /* 0x008fc600078e3cff */
[----:B------:R-:W3:Y:S01]  /*25660*/  LDL.LU R215, [R1+0x8b8] ;  /* 0x0008b80001d77983 */ /* 0x000ee20000300800 */
[----:B------:R-:W-:-:S03]  /*25670*/  IADD3 R0, R0, 0x100000, R4 ;  /* 0x0010000000007810 */ /* 0x000fc60007ffe004 */
[----:B------:R-:W2:Y:S01]  /*25680*/  LDL.LU R4, [R1+0x894] ;  /* 0x0008940001047983 */ /* 0x000ea20000300800 */
[----:B------:R-:W-:Y:S01]  /*25690*/  IADD3 R8, P2, R8, UR5, RZ ;  /* 0x0000000508087c10 */ /* 0x000fe2000ff5e0ff */
[----:B------:R-:W-:Y:S02]  /*256a0*/  IMAD.MOV.U32 R2, RZ, RZ, R5 ;  /* 0x000000ffff027224 */ /* 0x000fe400078e0005 */
[----:B------:R1:W-:Y:S01]  /*256b0*/  STL [R1+0x858], R5 ;  /* 0x0008580501007387 */ /* 0x0003e20000100800 */
[----:B------:R-:W-:Y:S01]  /*256c0*/  IADD3.X R214, R214, UR7, RZ, P2, !PT ;  /* 0x00000007d6d67c10 */ /* 0x000fe200097fe4ff */
[----:B------:R-:W-:Y:S02]  /*256d0*/  IMAD.MOV.U32 R3, RZ, RZ, R7 ;  /* 0x000000ffff037224 */ /* 0x000fe400078e0007 */
[----:B------:R1:W-:Y:S04]  /*256e0*/  STL [R1+0x854], R7 ;  /* 0x0008540701007387 */ /* 0x0003e80000100800 */
[----:B------:R1:W-:Y:S04]  /*256f0*/  STL [R1+0x878], R8 ;  /* 0x0008780801007387 */ /* 0x0003e80000100800 */
[----:B-1----:R-:W2:Y:S04]  /*25700*/  LDL.LU R5, [R1+0x8d8] ;  /* 0x0008d80001057983 */ /* 0x002ea80000300800 */
[----:B------:R1:W-:Y:S04]  /*25710*/  STL [R1+0x874], R214 ;  /* 0x000874d601007387 */ /* 0x0003e80000100800 */
[----:B------:R1:W-:Y:S04]  /*25720*/  LDGSTS.E [R0+-0x3fd00], desc[UR8][R2.64], P0 ;  /* 0xc030000002007fae */ /* 0x0003e80008121848 */
[----:B------:R-:W2:Y:S01]  /*25730*/  LDL.LU R7, [R1+0x8f8] ;  /* 0x0008f80001077983 */ /* 0x000ea20000300800 */
[----:B-1----:R-:W-:-:S03]  /*25740*/  MOV R2, R8 ;  /* 0x0000000800027202 */ /* 0x002fc60000000f00 */
[----:B------:R-:W2:Y:S01]  /*25750*/  LDL.LU R8, [R1+0x8d4] ;  /* 0x0008d40001087983 */ /* 0x000ea20000300800 */
[----:B------:R-:W-:-:S03]  /*25760*/  IMAD.MOV.U32 R3, RZ, RZ, R214 ;  /* 0x000000ffff037224 */ /* 0x000fc600078e00d6 */
[----:B------:R-:W2:Y:S04]  /*25770*/  LDL.LU R214, [R1+0x8f4] ;  /* 0x0008f40001d67983 */ /* 0x000ea80000300800 */
[----:B------:R1:W-:Y:S01]  /*25780*/  LDGSTS.E [R0+-0x3f900], desc[UR8][R2.64], P0 ;  /* 0xc070000002007fae */ /* 0x0003e20008121848 */
[----:B----4-:R-:W-:-:S05]  /*25790*/  IADD3 R9, P1, R9, UR5, RZ ;  /* 0x0000000509097c10 */ /* 0x010fca000ff3e0ff */
[----:B-1----:R-:W-:Y:S01]  /*257a0*/  IMAD.MOV.U32 R2, RZ, RZ, R9 ;  /* 0x000000ffff027224 */ /* 0x002fe200078e0009 */
[----:B---3--:R-:W-:Y:S02]  /*257b0*/  IADD3 R215, P2, R215, UR5, RZ ;  /* 0x00000005d7d77c10 */ /* 0x008fe4000ff5e0ff */
[----:B--2---:R-:W-:Y:S02]  /*257c0*/  IADD3.X R4, R4, UR7, RZ, P1, !PT ;  /* 0x0000000704047c10 */ /* 0x004fe40008ffe4ff */
[----:B------:R-:W-:-:S03]  /*257d0*/  IADD3.X R213, R213, UR7, RZ, P2, !PT ;  /* 0x00000007d5d57c10 */ /* 0x000fc600097fe4ff */
[----:B------:R-:W-:Y:S01]  /*257e0*/  IMAD.MOV.U32 R3, RZ, RZ, R4 ;  /* 0x000000ffff037224 */ /* 0x000fe200078e0004 */
[----:B------:R1:W-:Y:S04]  /*257f0*/  STL [R1+0x898], R9 ;  /* 0x0008980901007387 */ /* 0x0003e80000100800 */
[----:B------:R2:W-:Y:S01]  /*25800*/  LDGSTS.E [R0+-0x3f500], desc[UR8][R2.64], P0 ;  /* 0xc0b0000002007fae */ /* 0x0005e20008121848 */
[----:B------:R-:W-:-:S03]  /*25810*/  IADD3 R5, P1, R5, UR5, RZ ;  /* 0x0000000505057c10 */ /* 0x000fc6000ff3e0ff */
[----:B------:R3:W-:Y:S01]  /*25820*/  STL [R1+0x894], R4 ;  /* 0x0008940401007387 */ /* 0x0007e20000100800 */
[----:B--2---:R-:W-:Y:S02]  /*25830*/  IMAD.MOV.U32 R2, RZ, RZ, R215 ;  /* 0x000000ffff027224 */ /* 0x004fe400078e00d7 */
[----:B------:R-:W-:Y:S01]  /*25840*/  IMAD.MOV.U32 R3, RZ, RZ, R213 ;  /* 0x000000ffff037224 */ /* 0x000fe200078e00d5 */
[----:B------:R-:W-:Y:S01]  /*25850*/  STL [R1+0x8b8], R215 ;  /* 0x0008b8d701007387 */ /* 0x000fe20000100800 */
[----:B------:R-:W-:-:S03]  /*25860*/  IADD3 R7, P2, R7, UR5, RZ ;  /* 0x0000000507077c10 */ /* 0x000fc6000ff5e0ff */
[----:B-1----:R-:W2:Y:S04]  /*25870*/  LDL.LU R9, [R1+0x918] ;  /* 0x0009180001097983 */ /* 0x002ea80000300800 */
[----:B------:R1:W-:Y:S01]  /*25880*/  LDGSTS.E [R0+-0x3f100], desc[UR8][R2.64], P0 ;  /* 0xc0f0000002007fae */ /* 0x0003e20008121848 */
[----:B------:R-:W-:-:S03]  /*25890*/  IADD3.X R8, R8, UR7, RZ, P1, !PT ;  /* 0x0000000708087c10 */ /* 0x000fc60008ffe4ff */
[----:B------:R4:W-:Y:S01]  /*258a0*/  STL [R1+0x8b4], R213 ;  /* 0x0008b4d501007387 */ /* 0x0009e20000100800 */
[----:B------:R-:W-:-:S03]  /*258b0*/  IADD3.X R214, R214, UR7, RZ, P2, !PT ;  /* 0x00000007d6d67c10 */ /* 0x000fc600097fe4ff */
[----:B---3--:R-:W3:Y:S01]  /*258c0*/  LDL.LU R4, [R1+0x938] ;  /* 0x0009380001047983 */ /* 0x008ee20000300800 */
[----:B-1----:R-:W-:Y:S01]  /*258d0*/  IMAD.MOV.U32 R2, RZ, RZ, R5 ;  /* 0x000000ffff027224 */ /* 0x002fe200078e0005 */
[----:B------:R-:W-:Y:S02]  /*258e0*/  MOV R3, R8 ;  /* 0x0000000800037202 */ /* 0x000fe40000000f00 */
[----:B----4-:R-:W5:Y:S04]  /*258f0*/  LDL.LU R213, [R1+0xd0c] ;  /* 0x000d0c0001d57983 */ /* 0x010f680000300800 */
[----:B------:R-:W4:Y:S04]  /*25900*/  LDL.LU R215, [R1+0x934] ;  /* 0x0009340001d77983 */ /* 0x000f280000300800 */
[----:B------:R-:W-:Y:S04]  /*25910*/  STL [R1+0x8d8], R5 ;  /* 0x0008d80501007387 */ /* 0x000fe80000100800 */
[----:B------:R1:W-:Y:S04]  /*25920*/  STL [R1+0x8d4], R8 ;  /* 0x0008d40801007387 */ /* 0x0003e80000100800 */
[----:B------:R1:W-:Y:S04]  /*25930*/  LDGSTS.E [R0+-0x3ed00], desc[UR8][R2.64], P0 ;  /* 0xc130000002007fae */ /* 0x0003e80008121848 */
[----:B------:R-:W-:Y:S04]  /*25940*/  STL [R1+0x8f8], R7 ;  /* 0x0008f80701007387 */ /* 0x000fe80000100800 */
[----:B-1----:R-:W4:Y:S01]  /*25950*/  LDL.LU R8, [R1+0x958] ;  /* 0x0009580001087983 */ /* 0x002f220000300800 */
[----:B------:R-:W-:-:S02]  /*25960*/  IMAD.MOV.U32 R2, RZ, RZ, R7 ;  /* 0x000000ffff027224 */ /* 0x000fc400078e0007 */
[----:B------:R-:W-:Y:S01]  /*25970*/  IMAD.MOV.U32 R3, RZ, RZ, R214 ;  /* 0x000000ffff037224 */ /* 0x000fe200078e00d6 */
[----:B------:R1:W-:Y:S04]  /*25980*/  STL [R1+0x8f4], R214 ;  /* 0x0008f4d601007387 */ /* 0x0003e80000100800 */
[----:B------:R-:W4:Y:S04]  /*25990*/  LDL.LU R5, [R1+0x978] ;  /* 0x0009780001057983 */ /* 0x000f280000300800 */
[----:B------:R2:W-:Y:S04]  /*259a0*/  LDGSTS.E [R0+-0x3e900], desc[UR8][R2.64], P0 ;  /* 0xc170000002007fae */ /* 0x0005e80008121848 */
[----:B-1----:R-:W5:Y:S04]  /*259b0*/  LDL.LU R214, [R1+0xd08] ;  /* 0x000d080001d67983 */ /* 0x002f680000300800 */
[----:B------:R-:W4:Y:S04]  /*259c0*/  LDL.LU R7, [R1+0x974] ;  /* 0x0009740001077983 */ /* 0x000f280000300800 */
[----:B------:R-:W4:Y:S01]  /*259d0*/  LDL.LU R3, [R1+0x914] ;  /* 0x0009140001037983 */ /* 0x000f220000300800 */
[----:B--2---:R-:W-:-:S05]  /*259e0*/  IADD3 R9, P1, R9, UR5, RZ ;  /* 0x0000000509097c10 */ /* 0x004fca000ff3e0ff */
[----:B------:R-:W-:Y:S01]  /*259f0*/  IMAD.MOV.U32 R2, RZ, RZ, R9 ;  /* 0x000000ffff027224 */ /* 0x000fe200078e0009 */
[----:B------:R1:W-:Y:S01]  /*25a00*/  STL [R1+0x918], R9 ;  /* 0x0009180901007387 */ /* 0x0003e20000100800 */
[----:B---3--:R-:W-:-:S04]  /*25a10*/  IADD3 R4, P2, R4, UR5, RZ ;  /* 0x0000000504047c10 */ /* 0x008fc8000ff5e0ff */
[----:B----4-:R-:W-:Y:S02]  /*25a20*/  IADD3.X R215, R215, UR7, RZ, P2, !PT ;  /* 0x00000007d7d77c10 */ /* 0x010fe400097fe4ff */
[----:B------:R-:W-:-:S05]  /*25a30*/  IADD3.X R3, R3, UR7, RZ, P1, !PT ;  /* 0x0000000703037c10 */ /* 0x000fca0008ffe4ff */
[----:B------:R2:W-:Y:S04]  /*25a40*/  STL [R1+0x914], R3 ;  /* 0x0009140301007387 */ /* 0x0005e80000100800 */
[----:B------:R3:W-:Y:S04]  /*25a50*/  LDGSTS.E [R0+-0x3e500], desc[UR8][R2.64], P0 ;  /* 0xc1b0000002007fae */ /* 0x0007e80008121848 */
[----:B------:R-:W-:Y:S04]  /*25a60*/  STL [R1+0x938], R4 ;  /* 0x0009380401007387 */ /* 0x000fe80000100800 */
[----:B-1----:R-:W4:Y:S01]  /*25a70*/  LDL.LU R9, [R1+0x9b8] ;  /* 0x0009b80001097983 */ /* 0x002f220000300800 */
[----:B---3--:R-:W-:-:S02]  /*25a80*/  IMAD.MOV.U32 R2, RZ, RZ, R4 ;  /* 0x000000ffff027224 */ /* 0x008fc400078e0004 */
[----:B--2---:R-:W-:Y:S01]  /*25a90*/  IMAD.MOV.U32 R3, RZ, RZ, R215 ;  /* 0x000000ffff037224 */ /* 0x004fe200078e00d7 */
[----:B------:R1:W-:Y:S04]  /*25aa0*/  STL [R1+0x934], R215 ;  /* 0x000934d701007387 */ /* 0x0003e80000100800 */
[----:B------:R2:W-:Y:S04]  /*25ab0*/  LDGSTS.E [R0+-0x3e100], desc[UR8][R2.64], P0 ;  /* 0xc1f0000002007fae */ /* 0x0005e80008121848 */
[----:B-1----:R-:W3:Y:S04]  /*25ac0*/  LDL.LU R215, [R1+0x9b4] ;  /* 0x0009b40001d77983 */ /* 0x002ee80000300800 */
[----:B------:R-:W3:Y:S04]  /*25ad0*/  LDL.LU R4, [R1+0x9f8] ;  /* 0x0009f80001047983 */ /* 0x000ee80000300800 */
[----:B------:R-:W4:Y:S01]  /*25ae0*/  LDL.LU R3, [R1+0x954] ;  /* 0x0009540001037983 */ /* 0x000f220000300800 */
[----:B------:R-:W-:-:S02]  /*25af0*/  IADD3 R8, P1, R8, UR5, RZ ;  /* 0x0000000508087c10 */ /* 0x000fc4000ff3e0ff */
[----:B------:R-:W-:-:S03]  /*25b00*/  IADD3 R5, P2, R5, UR5, RZ ;  /* 0x0000000505057c10 */ /* 0x000fc6000ff5e0ff */
[----:B--2---:R-:W-:Y:S01]  /*25b10*/  IMAD.MOV.U32 R2, RZ, RZ, R8 ;  /* 0x000000ffff027224 */ /* 0x004fe200078e0008 */
[----:B------:R-:W-:Y:S01]  /*25b20*/  IADD3.X R7, R7, UR7, RZ, P2, !PT ;  /* 0x0000000707077c10 */ /* 0x000fe200097fe4ff */
[----:B------:R1:W-:Y:S01]  /*25b30*/  STL [R1+0x958], R8 ;  /* 0x0009580801007387 */ /* 0x0003e20000100800 */
[----:B----4-:R-:W-:-:S05]  /*25b40*/  IADD3.X R3, R3, UR7, RZ, P1, !PT ;  /* 0x0000000703037c10 */ /* 0x010fca0008ffe4ff */
[----:B------:R2:W-:Y:S04]  /*25b50*/  STL [R1+0x954], R3 ;  /* 0x0009540301007387 */ /* 0x0005e80000100800 */
[----:B------:R4:W-:Y:S04]  /*25b60*/  LDGSTS.E [R0+-0x3dd00], desc[UR8][R2.64], P0 ;  /* 0xc230000002007fae */ /* 0x0009e80008121848 */
[----:B------:R-:W-:Y:S04]  /*25b70*/  STL [R1+0x978], R5 ;  /* 0x0009780501007387 */ /* 0x000fe80000100800 */
[----:B-1----:R-:W3:Y:S01]  /*25b80*/  LDL.LU R8, [R1+0x9f4] ;  /* 0x0009f40001087983 */ /* 0x002ee20000300800 */
[----:B----4-:R-:W-:Y:S01]  /*25b90*/  MOV R2, R5 ;  /* 0x0000000500027202 */ /* 0x010fe20000000f00 */
[----:B--2---:R-:W-:-:S02]  /*25ba0*/  IMAD.MOV.U32 R3, RZ, RZ, R7 ;  /* 0x000000ffff037224 */ /* 0x004fc400078e0007 */
[----:B------:R1:W-:Y:S04]  /*25bb0*/  STL [R1+0x974], R7 ;  /* 0x0009740701007387 */ /* 0x0003e80000100800 */
[----:B------:R2:W-:Y:S04]  /*25bc0*/  LDGSTS.E [R0+-0x3d900], desc[UR8][R2.64], P0 ;  /* 0xc270000002007fae */ /* 0x0005e80008121848 */
[----:B-1----:R-:W4:Y:S04]  /*25bd0*/  LDL.LU R7, [R1+0xa34] ;  /* 0x000a340001077983 */ /* 0x002f280000300800 */
[----:B------:R-:W4:Y:S04]  /*25be0*/  LDL.LU R5, [R1+0xa38] ;  /* 0x000a380001057983 */ /* 0x000f280000300800 */
[----:B------:R-:W4:Y:S04]  /*25bf0*/  LDL.LU R2, [R1+0x994] ;  /* 0x0009940001027983 */ /* 0x000f280000300800 */
[----:B------:R-:W2:Y:S01]  /*25c00*/  LDL.LU R3, [R1+0x998] ;  /* 0x0009980001037983 */ /* 0x000ea20000300800 */
[----:B------:R-:W-:-:S04]  /*25c10*/  IADD3 R9, P2, R9, UR5, RZ ;  /* 0x0000000509097c10 */ /* 0x000fc8000ff5e0ff */
[----:B---3--:R-:W-:Y:S02]  /*25c20*/  IADD3.X R215, R215, UR7, RZ, P2, !PT ;  /* 0x00000007d7d77c10 */ /* 0x008fe400097fe4ff */
[----:B--2---:R-:W-:-:S04]  /*25c30*/  IADD3 R3, P1, R3, UR5, RZ ;  /* 0x0000000503037c10 */ /* 0x004fc8000ff3e0ff */
[----:B----4-:R-:W-:Y:S01]  /*25c40*/  IADD3.X R2, R2, UR7, RZ, P1, !PT ;  /* 0x0000000702027c10 */ /* 0x010fe20008ffe4ff */
[----:B------:R1:W-:Y:S04]  /*25c50*/  STL [R1+0x998], R3 ;  /* 0x0009980301007387 */ /* 0x0003e80000100800 */
[----:B------:R2:W-:Y:S01]  /*25c60*/  STL [R1+0x994], R2 ;  /* 0x0009940201007387 */ /* 0x0005e20000100800 */
[----:B-1----:R-:W-:-:S04]  /*25c70*/  LOP3.LUT R3, R3, R2, RZ, 0x3c, !PT ;  /* 0x0000000203037212 */ /* 0x002fc800078e3cff */
[----:B--2---:R-:W-:-:S04]  /*25c80*/  LOP3.LUT R2, R3, R2, RZ, 0x3c, !PT ;  /* 0x0000000203027212 */ /* 0x004fc800078e3cff */
[----:B------:R-:W-:Y:S01]  /*25c90*/  LOP3.LUT R3, R3, R2, RZ, 0x3c, !PT ;  /* 0x0000000203037212 */ /* 0x000fe200078e3cff */
[----:B------:R-:W-:Y:S04]  /*25ca0*/  STL [R1+0x9b8], R9 ;  /* 0x0009b80901007387 */ /* 0x000fe80000100800 */
[----:B------:R1:W-:Y:S04]  /*25cb0*/  LDGSTS.E [R0+-0x3d500], desc[UR8][R2.64], P0 ;  /* 0xc2b0000002007fae */ /* 0x0003e80008121848 */
[----:B------:R2:W-:Y:S01]  /*25cc0*/  STL [R1+0x9b4], R215 ;  /* 0x0009b4d701007387 */ /* 0x0005e20000100800 */
[----:B-1----:R-:W-:-:S02]  /*25cd0*/  IMAD.MOV.U32 R2, RZ, RZ, R9 ;  /* 0x000000ffff027224 */ /* 0x002fc400078e0009 */
[----:B------:R-:W-:Y:S02]  /*25ce0*/  IMAD.MOV.U32 R3, RZ, RZ, R215 ;  /* 0x000000ffff037224 */ /* 0x000fe400078e00d7 */
[----:B--2---:R-:W5:Y:S04]  /*25cf0*/  LDL.LU R215, [R1+0xd04] ;  /* 0x000d040001d77983 */ /* 0x004f680000300800 */
[----:B------:R-:W5:Y:S04]  /*25d00*/  LDL.LU R9, [R1+0xd00] ;  /* 0x000d000001097983 */ /* 0x000f680000300800 */
[----:B------:R1:W-:Y:S04]  /*25d10*/  LDGSTS.E [R0+-0x3d100], desc[UR8][R2.64], P0 ;  /* 0xc2f0000002007fae */ /* 0x0003e80008121848 */
[----:B------:R-:W2:Y:S04]  /*25d20*/  LDL.LU R2, [R1+0x9d4] ;  /* 0x0009d40001027983 */ /* 0x000ea80000300800 */
[----:B------:R-:W1:Y:S01]  /*25d30*/  LDL.LU R3, [R1+0x9d8] ;  /* 0x0009d80001037983 */ /* 0x000e620000300800 */
[----:B------:R-:W-:-:S04]  /*25d40*/  IADD3 R4, P2, R4, UR5, RZ ;  /* 0x0000000504047c10 */ /* 0x000fc8000ff5e0ff */
[----:B------:R-:W-:Y:S02]  /*25d50*/  IADD3.X R8, R8, UR7, RZ, P2, !PT ;  /* 0x0000000708087c10 */ /* 0x000fe400097fe4ff */
[----:B-1----:R-:W-:-:S04]  /*25d60*/  IADD3 R3, P1, R3, UR5, RZ ;  /* 0x0000000503037c10 */ /* 0x002fc8000ff3e0ff */
[----:B--2---:R-:W-:Y:S01]  /*25d70*/  IADD3.X R2, R2, UR7, RZ, P1, !PT ;  /* 0x0000000702027c10 */ /* 0x004fe20008ffe4ff */
        /* <DEDUP_REMOVED lines=9> */
[----:B------:R-:W-:Y:S01]  /*25e10*/  IMAD.MOV.U32 R3, RZ, RZ, R8 ;  /* 0x000000ffff037224 */ /* 0x000fe200078e0008 */
[----:B------:R-:W-:Y:S01]  /*25e20*/  IADD3 R5, P2, R5, UR5, RZ ;  /* 0x0000000505057c10 */ /* 0x000fe2000ff5e0ff */
[----:B--2---:R-:W5:Y:S01]  /*25e30*/  LDL.LU R8, [R1+0xcfc] ;  /* 0x000cfc0001087983 */ /* 0x004f620000300800 */
[----:B------:R-:W1:Y:S03]  /*25e40*/  LDC R4, c[0x0][0x230] ;  /* 0x00008c00ff047b82 */ /* 0x000e660000000800 */
[----:B------:R2:W-:Y:S04]  /*25e50*/  LDGSTS.E [R0+-0x3c900], desc[UR8][R2.64], P0 ;  /* 0xc370000002007fae */ /* 0x0005e80008121848 */
[----:B------:R-:W3:Y:S04]  /*25e60*/  LDL.LU R2, [R1+0xa14] ;  /* 0x000a140001027983 */ /* 0x000ee80000300800 */
[----:B------:R-:W2:Y:S01]  /*25e70*/  LDL.LU R3, [R1+0xa18] ;  /* 0x000a180001037983 */ /* 0x000ea20000300800 */
[----:B------:R-:W-:Y:S01]  /*25e80*/  IADD3.X R7, R7, UR7, RZ, P2, !PT ;  /* 0x0000000707077c10 */ /* 0x000fe200097fe4ff */
[----:B-1----:R-:W-:Y:S01]  /*25e90*/  VIADD R4, R4, 0x7f ;  /* 0x0000007f04047836 */ /* 0x002fe20000000000 */
[----:B--2---:R-:W-:-:S04]  /*25ea0*/  IADD3 R3, P1, R3, UR5, RZ ;  /* 0x0000000503037c10 */ /* 0x004fc8000ff3e0ff */
[----:B---3--:R-:W-:Y:S01]  /*25eb0*/  IADD3.X R2, R2, UR7, RZ, P1, !PT ;  /* 0x0000000702027c10 */ /* 0x008fe20008ffe4ff */
        /* <DEDUP_REMOVED lines=8> */
[----:B-1----:R-:W-:-:S03]  /*25f40*/  IMAD.MOV.U32 R3, RZ, RZ, R7 ;  /* 0x000000ffff037224 */ /* 0x002fc600078e0007 */
[----:B--2---:R1:W5:Y:S01]  /*25f50*/  LDL.LU R7, [R1+0xcf8] ;  /* 0x000cf80001077983 */ /* 0x0043620000300800 */
[----:B------:R-:W-:Y:S02]  /*25f60*/  MOV R2, R5 ;  /* 0x0000000500027202 */ /* 0x000fe40000000f00 */
[----:B------:R-:W-:Y:S01]  /*25f70*/  SHF.R.S32.HI R5, RZ, 0x1f, R4 ;  /* 0x0000001fff057819 */ /* 0x000fe20000011404 */
[----:B------:R-:W-:Y:S02]  /*25f80*/  VIADD R10, R10, 0x1 ;  /* 0x000000010a0a7836 */ /* 0x000fe40000000000 */
[----:B------:R1:W-:Y:S01]  /*25f90*/  LDGSTS.E [R0+-0x3c100], desc[UR8][R2.64], P0 ;  /* 0xc3f0000002007fae */ /* 0x0003e20008121848 */
[----:B------:R-:W-:-:S03]  /*25fa0*/  LEA.HI R5, R5, R4, RZ, 0x7 ;  /* 0x0000000405057211 */ /* 0x000fc600078f38ff */
[----:B------:R-:W0:Y:S01]  /*25fb0*/  LDGDEPBAR ;  /* 0x00000000000079af */ /* 0x000e220000000000 */
[----:B------:R-:W-:-:S04]  /*25fc0*/  SHF.R.S32.HI R5, RZ, 0x7, R5 ;  /* 0x00000007ff057819 */ /* 0x000fc80000011405 */
[----:B------:R-:W-:-:S13]  /*25fd0*/  ISETP.NE.U32.AND P0, PT, R10, R5, PT ;  /* 0x000000050a00720c */ /* 0x000fda0003f05070 */
[----:B-1----:R-:W-:Y:S05]  /*25fe0*/  @P0 BRA `(.L_x_1) ;  /* 0xffffff1000700947 */ /* 0x002fea000383ffff */
.L_x_0:
[----:B------:R-:W2:Y:S01]  /*25ff0*/  LDL.LU R3, [R1+0xa44] ;  /* 0x000a440001037983 */ /* 0x000ea20000300800 */
[----:B------:R-:W-:-:S04]  /*26000*/  DEPBAR.LE SB0, 0x0 ;  /* 0x000080000000791a */ /* 0x000fc80000000000 */
[----:B------:R-:W3:Y:S01]  /*26010*/  LDL.LU R12, [R1] ;  /* 0x00000000010c7983 */ /* 0x000ee20000300800 */
[----:B------:R-:W1:Y:S01]  /*26020*/  S2R R5, SR_TID.X ;  /* 0x0000000000057919 */ /* 0x000e620000002100 */
[----:B------:R-:W-:Y:S01]  /*26030*/  IMAD.MOV.U32 R14, RZ, RZ, R152 ;  /* 0x000000ffff0e7224 */ /* 0x000fe200078e0098 */
[----:B------:R-:W-:Y:S01]  /*26040*/  ULDC UR4, c[0x0][0x22c] ;  /* 0x00008b0000047ab9 */ /* 0x000fe20000000800 */
[----:B------:R-:W-:Y:S01]  /*26050*/  IMAD.MOV.U32 R15, RZ, RZ, R154 ;  /* 0x000000ffff0f7224 */ /* 0x000fe200078e009a */
[----:B------:R-:W3:Y:S01]  /*26060*/  LDL.LU R13, [R1+0x8] ;  /* 0x00000800010d7983 */ /* 0x000ee20000300800 */
[----:B------:R-:W-:Y:S01]  /*26070*/  IMAD.MOV.U32 R16, RZ, RZ, R88 ;  /* 0x000000ffff107224 */ /* 0x000fe200078e0058 */
[----:B------:R-:W-:Y:S01]  /*26080*/  MOV R17, R90 ;  /* 0x0000005a00117202 */ /* 0x000fe20000000f00 */
[----:B------:R-:W-:Y:S01]  /*26090*/  IMAD.MOV.U32 R18, RZ, RZ, R24 ;  /* 0x000000ffff127224 */ /* 0x000fe200078e0018 */
[----:B------:R-:W-:Y:S01]  /*260a0*/  ULDC UR5, c[0x0][0x22c] ;  /* 0x00008b0000057ab9 */ /* 0x000fe20000000800 */
[----:B------:R-:W-:Y:S01]  /*260b0*/  IMAD.MOV.U32 R19, RZ, RZ, R26 ;  /* 0x000000ffff137224 */ /* 0x000fe200078e001a */
[----:B------:R-:W-:Y:S01]  /*260c0*/  ULDC.64 UR28, c[0x0][0x228] ;  /* 0x00008a00001c7ab9 */ /* 0x000fe20000000a00 */
        /* <DEDUP_REMOVED lines=12> */
[C---:B-1----:R-:W-:Y:S01]  /*26190*/  LOP3.LUT R252, R5.reuse, 0xff, RZ, 0xc0, !PT ;  /* 0x000000ff05fc7812 */ /* 0x042fe200078ec0ff */
[C---:B------:R-:W-:Y:S01]  /*261a0*/  IMAD.SHL.U32 R2, R5.reuse, 0x10, RZ ;  /* 0x0000001005027824 */ /* 0x040fe200078e00ff */
[----:B------:R-:W-:Y:S01]  /*261b0*/  MOV R246, R81 ;  /* 0x0000005100f67202 */ /* 0x000fe20000000f00 */
[C---:B------:R-:W-:Y:S01]  /*261c0*/  IMAD.SHL.U32 R0, R5.reuse, 0x80, RZ ;  /* 0x0000008005007824 */ /* 0x040fe200078e00ff */
[----:B------:R-:W-:Y:S01]  /*261d0*/  ULDC.64 UR30, c[0x0][0x228] ;  /* 0x00008a00001e7ab9 */ /* 0x000fe20000000a00 */
[----:B------:R-:W-:Y:S01]  /*261e0*/  IMAD.SHL.U32 R4, R5, 0x8, RZ ;  /* 0x0000000805047824 */ /* 0x000fe200078e00ff */
[----:B------:R-:W-:Y:S01]  /*261f0*/  LOP3.LUT R2, R2, 0xf0, RZ, 0xc0, !PT ;  /* 0x000000f002027812 */ /* 0x000fe200078ec0ff */
[----:B------:R-:W-:Y:S01]  /*26200*/  IMAD.MOV.U32 R247, RZ, RZ, R83 ;  /* 0x000000fffff77224 */ /* 0x000fe200078e0053 */
[----:B------:R-:W-:Y:S01]  /*26210*/  LOP3.LUT R0, R0, 0x800, RZ, 0xc0, !PT ;  /* 0x0000080000007812 */ /* 0x000fe200078ec0ff */
[----:B-----5:R-:W-:Y:S01]  /*26220*/  IMAD.MOV.U32 R238, RZ, RZ, R212 ;  /* 0x000000ffffee7224 */ /* 0x020fe200078e00d4 */
[----:B------:R-:W-:Y:S01]  /*26230*/  LOP3.LUT R4, R4, 0x700, RZ, 0xc0, !PT ;  /* 0x0000070004047812 */ /* 0x000fe200078ec0ff */
[----:B------:R-:W-:Y:S01]  /*26240*/  IMAD.MOV.U32 R239, RZ, RZ, R214 ;  /* 0x000000ffffef7224 */ /* 0x000fe200078e00d6 */
[----:B------:R-:W-:Y:S01]  /*26250*/  IADD3 R0, R0, UR10, R2 ;  /* 0x0000000a00007c10 */ /* 0x000fe2000fffe002 */
[----:B------:R-:W1:Y:S01]  /*26260*/  LDC R5, c[0x0][0x244] ;  /* 0x00009100ff057b82 */ /* 0x000e620000000800 */
[----:B------:R-:W-:Y:S01]  /*26270*/  ULDC UR26, c[0x0][0x248] ;  /* 0x00009200001a7ab9 */ /* 0x000fe20000000800 */
[----:B------:R-:W-:Y:S01]  /*26280*/  ULDC.64 UR6, c[0x0][0x228] ;  /* 0x00008a0000067ab9 */ /* 0x000fe20000000a00 */
[----:B------:R-:W-:Y:S01]  /*26290*/  ULDC.64 UR16, c[0x0][0x228] ;  /* 0x00008a0000107ab9 */ /* 0x000fe20000000a00 */
[----:B------:R-:W-:-:S04]  /*262a0*/  IMAD.IADD R0, R4, 0x1, R0 ;  /* 0x0000000104007824 */ /* 0x000fc800078e0200 */
[----:B------:R-:W-:Y:S01]  /*262b0*/  BAR.SYNC.DEFER_BLOCKING 0x0 ;  /* 0x0000000000007b1d */ /* 0x000fe20000010000 */
[----:B------:R-:W-:Y:S01]  /*262c0*/  LEA R252, R252, UR10, 0x4 ;  /* 0x0000000afcfc7c11 */ /* 0x000fe2000f8e20ff */
[----:B------:R-:W-:Y:S01]  /*262d0*/  VIADD R2, R7, 0x7f ;  /* 0x0000007f07027836 */ /* 0x000fe20000000000 */
[----:B------:R-:W-:-:S03]  /*262e0*/  MOV R154, R173 ;  /* 0x000000ad009a7202 */ /* 0x000fc60000000f00 */
[----:B------:R-:W-:Y:S01]  /*262f0*/  ULDC.64 UR14, c[0x0][0x228] ;  /* 0x00008a00000e7ab9 */ /* 0x000fe20000000a00 */
[----:B------:R-:W-:Y:S01]  /*26300*/  ISETP.GE.AND P0, PT, R2, UR29, PT ;  /* 0x0000001d02007c0c */ /* 0x000fe2000bf06270 */
[C---:B------:R-:W-:Y:S01]  /*26310*/  VIADD R2, R7.reuse, 0x2 ;  /* 0x0000000207027836 */ /* 0x040fe20000000000 */
[----:B------:R-:W-:Y:S01]  /*26320*/  ULDC.64 UR12, c[0x0][0x228] ;  /* 0x00008a00000c7ab9 */ /* 0x000fe20000000a00 */
[----:B------:R-:W-:Y:S01]  /*26330*/  ULDC.64 UR10, c[0x0][0x228] ;  /* 0x00008a00000a7ab9 */ /* 0x000fe20000000a00 */
[----:B------:R-:W-:Y:S01]  /*26340*/  ULDC.64 UR18, c[0x0][0x228] ;  /* 0x00008a0000127ab9 */ /* 0x000fe20000000a00 */
[----:B------:R-:W-:Y:S01]  /*26350*/  ULDC.64 UR24, c[0x0][0x228] ;  /* 0x00008a0000187ab9 */ /* 0x000fe20000000a00 */
[----:B------:R-:W-:Y:S01]  /*26360*/  ULDC.64 UR22, c[0x0][0x228] ;  /* 0x00008a0000167ab9 */ /* 0x000fe20000000a00 */
[----:B------:R-:W-:Y:S01]  /*26370*/  ULDC.64 UR20, c[0x0][0x228] ;  /* 0x00008a0000147ab9 */ /* 0x000fe20000000a00 */
[C---:B--2---:R-:W-:Y:S02]  /*26380*/  ISETP.GE.AND P5, PT, R7.reuse, R3, PT ;  /* 0x000000030700720c */ /* 0x044fe40003fa6270 */
[----:B------:R-:W-:-:S04]  /*26390*/  IADD3 R3, R7, 0x1, RZ ;  /* 0x0000000107037810 */ /* 0x000fc80007ffe0ff */
[----:B------:R-:W-:Y:S01]  /*263a0*/  ISETP.GE.AND P3, PT, R3, UR4, PT ;  /* 0x0000000403007c0c */ /* 0x000fe2000bf66270 */
[----:B------:R-:W-:Y:S01]  /*263b0*/  VIADD R3, R7, 0x3 ;  /* 0x0000000307037836 */ /* 0x000fe20000000000 */
[----:B------:R-:W-:Y:S02]  /*263c0*/  ULDC UR4, c[0x0][0x22c] ;  /* 0x00008b0000047ab9 */ /* 0x000fe40000000800 */
[----:B------:R-:W-:Y:S02]  /*263d0*/  ISETP.GE.AND P2, PT, R2, UR4, PT ;  /* 0x0000000402007c0c */ /* 0x000fe4000bf46270 */
[----:B------:R-:W-:Y:S01]  /*263e0*/  ISETP.GE.AND P1, PT, R3, UR5, PT ;  /* 0x0000000503007c0c */ /* 0x000fe2000bf26270 */
[----:B---3--:R2:W-:Y:S01]  /*263f0*/  STSM.16.M88.4 [R0], R12 ;  /* 0x0000000c00007844 */ /* 0x0085e20000000200 */
[----:B-1----:R-:W-:Y:S01]  /*26400*/  IMAD R3, R8, R5, RZ ;  /* 0x0000000508037224 */ /* 0x002fe200078e02ff */
[----:B------:R-:W-:Y:S01]  /*26410*/  ULDC.64 UR4, c[0x0][0x220] ;  /* 0x0000880000047ab9 */ /* 0x000fe20000000a00 */
[----:B------:R-:W-:Y:S06]  /*26420*/  BAR.SYNC.DEFER_BLOCKING 0x0 ;  /* 0x0000000000007b1d */ /* 0x000fec0000010000 */
[----:B--2---:R-:W2:Y:S04]  /*26430*/  LDL.LU R12, [R1+0x4] ;  /* 0x00000400010c7983 */ /* 0x004ea80000300800 */
[----:B------:R-:W2:Y:S04]  /*26440*/  LDL.LU R13, [R1+0xc] ;  /* 0x00000c00010d7983 */ /* 0x000ea80000300800 */
[----:B------:R-:W1:Y:S01]  /*26450*/  LDS.128 R20, [R252] ;  /* 0x00000000fc147984 */ /* 0x000e620000000c00 */
[----:B------:R-:W-:Y:S06]  /*26460*/  BAR.SYNC.DEFER_BLOCKING 0x0 ;  /* 0x0000000000007b1d */ /* 0x000fec0000010000 */
[----:B------:R-:W-:Y:S02]  /*26470*/  STSM.16.M88.4 [R0], R16 ;  /* 0x0000001000007844 */ /* 0x000fe40000000200 */
[----:B------:R-:W-:Y:S06]  /*26480*/  BAR.SYNC.DEFER_BLOCKING 0x0 ;  /* 0x0000000000007b1d */ /* 0x000fec0000010000 */
[----:B------:R-:W3:Y:S01]  /*26490*/  LDS.128 R16, [R252] ;  /* 0x00000000fc107984 */ /* 0x000ee20000000c00 */
[----:B------:R-:W-:-:S02]  /*264a0*/  IMAD.MOV.U32 R14, RZ, RZ, R153 ;  /* 0x000000ffff0e7224 */ /* 0x000fc400078e0099 */
[----:B------:R-:W-:Y:S01]  /*264b0*/  IMAD.MOV.U32 R15, RZ, RZ, R155 ;  /* 0x000000ffff0f7224 */ /* 0x000fe200078e009b */
[----:B------:R-:W-:Y:S06]  /*264c0*/  BAR.SYNC.DEFER_BLOCKING 0x0 ;  /* 0x0000000000007b1d */ /* 0x000fec0000010000 */
[----:B-1----:R-:W-:Y:S04]  /*264d0*/  STL.64 [R1+0x130], R20 ;  /* 0x0001301401007387 */ /* 0x002fe80000100a00 */
[----:B------:R-:W-:Y:S04]  /*264e0*/  STL.64 [R1+0x138], R22 ;  /* 0x0001381601007387 */ /* 0x000fe80000100a00 */
[----:B---3--:R-:W-:Y:S04]  /*264f0*/  STL.64 [R1+0x120], R16 ;  /* 0x0001201001007387 */ /* 0x008fe80000100a00 */
[----:B------:R-:W-:Y:S04]  /*26500*/  STL.64 [R1+0x128], R18 ;  /* 0x0001281201007387 */ /* 0x000fe80000100a00 */
[----:B--2---:R1:W-:Y:S01]  /*26510*/  STSM.16.M88.4 [R0], R12 ;  /* 0x0000000c00007844 */ /* 0x0043e20000000200 */
[----:B------:R-:W-:Y:S06]  /*26520*/  BAR.SYNC.DEFER_BLOCKING 0x0 ;  /* 0x0000000000007b1d */ /* 0x000fec0000010000 */
[----:B-1----:R-:W2:Y:S04]  /*26530*/  LDL.LU R12, [R1+0x10] ;  /* 0x00001000010c7983 */ /* 0x002ea80000300800 */
[----:B------:R-:W2:Y:S04]  /*26540*/  LDL.LU R13, [R1+0x18] ;  /* 0x00001800010d7983 */ /* 0x000ea80000300800 */
[----:B------:R-:W1:Y:S01]  /*26550*/  LDS.128 R20, [R252] ;  /* 0x00000000fc147984 */ /* 0x000e620000000c00 */
[----:B------:R-:W-:Y:S01]  /*26560*/  IMAD.MOV.U32 R16, RZ, RZ, R89 ;  /* 0x000000ffff107224 */ /* 0x000fe200078e0059 */
[----:B------:R-:W-:Y:S01]  /*26570*/  MOV R18, R25 ;  /* 0x0000001900127202 */ /* 0x000fe20000000f00 */
[----:B------:R-:W-:Y:S01]  /*26580*/  IMAD.MOV.U32 R17, RZ, RZ, R91 ;  /* 0x000000ffff117224 */ /* 0x000fe200078e005b */
[----:B------:R-:W-:Y:S01]  /*26590*/  BAR.SYNC.DEFER_BLOCKING 0x0 ;  /* 0x0000000000007b1d */ /* 0x000fe20000010000 */
[----:B------:R-:W-:-:S05]  /*265a0*/  IMAD.MOV.U32 R19, RZ, RZ, R27 ;  /* 0x000000ffff137224 */ /* 0x000fca00078e001b */
[----:B------:R-:W-:Y:S02]  /*265b0*/  STSM.16.M88.4 [R0], R16 ;  /* 0x0000001000007844 */ /* 0x000fe40000000200 */
[----:B------:R-:W-:Y:S01]  /*265c0*/  BAR.SYNC.DEFER_BLOCKING 0x0 ;  /* 0x0000000000007b1d */ /* 0x000fe20000010000 */
[----:B------:R-:W-:Y:S02]  /*265d0*/  IMAD.MOV.U32 R14, RZ, RZ, R156 ;  /* 0x000000ffff0e7224 */ /* 0x000fe400078e009c */
[----:B------:R-:W-:-:S03]  /*265e0*/  IMAD.MOV.U32 R15, RZ, RZ, R158 ;  /* 0x000000ffff0f7224 */ /* 0x000fc600078e009e */
[----:B------:R-:W3:Y:S02]  /*265f0*/  LDS.128 R16, [R252] ;  /* 0x00000000fc107984 */ /* 0x000ee40000000c00 */
[----:B------:R-:W-:Y:S06]  /*26600*/  BAR.SYNC.DEFER_BLOCKING 0x0 ;  /* 0x0000000000007b1d */ /* 0x000fec0000010000 */
[----:B-1----:R-:W-:Y:S04]  /*26610*/  STL.64 [R1+0x110], R20 ;  /* 0x0001101401007387 */ /* 0x002fe80000100a00 */
[----:B------:R-:W-:Y:S04]  /*26620*/  STL.64 [R1+0x118], R22 ;  /* 0x0001181601007387 */ /* 0x000fe80000100a00 */
[----:B---3--:R1:W-:Y:S04]  /*26630*/  STL.64 [R1+0x100], R16 ;  /* 0x0001001001007387 */ /* 0x0083e80000100a00 */
[----:B------:R3:W-:Y:S01]  /*26640*/  STL.64 [R1+0x108], R18 ;  /* 0x0001081201007387 */ /* 0x0007e20000100a00 */
[----:B-1----:R-:W-:-:S02]  /*26650*/  IMAD.MOV.U32 R16, RZ, RZ, R92 ;  /* 0x000000ffff107224 */ /* 0x002fc400078e005c */
[----:B------:R-:W-:Y:S02]  /*26660*/  IMAD.MOV.U32 R17, RZ, RZ, R94 ;  /* 0x000000ffff117224 */ /* 0x000fe400078e005e */
[----:B---3--:R-:W-:Y:S01]  /*26670*/  IMAD.MOV.U32 R18, RZ, RZ, R28 ;  /* 0x000000ffff127224 */ /* 0x008fe200078e001c */
[----:B------:R-:W-:Y:S01]  /*26680*/  MOV R19, R30 ;  /* 0x0000001e00137202 */ /* 0x000fe20000000f00 */
[----:B--2---:R1:W-:Y:S01]  /*26690*/  STSM.16.M88.4 [R0], R12 ;  /* 0x0000000c00007844 */ /* 0x0043e20000000200 */
[----:B------:R-:W-:Y:S06]  /*266a0*/  BAR.SYNC.DEFER_BLOCKING 0x0 ;  /* 0x0000000000007b1d */ /* 0x000fec0000010000 */
[----:B-1----:R-:W2:Y:S04]  /*266b0*/  LDL.LU R12, [R1+0x14] ;  /* 0x00001400010c7983 */ /* 0x002ea80000300800 */
[----:B------:R-:W2:Y:S04]  /*266c0*/  LDL.LU R13, [R1+0x1c] ;  /* 0x00001c00010d7983 */ /* 0x000ea80000300800 */
[----:B------:R-:W1:Y:S01]  /*266d0*/  LDS.128 R20, [R252] ;  /* 0x00000000fc147984 */ /* 0x000e620000000c00 */
[----:B------:R-:W-:Y:S06]  /*266e0*/  BAR.SYNC.DEFER_BLOCKING 0x0 ;  /* 0x0000000000007b1d */ /* 0x000fec0000010000 */
[----:B------:R-:W-:Y:S02]  /*266f0*/  STSM.16.M88.4 [R0], R16 ;  /* 0x0000001000007844 */ /* 0x000fe40000000200 */
[----:B------:R-:W-:Y:S06]  /*26700*/  BAR.SYNC.DEFER_BLOCKING 0x0 ;  /* 0x0000000000007b1d */ /* 0x000fec0000010000 */
[----:B------:R-:W3:Y:S04]  /*26710*/  LDS.128 R16, [R252] ;  /* 0x00000000fc107984 */ /* 0x000ee80000000c00 */
[----:B-1----:R-:W-:Y:S04]  /*26720*/  STL.64 [R1+0x10], R20 ;  /* 0x0000101401007387 */ /* 0x002fe80000100a00 */
[----:B------:R-:W-:Y:S01]  /*26730*/  STL.64 [R1+0x18], R22 ;  /* 0x0000181601007387 */ /* 0x000fe20000100a00 */
[----:B------:R-:W-:Y:S06]  /*26740*/  BAR.SYNC.DEFER_BLOCKING 0x0 ;  /* 0x0000000000007b1d */ /* 0x000fec0000010000 */
[----:B---3--:R1:W-:Y:S04]  /*26750*/  STL.64 [R1], R16 ;  /* 0x0000001001007387 */ /* 0x0083e80000100a00 */
[----:B------:R3:W-:Y:S04]  /*26760*/  STL.64 [R1+0x8], R18 ;  /* 0x0000081201007387 */ /* 0x0007e80000100a00 */
[----:B-1----:R-:W4:Y:S04]  /*26770*/  LDL.LU R16, [R1+0x20] ;  /* 0x0000200001107983 */ /* 0x002f280000300800 */
[----:B------:R-:W4:Y:S01]  /*26780*/  LDL.LU R17, [R1+0x28] ;  /* 0x0000280001117983 */ /* 0x000f220000300800 */
[----:B------:R-:W-:-:S02]  /*26790*/  IMAD.MOV.U32 R14, RZ, RZ, R157 ;  /* 0x000000ffff0e7224 */ /* 0x000fc400078e009d */
[----:B------:R-:W-:Y:S01]  /*267a0*/  IMAD.MOV.U32 R15, RZ, RZ, R159 ;  /* 0x000000ffff0f7224 */ /* 0x000fe200078e009f */
[----:B---3--:R-:W-:Y:S01]  /*267b0*/  MOV R18, R160 ;  /* 0x000000a000127202 */ /* 0x008fe20000000f00 */
[----:B------:R-:W-:-:S03]  /*267c0*/  IMAD.MOV.U32 R19, RZ, RZ, R162 ;  /* 0x000000ffff137224 */ /* 0x000fc600078e00a2 */
[----:B--2---:R1:W-:Y:S01]  /*267d0*/  STSM.16.M88.4 [R0], R12 ;  /* 0x0000000c00007844 */ /* 0x0043e20000000200 */
[----:B------:R-:W-:Y:S06]  /*267e0*/  BAR.SYNC.DEFER_BLOCKING 0x0 ;  /* 0x0000000000007b1d */ /* 0x000fec0000010000 */
[----:B------:R-:W2:Y:S01]  /*267f0*/  LDS.128 R248, [R252] ;  /* 0x00000000fcf87984 */ /* 0x000ea20000000c00 */
[----:B-1----:R-:W-:Y:S02]  /*26800*/  IMAD.MOV.U32 R12, RZ, RZ, R93 ;  /* 0x000000ffff0c7224 */ /* 0x002fe400078e005d */
[----:B------:R-:W-:-:S02]  /*26810*/  IMAD.MOV.U32 R13, RZ, RZ, R95 ;  /* 0x000000ffff0d7224 */ /* 0x000fc400078e005f */
[----:B------:R-:W-:Y:S02]  /*26820*/  IMAD.MOV.U32 R14, RZ, RZ, R29 ;  /* 0x000000ffff0e7224 */ /* 0x000fe400078e001d */
[----:B------:R-:W-:Y:S01]  /*26830*/  IMAD.MOV.U32 R15, RZ, RZ, R31 ;  /* 0x000000ffff0f7224 */ /* 0x000fe200078e001f */
[----:B------:R-:W-:Y:S06]  /*26840*/  BAR.SYNC.DEFER_BLOCKING 0x0 ;  /* 0x0000000000007b1d */ /* 0x000fec0000010000 */
[----:B------:R-:W-:Y:S02]  /*26850*/  STSM.16.M88.4 [R0], R12 ;  /* 0x0000000c00007844 */ /* 0x000fe40000000200 */
[----:B------:R-:W-:Y:S06]  /*26860*/  BAR.SYNC.DEFER_BLOCKING 0x0 ;  /* 0x0000000000007b1d */ /* 0x000fec0000010000 */
[----:B------:R-:W1:Y:S02]  /*26870*/  LDS.128 R240, [R252] ;  /* 0x00000000fcf07984 */ /* 0x000e640000000c00 */
[----:B------:R-:W-:Y:S06]  /*26880*/  BAR.SYNC.DEFER_BLOCKING 0x0 ;  /* 0x0000000000007b1d */ /* 0x000fec0000010000 */
[----:B--2---:R-:W-:Y:S04]  /*26890*/  STL [R1+0xcf8], R251 ;  /* 0x000cf8fb01007387 */ /* 0x004fe80000100800 */
[----:B----4-:R2:W-:Y:S01]  /*268a0*/  STSM.16.M88.4 [R0], R16 ;  /* 0x0000001000007844 */ /* 0x0105e20000000200 */
[----:B------:R-:W-:Y:S06]  /*268b0*/  BAR.SYNC.DEFER_BLOCKING 0x0 ;  /* 0x0000000000007b1d */ /* 0x000fec0000010000 */
[----:B--2---:R-:W2:Y:S04]  /*268c0*/  LDL.LU R16, [R1+0x24] ;  /* 0x0000240001107983 */ /* 0x004ea80000300800 */
[----:B------:R-:W2:Y:S04]  /*268d0*/  LDL.LU R17, [R1+0x2c] ;  /* 0x00002c0001117983 */ /* 0x000ea80000300800 */
[----:B------:R-:W3:Y:S04]  /*268e0*/  LDL.LU R28, [R1+0x30] ;  /* 0x00003000011c7983 */ /* 0x000ee80000300800 */
[----:B------:R-:W3:Y:S04]  /*268f0*/  LDL.LU R29, [R1+0x38] ;  /* 0x00003800011d7983 */ /* 0x000ee80000300800 */
[----:B------:R-:W4:Y:S01]  /*26900*/  LDS.128 R20, [R252] ;  /* 0x00000000fc147984 */ /* 0x000f220000000c00 */
[----:B------:R-:W-:-:S02]  /*26910*/  IMAD.MOV.U32 R12, RZ, RZ, R96 ;  /* 0x000000ffff0c7224 */ /* 0x000fc400078e0060 */
[----:B------:R-:W-:Y:S02]  /*26920*/  IMAD.MOV.U32 R13, RZ, RZ, R98 ;  /* 0x000000ffff0d7224 */ /* 0x000fe400078e0062 */
[----:B------:R-:W-:Y:S02]  /*26930*/  IMAD.MOV.U32 R14, RZ, RZ, R32 ;  /* 0x000000ffff0e7224 */ /* 0x000fe400078e0020 */
[----:B------:R-:W-:Y:S01]  /*26940*/  IMAD.MOV.U32 R15, RZ, RZ, R34 ;  /* 0x000000ffff0f7224 */ /* 0x000fe200078e0022 */
[----:B------:R-:W-:Y:S01]  /*26950*/  BAR.SYNC.DEFER_BLOCKING 0x0 ;  /* 0x0000000000007b1d */ /* 0x000fe20000010000 */
[----:B------:R-:W-:Y:S01]  /*26960*/  IMAD.MOV.U32 R18, RZ, RZ, R161 ;  /* 0x000000ffff127224 */ /* 0x000fe200078e00a1 */
[----:B------:R-:W-:-:S04]  /*26970*/  MOV R19, R163 ;  /* 0x000000a300137202 */ /* 0x000fc80000000f00 */
[----:B------:R-:W4:Y:S04]  /*26980*/  LDL.LU R32, [R1+0x34] ;  /* 0x0000340001207983 */ /* 0x000f280000300800 */
[----:B------:R-:W-:Y:S01]  /*26990*/  STSM.16.M88.4 [R0], R12 ;  /* 0x0000000c00007844 */ /* 0x000fe20000000200 */
[----:B------:R-:W-:Y:S06]  /*269a0*/  BAR.SYNC.DEFER_BLOCKING 0x0 ;  /* 0x0000000000007b1d */ /* 0x000fec0000010000 */
[----:B------:R-:W1:Y:S02]  /*269b0*/  LDS.128 R12, [R252] ;  /* 0x00000000fc0c7984 */ /* 0x000e640000000c00 */
[----:B------:R-:W-:Y:S01]  /*269c0*/  BAR.SYNC.DEFER_BLOCKING 0x0 ;  /* 0x0000000000007b1d */ /* 0x000fe20000010000 */
[----:B------:R-:W-:-:S02]  /*269d0*/  IMAD.MOV.U32 R30, RZ, RZ, R164 ;  /* 0x000000ffff1e7224 */ /* 0x000fc400078e00a4 */
[----:B------:R-:W-:-:S03]  /*269e0*/  IMAD.MOV.U32 R31, RZ, RZ, R166 ;  /* 0x000000ffff1f7224 */ /* 0x000fc600078e00a6 */
[----:B--2---:R2:W-:Y:S02]  /*269f0*/  STSM.16.M88.4 [R0], R16 ;  /* 0x0000001000007844 */ /* 0x0045e40000000200 */
[----:B------:R-:W-:Y:S01]  /*26a00*/  BAR.SYNC.DEFER_BLOCKING 0x0 ;  /* 0x0000000000007b1d */ /* 0x000fe20000010000 */
[----:B--2---:R-:W-:-:S05]  /*26a10*/  IMAD.MOV.U32 R18, RZ, RZ, R33 ;  /* 0x000000ffff127224 */ /* 0x004fca00078e0021 */
[----:B------:R-:W4:Y:S04]  /*26a20*/  LDL.LU R33, [R1+0x3c] ;  /* 0x00003c0001217983 */ /* 0x000f280000300800 */
[----:B------:R-:W2:Y:S04]  /*26a30*/  LDL.LU R92, [R1+0x40] ;  /* 0x00004000015c7983 */ /* 0x000ea80000300800 */
[----:B------:R-:W2:Y:S04]  /*26a40*/  LDL.LU R93, [R1+0x48] ;  /* 0x00004800015d7983 */ /* 0x000ea80000300800 */
[----:B------:R-:W1:Y:S01]  /*26a50*/  LDS.128 R24, [R252] ;  /* 0x00000000fc187984 */ /* 0x000e620000000c00 */
[----:B------:R-:W-:-:S02]  /*26a60*/  IMAD.MOV.U32 R16, RZ, RZ, R97 ;  /* 0x000000ffff107224 */ /* 0x000fc400078e0061 */
[----:B------:R-:W-:Y:S01]  /*26a70*/  IMAD.MOV.U32 R17, RZ, RZ, R99 ;  /* 0x000000ffff117224 */ /* 0x000fe200078e0063 */
[----:B------:R-:W2:Y:S01]  /*26a80*/  LDL.LU R96, [R1+0x44] ;  /* 0x0000440001607983 */ /* 0x000ea20000300800 */
[----:B------:R-:W-:Y:S01]  /*26a90*/  IMAD.MOV.U32 R19, RZ, RZ, R35 ;  /* 0x000000ffff137224 */ /* 0x000fe200078e0023 */
[----:B------:R-:W-:Y:S06]  /*26aa0*/  BAR.SYNC.DEFER_BLOCKING 0x0 ;  /* 0x0000000000007b1d */ /* 0x000fec0000010000 */
[----:B------:R-:W2:Y:S04]  /*26ab0*/  LDL.LU R97, [R1+0x4c] ;  /* 0x00004c0001617983 */ /* 0x000ea80000300800 */
[----:B------:R-:W-:Y:S01]  /*26ac0*/  STSM.16.M88.4 [R0], R16 ;  /* 0x0000001000007844 */ /* 0x000fe20000000200 */
[----:B------:R-:W-:Y:S06]  /*26ad0*/  BAR.SYNC.DEFER_BLOCKING 0x0 ;  /* 0x0000000000007b1d */ /* 0x000fec0000010000 */
[----:B------:R-:W1:Y:S02]  /*26ae0*/  LDS.128 R16, [R252] ;  /* 0x00000000fc107984 */ /* 0x000e640000000c00 */
[----:B------:R-:W-:Y:S06]  /*26af0*/  BAR.SYNC.DEFER_BLOCKING 0x0 ;  /* 0x0000000000007b1d */ /* 0x000fec0000010000 */
[----:B---3--:R3:W-:Y:S02]  /*26b00*/  STSM.16.M88.4 [R0], R28 ;  /* 0x0000001c00007844 */ /* 0x0087e40000000200 */
[----:B------:R-:W-:Y:S06]  /*26b10*/  BAR.SYNC.DEFER_BLOCKING 0x0 ;  /* 0x0000000000007b1d */ /* 0x000fec0000010000 */
[----:B------:R-:W1:Y:S01]  /*26b20*/  LDS.128 R88, [R252] ;  /* 0x00000000fc587984 */ /* 0x000e620000000c00 */
[----:B---3--:R-:W-:Y:S01]  /*26b30*/  MOV R28, R100 ;  /* 0x00000064001c7202 */ /* 0x008fe20000000f00 */
[----:B------:R-:W-:-:S02]  /*26b40*/  IMAD.MOV.U32 R29, RZ, RZ, R102 ;  /* 0x000000ffff1d7224 */ /* 0x000fc400078e0066 */
[----:B------:R-:W-:Y:S02]  /*26b50*/  IMAD.MOV.U32 R30, RZ, RZ, R36 ;  /* 0x000000ffff1e7224 */ /* 0x000fe400078e0024 */
[----:B------:R-:W-:Y:S01]  /*26b60*/  IMAD.MOV.U32 R31, RZ, RZ, R38 ;  /* 0x000000ffff1f7224 */ /* 0x000fe200078e0026 */
[----:B------:R-:W-:Y:S06]  /*26b70*/  BAR.SYNC.DEFER_BLOCKING 0x0 ;  /* 0x0000000000007b1d */ /* 0x000fec0000010000 */
[----:B------:R-:W-:Y:S02]  /*26b80*/  STSM.16.M88.4 [R0], R28 ;  /* 0x0000001c00007844 */ /* 0x000fe40000000200 */
[----:B------:R-:W-:Y:S01]  /*26b90*/  BAR.SYNC.DEFER_BLOCKING 0x0 ;  /* 0x0000000000007b1d */ /* 0x000fe20000010000 */
[----:B------:R-:W-:-:S02]  /*26ba0*/  IMAD.MOV.U32 R34, RZ, RZ, R165 ;  /* 0x000000ffff227224 */ /* 0x000fc400078e00a5 */
[----:B------:R-:W-:-:S03]  /*26bb0*/  IMAD.MOV.U32 R35, RZ, RZ, R167 ;  /* 0x000000ffff237224 */ /* 0x000fc600078e00a7 */
[----:B------:R-:W3:Y:S02]  /*26bc0*/  LDS.128 R28, [R252] ;  /* 0x00000000fc1c7984 */ /* 0x000ee40000000c00 */
[----:B------:R-:W-:Y:S01]  /*26bd0*/  BAR.SYNC.DEFER_BLOCKING 0x0 ;  /* 0x0000000000007b1d */ /* 0x000fe20000010000 */
[----:B------:R-:W-:Y:S02]  /*26be0*/  IMAD.MOV.U32 R94, RZ, RZ, R168 ;  /* 0x000000ffff5e7224 */ /* 0x000fe400078e00a8 */
[----:B------:R-:W-:-:S03]  /*26bf0*/  IMAD.MOV.U32 R95, RZ, RZ, R170 ;  /* 0x000000ffff5f7224 */ /* 0x000fc600078e00aa */
[----:B----4-:R4:W-:Y:S02]  /*26c00*/  STSM.16.M88.4 [R0], R32 ;  /* 0x0000002000007844 */ /* 0x0109e40000000200 */
[----:B----4-:R-:W-:Y:S02]  /*26c10*/  IMAD.MOV.U32 R34, RZ, RZ, R37 ;  /* 0x000000ffff227224 */ /* 0x010fe400078e0025 */
[----:B------:R-:W-:Y:S01]  /*26c20*/  IMAD.MOV.U32 R35, RZ, RZ, R39 ;  /* 0x000000ffff237224 */ /* 0x000fe200078e0027 */
[----:B------:R-:W-:Y:S01]  /*26c30*/  BAR.SYNC.DEFER_BLOCKING 0x0 ;  /* 0x0000000000007b1d */ /* 0x000fe20000010000 */
[----:B------:R-:W-:Y:S01]  /*26c40*/  IMAD.MOV.U32 R32, RZ, RZ, R101 ;  /* 0x000000ffff207224 */ /* 0x000fe200078e0065 */
[----:B------:R-:W-:-:S04]  /*26c50*/  MOV R33, R103 ;  /* 0x0000006700217202 */ /* 0x000fc80000000f00 */
[----:B------:R-:W4:Y:S02]  /*26c60*/  LDS.128 R36, [R252] ;  /* 0x00000000fc247984 */ /* 0x000f240000000c00 */
[----:B------:R-:W-:Y:S06]  /*26c70*/  BAR.SYNC.DEFER_BLOCKING 0x0 ;  /* 0x0000000000007b1d */ /* 0x000fec0000010000 */
[----:B------:R-:W-:Y:S02]  /*26c80*/  STSM.16.M88.4 [R0], R32 ;  /* 0x0000002000007844 */ /* 0x000fe40000000200 */
[----:B------:R-:W-:Y:S06]  /*26c90*/  BAR.SYNC.DEFER_BLOCKING 0x0 ;  /* 0x0000000000007b1d */ /* 0x000fec0000010000 */
[----:B------:R-:W4:Y:S02]  /*26ca0*/  LDS.128 R32, [R252] ;  /* 0x00000000fc207984 */ /* 0x000f240000000c00 */
[----:B------:R-:W-:Y:S06]  /*26cb0*/  BAR.SYNC.DEFER_BLOCKING 0x0 ;  /* 0x0000000000007b1d */ /* 0x000fec0000010000 */
[----:B--2---:R2:W-:Y:S02]  /*26cc0*/  STSM.16.M88.4 [R0], R92 ;  /* 0x0000005c00007844 */ /* 0x0045e40000000200 */
[----:B------:R-:W-:Y:S06]  /*26cd0*/  BAR.SYNC.DEFER_BLOCKING 0x0 ;  /* 0x0000000000007b1d */ /* 0x000fec0000010000 */
[----:B------:R-:W4:Y:S01]  /*26ce0*/  LDS.128 R100, [R252] ;  /* 0x00000000fc647984 */ /* 0x000f220000000c00 */
[----:B--2---:R-:W-:Y:S01]  /*26cf0*/  IMAD.MOV.U32 R92, RZ, RZ, R104 ;  /* 0x000000ffff5c7224 */ /* 0x004fe200078e0068 */
[----:B------:R-:W-:Y:S01]  /*26d00*/  MOV R94, R40 ;  /* 0x00000028005e7202 */ /* 0x000fe20000000f00 */
[----:B------:R-:W-:Y:S01]  /*26d10*/  IMAD.MOV.U32 R93, RZ, RZ, R106 ;  /* 0x000000ffff5d7224 */ /* 0x000fe200078e006a */
[----:B------:R-:W2:Y:S01]  /*26d20*/  LDL.LU R104, [R1+0x50] ;  /* 0x0000500001687983 */ /* 0x000ea20000300800 */
[----:B------:R-:W-:Y:S01]  /*26d30*/  IMAD.MOV.U32 R95, RZ, RZ, R42 ;  /* 0x000000ffff5f7224 */ /* 0x000fe200078e002a */
[----:B------:R-:W-:Y:S06]  /*26d40*/  BAR.SYNC.DEFER_BLOCKING 0x0 ;  /* 0x0000000000007b1d */ /* 0x000fec0000010000 */
[----:B------:R-:W-:Y:S02]  /*26d50*/  STSM.16.M88.4 [R0], R92 ;  /* 0x0000005c00007844 */ /* 0x000fe40000000200 */
[----:B------:R-:W-:Y:S01]  /*26d60*/  BAR.SYNC.DEFER_BLOCKING 0x0 ;  /* 0x0000000000007b1d */ /* 0x000fe20000010000 */
[----:B------:R-:W-:-:S02]  /*26d70*/  IMAD.MOV.U32 R98, RZ, RZ, R169 ;  /* 0x000000ffff627224 */ /* 0x000fc400078e00a9 */
[----:B------:R-:W-:-:S03]  /*26d80*/  IMAD.MOV.U32 R99, RZ, RZ, R171 ;  /* 0x000000ffff637224 */ /* 0x000fc600078e00ab */
[----:B------:R-:W4:Y:S02]  /*26d90*/  LDS.128 R92, [R252] ;  /* 0x00000000fc5c7984 */ /* 0x000f240000000c00 */
[----:B------:R-:W-:Y:S06]  /*26da0*/  BAR.SYNC.DEFER_BLOCKING 0x0 ;  /* 0x0000000000007b1d */ /* 0x000fec0000010000 */
[----:B------:R1:W-:Y:S02]  /*26db0*/  STSM.16.M88.4 [R0], R96 ;  /* 0x0000006000007844 */ /* 0x0003e40000000200 */
[----:B-1----:R-:W-:-:S02]  /*26dc0*/  IMAD.MOV.U32 R96, RZ, RZ, R105 ;  /* 0x000000ffff607224 */ /* 0x002fc400078e0069 */
[----:B------:R-:W2:Y:S04]  /*26dd0*/  LDL.LU R105, [R1+0x58] ;  /* 0x0000580001697983 */ /* 0x000ea80000300800 */
[----:B------:R-:W3:Y:S04]  /*26de0*/  LDL.LU R152, [R1+0x54] ;  /* 0x0000540001987983 */ /* 0x000ee80000300800 */
[----:B------:R-:W3:Y:S01]  /*26df0*/  LDL.LU R153, [R1+0x5c] ;  /* 0x00005c0001997983 */ /* 0x000ee20000300800 */
[----:B------:R-:W-:Y:S01]  /*26e00*/  IMAD.MOV.U32 R98, RZ, RZ, R41 ;  /* 0x000000ffff627224 */ /* 0x000fe200078e0029 */
[----:B------:R-:W-:Y:S01]  /*26e10*/  MOV R99, R43 ;  /* 0x0000002b00637202 */ /* 0x000fe20000000f00 */
[----:B------:R-:W-:Y:S01]  /*26e20*/  BAR.SYNC.DEFER_BLOCKING 0x0 ;  /* 0x0000000000007b1d */ /* 0x000fe20000010000 */
[----:B------:R-:W-:-:S05]  /*26e30*/  IMAD.MOV.U32 R97, RZ, RZ, R107 ;  /* 0x000000ffff617224 */ /* 0x000fca00078e006b */
[----:B------:R-:W1:Y:S02]  /*26e40*/  LDS.128 R40, [R252] ;  /* 0x00000000fc287984 */ /* 0x000e640000000c00 */
[----:B------:R-:W-:Y:S06]  /*26e50*/  BAR.SYNC.DEFER_BLOCKING 0x0 ;  /* 0x0000000000007b1d */ /* 0x000fec0000010000 */
[----:B------:R-:W-:Y:S02]  /*26e60*/  STSM.16.M88.4 [R0], R96 ;  /* 0x0000006000007844 */ /* 0x000fe40000000200 */
[----:B------:R-:W-:Y:S01]  /*26e70*/  BAR.SYNC.DEFER_BLOCKING 0x0 ;  /* 0x0000000000007b1d */ /* 0x000fe20000010000 */
[----:B------:R-:W-:-:S02]  /*26e80*/  IMAD.MOV.U32 R106, RZ, RZ, R172 ;  /* 0x000000ffff6a7224 */ /* 0x000fc400078e00ac */
[----:B------:R-:W-:-:S03]  /*26e90*/  IMAD.MOV.U32 R107, RZ, RZ, R174 ;  /* 0x000000ffff6b7224 */ /* 0x000fc600078e00ae */
[----:B------:R-:W1:Y:S02]  /*26ea0*/  LDS.128 R96, [R252] ;  /* 0x00000000fc607984 */ /* 0x000e640000000c00 */
[----:B------:R-:W-:Y:S01]  /*26eb0*/  BAR.SYNC.DEFER_BLOCKING 0x0 ;  /* 0x0000000000007b1d */ /* 0x000fe20000010000 */
[----:B------:R-:W-:-:S05]  /*26ec0*/  IMAD.MOV.U32 R155, RZ, RZ, R175 ;  /* 0x000000ffff9b7224 */ /* 0x000fca00078e00af */
[----:B--2---:R2:W-:Y:S02]  /*26ed0*/  STSM.16.M88.4 [R0], R104 ;  /* 0x0000006800007844 */ /* 0x0045e40000000200 */
[----:B------:R-:W-:Y:S06]  /*26ee0*/  BAR.SYNC.DEFER_BLOCKING 0x0 ;  /* 0x0000000000007b1d */ /* 0x000fec0000010000 */
[----:B------:R-:W1:Y:S01]  /*26ef0*/  LDS.128 R156, [R252] ;  /* 0x00000000fc9c7984 */ /* 0x000e620000000c00 */
[----:B--2---:R-:W-:Y:S02]  /*26f00*/  IMAD.MOV.U32 R104, RZ, RZ, R108 ;  /* 0x000000ffff687224 */ /* 0x004fe400078e006c */
[----:B------:R-:W-:-:S02]  /*26f10*/  IMAD.MOV.U32 R105, RZ, RZ, R110 ;  /* 0x000000ffff697224 */ /* 0x000fc400078e006e */
[----:B------:R-:W-:Y:S02]  /*26f20*/  IMAD.MOV.U32 R106, RZ, RZ, R44 ;  /* 0x000000ffff6a7224 */ /* 0x000fe400078e002c */
[----:B------:R-:W-:Y:S01]  /*26f30*/  IMAD.MOV.U32 R107, RZ, RZ, R46 ;  /* 0x000000ffff6b7224 */ /* 0x000fe200078e002e */
[----:B------:R-:W-:Y:S06]  /*26f40*/  BAR.SYNC.DEFER_BLOCKING 0x0 ;  /* 0x0000000000007b1d */ /* 0x000fec0000010000 */
[----:B------:R-:W-:Y:S02]  /*26f50*/  STSM.16.M88.4 [R0], R104 ;  /* 0x0000006800007844 */ /* 0x000fe40000000200 */
[----:B------:R-:W-:Y:S06]  /*26f60*/  BAR.SYNC.DEFER_BLOCKING 0x0 ;  /* 0x0000000000007b1d */ /* 0x000fec0000010000 */
[----:B------:R-:W2:Y:S02]  /*26f70*/  LDS.128 R104, [R252] ;  /* 0x00000000fc687984 */ /* 0x000ea40000000c00 */
[----:B------:R-:W-:Y:S06]  /*26f80*/  BAR.SYNC.DEFER_BLOCKING 0x0 ;  /* 0x0000000000007b1d */ /* 0x000fec0000010000 */
[----:B---3--:R3:W-:Y:S04]  /*26f90*/  STSM.16.M88.4 [R0], R152 ;  /* 0x0000009800007844 */ /* 0x0087e80000000200 */
[----:B---3--:R-:W3:Y:S04]  /*26fa0*/  LDL.LU R152, [R1+0x60] ;  /* 0x0000600001987983 */ /* 0x008ee80000300800 */
[----:B------:R-:W3:Y:S04]  /*26fb0*/  LDL.LU R153, [R1+0x68] ;  /* 0x0000680001997983 */ /* 0x000ee80000300800 */
[----:B------:R-:W4:Y:S04]  /*26fc0*/  LDL.LU R160, [R1+0x64] ;  /* 0x0000640001a07983 */ /* 0x000f280000300800 */
[----:B------:R-:W4:Y:S01]  /*26fd0*/  LDL.LU R161, [R1+0x6c] ;  /* 0x00006c0001a17983 */ /* 0x000f220000300800 */
[----:B------:R-:W-:-:S02]  /*26fe0*/  IMAD.MOV.U32 R108, RZ, RZ, R109 ;  /* 0x000000ffff6c7224 */ /* 0x000fc400078e006d */
[----:B------:R-:W-:Y:S02]  /*26ff0*/  IMAD.MOV.U32 R109, RZ, RZ, R111 ;  /* 0x000000ffff6d7224 */ /* 0x000fe400078e006f */
[----:B------:R-:W-:Y:S02]  /*27000*/  IMAD.MOV.U32 R110, RZ, RZ, R45 ;  /* 0x000000ffff6e7224 */ /* 0x000fe400078e002d */
[----:B------:R-:W-:Y:S01]  /*27010*/  IMAD.MOV.U32 R111, RZ, RZ, R47 ;  /* 0x000000ffff6f7224 */ /* 0x000fe200078e002f */
[----:B------:R-:W-:Y:S06]  /*27020*/  BAR.SYNC.DEFER_BLOCKING 0x0 ;  /* 0x0000000000007b1d */ /* 0x000fec0000010000 */
[----:B------:R-:W2:Y:S02]  /*27030*/  LDS.128 R44, [R252] ;  /* 0x00000000fc2c7984 */ /* 0x000ea40000000c00 */
[----:B------:R-:W-:Y:S06]  /*27040*/  BAR.SYNC.DEFER_BLOCKING 0x0 ;  /* 0x0000000000007b1d */ /* 0x000fec0000010000 */
[----:B------:R-:W-:Y:S02]  /*27050*/  STSM.16.M88.4 [R0], R108 ;  /* 0x0000006c00007844 */ /* 0x000fe40000000200 */
[----:B------:R-:W-:Y:S01]  /*27060*/  BAR.SYNC.DEFER_BLOCKING 0x0 ;  /* 0x0000000000007b1d */ /* 0x000fe20000010000 */
[----:B------:R-:W-:Y:S01]  /*27070*/  IMAD.MOV.U32 R154, RZ, RZ, R176 ;  /* 0x000000ffff9a7224 */ /* 0x000fe200078e00b0 */
[----:B------:R-:W-:-:S04]  /*27080*/  MOV R155, R178 ;  /* 0x000000b2009b7202 */ /* 0x000fc80000000f00 */
[----:B------:R-:W2:Y:S02]  /*27090*/  LDS.128 R108, [R252] ;  /* 0x00000000fc6c7984 */ /* 0x000ea40000000c00 */
[----:B------:R-:W-:Y:S01]  /*270a0*/  BAR.SYNC.DEFER_BLOCKING 0x0 ;  /* 0x0000000000007b1d */ /* 0x000fe20000010000 */
[----:B------:R-:W-:Y:S02]  /*270b0*/  IMAD.MOV.U32 R162, RZ, RZ, R177 ;  /* 0x000000ffffa27224 */ /* 0x000fe400078e00b1 */
[----:B------:R-:W-:-:S03]  /*270c0*/  IMAD.MOV.U32 R163, RZ, RZ, R179 ;  /* 0x000000ffffa37224 */ /* 0x000fc600078e00b3 */
[----:B---3--:R3:W-:Y:S02]  /*270d0*/  STSM.16.M88.4 [R0], R152 ;  /* 0x0000009800007844 */ /* 0x0087e40000000200 */
[----:B------:R-:W-:Y:S06]  /*270e0*/  BAR.SYNC.DEFER_BLOCKING 0x0 ;  /* 0x0000000000007b1d */ /* 0x000fec0000010000 */
[----:B------:R-:W2:Y:S01]  /*270f0*/  LDS.128 R164, [R252] ;  /* 0x00000000fca47984 */ /* 0x000ea20000000c00 */
[----:B---3--:R-:W-:Y:S02]  /*27100*/  IMAD.MOV.U32 R152, RZ, RZ, R112 ;  /* 0x000000ffff987224 */ /* 0x008fe400078e0070 */
[----:B------:R-:W-:-:S02]  /*27110*/  IMAD.MOV.U32 R153, RZ, RZ, R114 ;  /* 0x000000ffff997224 */ /* 0x000fc400078e0072 */
[----:B------:R-:W-:Y:S02]  /*27120*/  IMAD.MOV.U32 R154, RZ, RZ, R48 ;  /* 0x000000ffff9a7224 */ /* 0x000fe400078e0030 */
[----:B------:R-:W-:Y:S01]  /*27130*/  IMAD.MOV.U32 R155, RZ, RZ, R50 ;  /* 0x000000ffff9b7224 */ /* 0x000fe200078e0032 */
[----:B------:R-:W-:Y:S06]  /*27140*/  BAR.SYNC.DEFER_BLOCKING 0x0 ;  /* 0x0000000000007b1d */ /* 0x000fec0000010000 */
[----:B------:R-:W-:Y:S02]  /*27150*/  STSM.16.M88.4 [R0], R152 ;  /* 0x0000009800007844 */ /* 0x000fe40000000200 */
[----:B------:R-:W-:Y:S06]  /*27160*/  BAR.SYNC.DEFER_BLOCKING 0x0 ;  /* 0x0000000000007b1d */ /* 0x000fec0000010000 */
[----:B------:R-:W3:Y:S02]  /*27170*/  LDS.128 R152, [R252] ;  /* 0x00000000fc987984 */ /* 0x000ee40000000c00 */
[----:B------:R-:W-:Y:S06]  /*27180*/  BAR.SYNC.DEFER_BLOCKING 0x0 ;  /* 0x0000000000007b1d */ /* 0x000fec0000010000 */
[----:B----4-:R4:W-:Y:S04]  /*27190*/  STSM.16.M88.4 [R0], R160 ;  /* 0x000000a000007844 */ /* 0x0109e80000000200 */
[----:B----4-:R-:W4:Y:S04]  /*271a0*/  LDL.LU R160, [R1+0x70] ;  /* 0x0000700001a07983 */ /* 0x010f280000300800 */
[----:B------:R-:W4:Y:S04]  /*271b0*/  LDL.LU R161, [R1+0x78] ;  /* 0x0000780001a17983 */ /* 0x000f280000300800 */
[----:B------:R-:W2:Y:S04]  /*271c0*/  LDL.LU R168, [R1+0x74] ;  /* 0x0000740001a87983 */ /* 0x000ea80000300800 */
[----:B------:R-:W2:Y:S01]  /*271d0*/  LDL.LU R169, [R1+0x7c] ;  /* 0x00007c0001a97983 */ /* 0x000ea20000300800 */
[----:B------:R-:W-:Y:S01]  /*271e0*/  MOV R112, R113 ;  /* 0x0000007100707202 */ /* 0x000fe20000000f00 */
[----:B------:R-:W-:-:S02]  /*271f0*/  IMAD.MOV.U32 R113, RZ, RZ, R115 ;  /* 0x000000ffff717224 */ /* 0x000fc400078e0073 */
[----:B------:R-:W-:Y:S02]  /*27200*/  IMAD.MOV.U32 R114, RZ, RZ, R49 ;  /* 0x000000ffff727224 */ /* 0x000fe400078e0031 */
[----:B------:R-:W-:Y:S01]  /*27210*/  IMAD.MOV.U32 R115, RZ, RZ, R51 ;  /* 0x000000ffff737224 */ /* 0x000fe200078e0033 */
[----:B------:R-:W-:Y:S06]  /*27220*/  BAR.SYNC.DEFER_BLOCKING 0x0 ;  /* 0x0000000000007b1d */ /* 0x000fec0000010000 */
[----:B------:R-:W3:Y:S02]  /*27230*/  LDS.128 R48, [R252] ;  /* 0x00000000fc307984 */ /* 0x000ee40000000c00 */
        /* <DEDUP_REMOVED lines=10> */
[----:B------:R-:W-:Y:S06]  /*272e0*/  BAR.SYNC.DEFER_BLOCKING 0x0 ;  /* 0x0000000000007b1d */ /* 0x000fec0000010000 */
[----:B------:R-:W3:Y:S01]  /*272f0*/  LDS.128 R172, [R252] ;  /* 0x00000000fcac7984 */ /* 0x000ee20000000c00 */
[----:B----4-:R-:W-:Y:S01]  /*27300*/  IMAD.MOV.U32 R160, RZ, RZ, R116 ;  /* 0x000000ffffa07224 */ /* 0x010fe200078e0074 */
[----:B------:R-:W-:Y:S01]  /*27310*/  MOV R161, R118 ;  /* 0x0000007600a17202 */ /* 0x000fe20000000f00 */
[----:B------:R-:W-:-:S02]  /*27320*/  IMAD.MOV.U32 R162, RZ, RZ, R52 ;  /* 0x000000ffffa27224 */ /* 0x000fc400078e0034 */
[----:B------:R-:W-:Y:S01]  /*27330*/  IMAD.MOV.U32 R163, RZ, RZ, R54 ;  /* 0x000000ffffa37224 */ /* 0x000fe200078e0036 */
[----:B------:R-:W-:Y:S06]  /*27340*/  BAR.SYNC.DEFER_BLOCKING 0x0 ;  /* 0x0000000000007b1d */ /* 0x000fec0000010000 */
[----:B------:R-:W-:Y:S02]  /*27350*/  STSM.16.M88.4 [R0], R160 ;  /* 0x000000a000007844 */ /* 0x000fe40000000200 */
[----:B------:R-:W-:Y:S06]  /*27360*/  BAR.SYNC.DEFER_BLOCKING 0x0 ;  /* 0x0000000000007b1d */ /* 0x000fec0000010000 */
[----:B------:R-:W4:Y:S02]  /*27370*/  LDS.128 R160, [R252] ;  /* 0x00000000fca07984 */ /* 0x000f240000000c00 */
[----:B------:R-:W-:Y:S06]  /*27380*/  BAR.SYNC.DEFER_BLOCKING 0x0 ;  /* 0x0000000000007b1d */ /* 0x000fec0000010000 */
[----:B--2---:R2:W-:Y:S04]  /*27390*/  STSM.16.M88.4 [R0], R168 ;  /* 0x000000a800007844 */ /* 0x0045e80000000200 */
[----:B--2---:R-:W2:Y:S04]  /*273a0*/  LDL.LU R168, [R1+0x80] ;  /* 0x0000800001a87983 */ /* 0x004ea80000300800 */
[----:B------:R-:W2:Y:S04]  /*273b0*/  LDL.LU R169, [R1+0x88] ;  /* 0x0000880001a97983 */ /* 0x000ea80000300800 */
[----:B------:R-:W3:Y:S04]  /*273c0*/  LDL.LU R176, [R1+0x84] ;  /* 0x0000840001b07983 */ /* 0x000ee80000300800 */
[----:B------:R-:W3:Y:S01]  /*273d0*/  LDL.LU R177, [R1+0x8c] ;  /* 0x00008c0001b17983 */ /* 0x000ee20000300800 */
[----:B------:R-:W-:Y:S01]  /*273e0*/  IMAD.MOV.U32 R116, RZ, RZ, R117 ;  /* 0x000000ffff747224 */ /* 0x000fe200078e0075 */
[----:B------:R-:W-:Y:S01]  /*273f0*/  MOV R118, R53 ;  /* 0x0000003500767202 */ /* 0x000fe20000000f00 */
[----:B------:R-:W-:-:S02]  /*27400*/  IMAD.MOV.U32 R117, RZ, RZ, R119 ;  /* 0x000000ffff757224 */ /* 0x000fc400078e0077 */
[----:B------:R-:W-:Y:S01]  /*27410*/  IMAD.MOV.U32 R119, RZ, RZ, R55 ;  /* 0x000000ffff777224 */ /* 0x000fe200078e0037 */
[----:B------:R-:W-:Y:S06]  /*27420*/  BAR.SYNC.DEFER_BLOCKING 0x0 ;  /* 0x0000000000007b1d */ /* 0x000fec0000010000 */
[----:B------:R-:W4:Y:S02]  /*27430*/  LDS.128 R52, [R252] ;  /* 0x00000000fc347984 */ /* 0x000f240000000c00 */
[----:B------:R-:W-:Y:S06]  /*27440*/  BAR.SYNC.DEFER_BLOCKING 0x0 ;  /* 0x0000000000007b1d */ /* 0x000fec0000010000 */
[----:B------:R-:W-:Y:S02]  /*27450*/  STSM.16.M88.4 [R0], R116 ;  /* 0x0000007400007844 */ /* 0x000fe40000000200 */
[----:B------:R-:W-:Y:S01]  /*27460*/  BAR.SYNC.DEFER_BLOCKING 0x0 ;  /* 0x0000000000007b1d */ /* 0x000fe20000010000 */
[----:B------:R-:W-:-:S02]  /*27470*/  IMAD.MOV.U32 R170, RZ, RZ, R184 ;  /* 0x000000ffffaa7224 */ /* 0x000fc400078e00b8 */
[----:B------:R-:W-:-:S03]  /*27480*/  IMAD.MOV.U32 R171, RZ, RZ, R186 ;  /* 0x000000ffffab7224 */ /* 0x000fc600078e00ba */
[----:B------:R-:W4:Y:S02]  /*27490*/  LDS.128 R116, [R252] ;  /* 0x00000000fc747984 */ /* 0x000f240000000c00 */
[----:B------:R-:W-:Y:S01]  /*274a0*/  BAR.SYNC.DEFER_BLOCKING 0x0 ;  /* 0x0000000000007b1d */ /* 0x000fe20000010000 */
[----:B------:R-:W-:Y:S02]  /*274b0*/  IMAD.MOV.U32 R178, RZ, RZ, R185 ;  /* 0x000000ffffb27224 */ /* 0x000fe400078e00b9 */
[----:B------:R-:W-:-:S03]  /*274c0*/  IMAD.MOV.U32 R179, RZ, RZ, R187 ;  /* 0x000000ffffb37224 */ /* 0x000fc600078e00bb */
[----:B--2---:R2:W-:Y:S02]  /*274d0*/  STSM.16.M88.4 [R0], R168 ;  /* 0x000000a800007844 */ /* 0x0045e40000000200 */
[----:B------:R-:W-:Y:S06]  /*274e0*/  BAR.SYNC.DEFER_BLOCKING 0x0 ;  /* 0x0000000000007b1d */ /* 0x000fec0000010000 */
[----:B------:R-:W4:Y:S01]  /*274f0*/  LDS.128 R180, [R252] ;  /* 0x00000000fcb47984 */ /* 0x000f220000000c00 */
[----:B--2---:R-:W-:Y:S01]  /*27500*/  IMAD.MOV.U32 R168, RZ, RZ, R120 ;  /* 0x000000ffffa87224 */ /* 0x004fe200078e0078 */
[----:B------:R-:W-:Y:S01]  /*27510*/  MOV R171, R58 ;  /* 0x0000003a00ab7202 */ /* 0x000fe20000000f00 */
[----:B------:R-:W-:-:S02]  /*27520*/  IMAD.MOV.U32 R169, RZ, RZ, R122 ;  /* 0x000000ffffa97224 */ /* 0x000fc400078e007a */
        /* <DEDUP_REMOVED lines=20> */
[----:B------:R-:W-:Y:S01]  /*27670*/  MOV R178, R188 ;  /* 0x000000bc00b27202 */ /* 0x000fe20000000f00 */
[----:B------:R-:W-:-:S04]  /*27680*/  IMAD.MOV.U32 R179, RZ, RZ, R190 ;  /* 0x000000ffffb37224 */ /* 0x000fc800078e00be */
[----:B------:R-:W2:Y:S02]  /*27690*/  LDS.128 R120, [R252] ;  /* 0x00000000fc787984 */ /* 0x000ea40000000c00 */
[----:B------:R-:W-:Y:S01]  /*276a0*/  BAR.SYNC.DEFER_BLOCKING 0x0 ;  /* 0x0000000000007b1d */ /* 0x000fe20000010000 */
[----:B------:R-:W-:Y:S01]  /*276b0*/  IMAD.MOV.U32 R186, RZ, RZ, R189 ;  /* 0x000000ffffba7224 */ /* 0x000fe200078e00bd */
[----:B------:R-:W-:-:S04]  /*276c0*/  MOV R187, R191 ;  /* 0x000000bf00bb7202 */ /* 0x000fc80000000f00 */
        /* <DEDUP_REMOVED lines=17> */
[----:B------:R-:W-:Y:S01]  /*277e0*/  BAR.SYNC.DEFER_BLOCKING 0x0 ;  /* 0x0000000000007b1d */ /* 0x000fe20000010000 */
[----:B------:R-:W-:-:S02]  /*277f0*/  IMAD.MOV.U32 R124, RZ, RZ, R125 ;  /* 0x000000ffff7c7224 */ /* 0x000fc400078e007d */
[----:B------:R-:W-:Y:S02]  /*27800*/  IMAD.MOV.U32 R125, RZ, RZ, R127 ;  /* 0x000000ffff7d7224 */ /* 0x000fe400078e007f */
[----:B------:R-:W-:Y:S02]  /*27810*/  IMAD.MOV.U32 R126, RZ, RZ, R61 ;  /* 0x000000ffff7e7224 */ /* 0x000fe400078e003d */
[----:B------:R-:W-:Y:S02]  /*27820*/  IMAD.MOV.U32 R127, RZ, RZ, R63 ;  /* 0x000000ffff7f7224 */ /* 0x000fe400078e003f */
[----:B------:R-:W3:Y:S01]  /*27830*/  LDS.128 R60, [R252] ;  /* 0x00000000fc3c7984 */ /* 0x000ee20000000c00 */
[----:B------:R-:W-:Y:S06]  /*27840*/  BAR.SYNC.DEFER_BLOCKING 0x0 ;  /* 0x0000000000007b1d */ /* 0x000fec0000010000 */
[----:B------:R-:W-:Y:S02]  /*27850*/  STSM.16.M88.4 [R0], R124 ;  /* 0x0000007c00007844 */ /* 0x000fe40000000200 */
[----:B------:R-:W-:Y:S01]  /*27860*/  BAR.SYNC.DEFER_BLOCKING 0x0 ;  /* 0x0000000000007b1d */ /* 0x000fe20000010000 */
[----:B------:R-:W-:-:S02]  /*27870*/  IMAD.MOV.U32 R186, RZ, RZ, R192 ;  /* 0x000000ffffba7224 */ /* 0x000fc400078e00c0 */
[----:B------:R-:W-:-:S03]  /*27880*/  IMAD.MOV.U32 R187, RZ, RZ, R194 ;  /* 0x000000ffffbb7224 */ /* 0x000fc600078e00c2 */
[----:B------:R-:W3:Y:S02]  /*27890*/  LDS.128 R124, [R252] ;  /* 0x00000000fc7c7984 */ /* 0x000ee40000000c00 */
[----:B------:R-:W-:Y:S06]  /*278a0*/  BAR.SYNC.DEFER_BLOCKING 0x0 ;  /* 0x0000000000007b1d */ /* 0x000fec0000010000 */
[----:B----4-:R4:W-:Y:S02]  /*278b0*/  STSM.16.M88.4 [R0], R184 ;  /* 0x000000b800007844 */ /* 0x0109e40000000200 */
[----:B------:R-:W-:Y:S06]  /*278c0*/  BAR.SYNC.DEFER_BLOCKING 0x0 ;  /* 0x0000000000007b1d */ /* 0x000fec0000010000 */
[----:B------:R-:W3:Y:S01]  /*278d0*/  LDS.128 R192, [R252] ;  /* 0x00000000fcc07984 */ /* 0x000ee20000000c00 */
[----:B----4-:R-:W-:Y:S01]  /*278e0*/  MOV R184, R128 ;  /* 0x0000008000b87202 */ /* 0x010fe20000000f00 */
[----:B------:R-:W-:-:S02]  /*278f0*/  IMAD.MOV.U32 R185, RZ, RZ, R130 ;  /* 0x000000ffffb97224 */ /* 0x000fc400078e0082 */
[----:B------:R-:W-:Y:S02]  /*27900*/  IMAD.MOV.U32 R186, RZ, RZ, R64 ;  /* 0x000000ffffba7224 */ /* 0x000fe400078e0040 */
        /* <DEDUP_REMOVED lines=11> */
[----:B------:R-:W-:Y:S01]  /*279c0*/  BAR.SYNC.DEFER_BLOCKING 0x0 ;  /* 0x0000000000007b1d */ /* 0x000fe20000010000 */
[----:B------:R-:W-:Y:S01]  /*279d0*/  IMAD.MOV.U32 R128, RZ, RZ, R129 ;  /* 0x000000ffff807224 */ /* 0x000fe200078e0081 */
[----:B------:R-:W-:Y:S01]  /*279e0*/  MOV R129, R131 ;  /* 0x0000008300817202 */ /* 0x000fe20000000f00 */
[----:B------:R-:W-:-:S02]  /*279f0*/  IMAD.MOV.U32 R130, RZ, RZ, R65 ;  /* 0x000000ffff827224 */ /* 0x000fc400078e0041 */
[----:B------:R-:W-:Y:S02]  /*27a00*/  IMAD.MOV.U32 R131, RZ, RZ, R67 ;  /* 0x000000ffff837224 */ /* 0x000fe400078e0043 */
[----:B------:R-:W4:Y:S01]  /*27a10*/  LDS.128 R64, [R252] ;  /* 0x00000000fc407984 */ /* 0x000f220000000c00 */
[----:B------:R-:W-:Y:S06]  /*27a20*/  BAR.SYNC.DEFER_BLOCKING 0x0 ;  /* 0x0000000000007b1d */ /* 0x000fec0000010000 */
[----:B------:R-:W-:Y:S02]  /*27a30*/  STSM.16.M88.4 [R0], R128 ;  /* 0x0000008000007844 */ /* 0x000fe40000000200 */
[----:B------:R-:W-:Y:S01]  /*27a40*/  BAR.SYNC.DEFER_BLOCKING 0x0 ;  /* 0x0000000000007b1d */ /* 0x000fe20000010000 */
[----:B------:R-:W-:-:S02]  /*27a50*/  IMAD.MOV.U32 R218, RZ, RZ, R196 ;  /* 0x000000ffffda7224 */ /* 0x000fc400078e00c4 */
[----:B------:R-:W-:-:S03]  /*27a60*/  IMAD.MOV.U32 R219, RZ, RZ, R198 ;  /* 0x000000ffffdb7224 */ /* 0x000fc600078e00c6 */
[----:B------:R-:W4:Y:S02]  /*27a70*/  LDS.128 R128, [R252] ;  /* 0x00000000fc807984 */ /* 0x000f240000000c00 */
[----:B------:R-:W-:Y:S06]  /*27a80*/  BAR.SYNC.DEFER_BLOCKING 0x0 ;  /* 0x0000000000007b1d */ /* 0x000fec0000010000 */
        /* <DEDUP_REMOVED lines=17> */
[----:B------:R-:W-:Y:S01]  /*27ba0*/  BAR.SYNC.DEFER_BLOCKING 0x0 ;  /* 0x0000000000007b1d */ /* 0x000fe20000010000 */
[----:B------:R-:W-:-:S02]  /*27bb0*/  IMAD.MOV.U32 R132, RZ, RZ, R133 ;  /* 0x000000ffff847224 */ /* 0x000fc400078e0085 */
[----:B------:R-:W-:Y:S01]  /*27bc0*/  IMAD.MOV.U32 R133, RZ, RZ, R135 ;  /* 0x000000ffff857224 */ /* 0x000fe200078e0087 */
[----:B------:R-:W-:Y:S01]  /*27bd0*/  MOV R135, R71 ;  /* 0x0000004700877202 */ /* 0x000fe20000000f00 */
[----:B------:R-:W-:Y:S02]  /*27be0*/  IMAD.MOV.U32 R134, RZ, RZ, R69 ;  /* 0x000000ffff867224 */ /* 0x000fe400078e0045 */
[----:B------:R-:W2:Y:S01]  /*27bf0*/  LDS.128 R68, [R252] ;  /* 0x00000000fc447984 */ /* 0x000ea20000000c00 */
[----:B------:R-:W-:Y:S06]  /*27c00*/  BAR.SYNC.DEFER_BLOCKING 0x0 ;  /* 0x0000000000007b1d */ /* 0x000fec0000010000 */
[----:B------:R-:W-:Y:S02]  /*27c10*/  STSM.16.M88.4 [R0], R132 ;  /* 0x0000008400007844 */ /* 0x000fe40000000200 */
[----:B------:R-:W-:Y:S01]  /*27c20*/  BAR.SYNC.DEFER_BLOCKING 0x0 ;  /* 0x0000000000007b1d */ /* 0x000fe20000010000 */
[----:B------:R-:W-:-:S02]  /*27c30*/  IMAD.MOV.U32 R222, RZ, RZ, R200 ;  /* 0x000000ffffde7224 */ /* 0x000fc400078e00c8 */
[----:B------:R-:W-:-:S03]  /*27c40*/  IMAD.MOV.U32 R223, RZ, RZ, R202 ;  /* 0x000000ffffdf7224 */ /* 0x000fc600078e00ca */
[----:B------:R-:W2:Y:S02]  /*27c50*/  LDS.128 R132, [R252] ;  /* 0x00000000fc847984 */ /* 0x000ea40000000c00 */
[----:B------:R-:W-:Y:S06]  /*27c60*/  BAR.SYNC.DEFER_BLOCKING 0x0 ;  /* 0x0000000000007b1d */ /* 0x000fec0000010000 */
[----:B---3--:R3:W-:Y:S02]  /*27c70*/  STSM.16.M88.4 [R0], R220 ;  /* 0x000000dc00007844 */ /* 0x0087e40000000200 */
[----:B------:R-:W-:Y:S06]  /*27c80*/  BAR.SYNC.DEFER_BLOCKING 0x0 ;  /* 0x0000000000007b1d */ /* 0x000fec0000010000 */
[----:B------:R-:W2:Y:S01]  /*27c90*/  LDS.128 R200, [R252] ;  /* 0x00000000fcc87984 */ /* 0x000ea20000000c00 */
[----:B---3--:R-:W-:-:S02]  /*27ca0*/  IMAD.MOV.U32 R220, RZ, RZ, R136 ;  /* 0x000000ffffdc7224 */ /* 0x008fc400078e0088 */
[----:B------:R-:W-:Y:S02]  /*27cb0*/  IMAD.MOV.U32 R221, RZ, RZ, R138 ;  /* 0x000000ffffdd7224 */ /* 0x000fe400078e008a */
        /* <DEDUP_REMOVED lines=21> */
[----:B------:R-:W-:Y:S01]  /*27e10*/  IMAD.MOV.U32 R226, RZ, RZ, R204 ;  /* 0x000000ffffe27224 */ /* 0x000fe200078e00cc */
[----:B------:R-:W-:-:S04]  /*27e20*/  MOV R227, R206 ;  /* 0x000000ce00e37202 */ /* 0x000fc80000000f00 */
[----:B------:R-:W3:Y:S02]  /*27e30*/  LDS.128 R136, [R252] ;  /* 0x00000000fc887984 */ /* 0x000ee40000000c00 */
[----:B------:R-:W-:Y:S06]  /*27e40*/  BAR.SYNC.DEFER_BLOCKING 0x0 ;  /* 0x0000000000007b1d */ /* 0x000fec0000010000 */
[----:B----4-:R4:W-:Y:S02]  /*27e50*/  STSM.16.M88.4 [R0], R224 ;  /* 0x000000e000007844 */ /* 0x0109e40000000200 */
[----:B------:R-:W-:Y:S06]  /*27e60*/  BAR.SYNC.DEFER_BLOCKING 0x0 ;  /* 0x0000000000007b1d */ /* 0x000fec0000010000 */
[----:B------:R-:W3:Y:S01]  /*27e70*/  LDS.128 R204, [R252] ;  /* 0x00000000fccc7984 */ /* 0x000ee20000000c00 */
[----:B----4-:R-:W-:-:S02]  /*27e80*/  IMAD.MOV.U32 R224, RZ, RZ, R140 ;  /* 0x000000ffffe07224 */ /* 0x010fc400078e008c */
[----:B------:R-:W-:Y:S02]  /*27e90*/  IMAD.MOV.U32 R225, RZ, RZ, R142 ;  /* 0x000000ffffe17224 */ /* 0x000fe400078e008e */
        /* <DEDUP_REMOVED lines=11> */
[----:B------:R-:W3:Y:S04]  /*27f50*/  LDL.LU R233, [R1+0xec] ;  /* 0x0000ec0001e97983 */ /* 0x000ee80000300800 */
[----:B------:R-:W4:Y:S04]  /*27f60*/  LDL.LU R236, [R1+0xf0] ;  /* 0x0000f00001ec7983 */ /* 0x000f280000300800 */
[----:B------:R-:W4:Y:S01]  /*27f70*/  LDL.LU R237, [R1+0xf8] ;  /* 0x0000f80001ed7983 */ /* 0x000f220000300800 */
[----:B------:R-:W-:Y:S01]  /*27f80*/  BAR.SYNC.DEFER_BLOCKING 0x0 ;  /* 0x0000000000007b1d */ /* 0x000fe20000010000 */
[----:B------:R-:W-:Y:S01]  /*27f90*/  MOV R140, R141 ;  /* 0x0000008d008c7202 */ /* 0x000fe20000000f00 */
[----:B------:R-:W-:-:S02]  /*27fa0*/  IMAD.MOV.U32 R141, RZ, RZ, R143 ;  /* 0x000000ffff8d7224 */ /* 0x000fc400078e008f */
[----:B------:R-:W-:Y:S02]  /*27fb0*/  IMAD.MOV.U32 R142, RZ, RZ, R77 ;  /* 0x000000ffff8e7224 */ /* 0x000fe400078e004d */
[----:B------:R-:W-:Y:S02]  /*27fc0*/  IMAD.MOV.U32 R143, RZ, RZ, R79 ;  /* 0x000000ffff8f7224 */ /* 0x000fe400078e004f */
[----:B------:R-:W1:Y:S01]  /*27fd0*/  LDS.128 R76, [R252] ;  /* 0x00000000fc4c7984 */ /* 0x000e620000000c00 */
[----:B------:R-:W-:Y:S06]  /*27fe0*/  BAR.SYNC.DEFER_BLOCKING 0x0 ;  /* 0x0000000000007b1d */ /* 0x000fec0000010000 */
[----:B------:R-:W-:Y:S02]  /*27ff0*/  STSM.16.M88.4 [R0], R140 ;  /* 0x0000008c00007844 */ /* 0x000fe40000000200 */
[----:B------:R-:W-:Y:S01]  /*28000*/  BAR.SYNC.DEFER_BLOCKING 0x0 ;  /* 0x0000000000007b1d */ /* 0x000fe20000010000 */
[----:B------:R-:W-:-:S02]  /*28010*/  IMAD.MOV.U32 R230, RZ, RZ, R208 ;  /* 0x000000ffffe67224 */ /* 0x000fc400078e00d0 */
[----:B------:R-:W-:-:S03]  /*28020*/  IMAD.MOV.U32 R231, RZ, RZ, R210 ;  /* 0x000000ffffe77224 */ /* 0x000fc600078e00d2 */
[----:B------:R-:W1:Y:S02]  /*28030*/  LDS.128 R140, [R252] ;  /* 0x00000000fc8c7984 */ /* 0x000e640000000c00 */
[----:B------:R-:W-:Y:S06]  /*28040*/  BAR.SYNC.DEFER_BLOCKING 0x0 ;  /* 0x0000000000007b1d */ /* 0x000fec0000010000 */
[----:B--2---:R2:W-:Y:S02]  /*28050*/  STSM.16.M88.4 [R0], R228 ;  /* 0x000000e400007844 */ /* 0x0045e40000000200 */
[----:B------:R-:W-:Y:S06]  /*28060*/  BAR.SYNC.DEFER_BLOCKING 0x0 ;  /* 0x0000000000007b1d */ /* 0x000fec0000010000 */
[----:B------:R-:W1:Y:S01]  /*28070*/  LDS.128 R208, [R252] ;  /* 0x00000000fcd07984 */ /* 0x000e620000000c00 */
[----:B--2---:R-:W-:Y:S01]  /*28080*/  IMAD.MOV.U32 R228, RZ, RZ, R144 ;  /* 0x000000ffffe47224 */ /* 0x004fe200078e0090 */
[----:B------:R-:W-:Y:S01]  /*28090*/  MOV R229, R146 ;  /* 0x0000009200e57202 */ /* 0x000fe20000000f00 */
[----:B------:R-:W-:Y:S01]  /*280a0*/  BAR.SYNC.DEFER_BLOCKING 0x0 ;  /* 0x0000000000007b1d */ /* 0x000fe20000010000 */
[----:B------:R-:W-:-:S02]  /*280b0*/  IMAD.MOV.U32 R230, RZ, RZ, R80 ;  /* 0x000000ffffe67224 */ /* 0x000fc400078e0050 */
[----:B------:R-:W-:-:S05]  /*280c0*/  IMAD.MOV.U32 R231, RZ, RZ, R82 ;  /* 0x000000ffffe77224 */ /* 0x000fca00078e0052 */
[----:B------:R-:W-:Y:S01]  /*280d0*/  STSM.16.M88.4 [R0], R228 ;  /* 0x000000e400007844 */ /* 0x000fe20000000200 */
[----:B------:R-:W-:Y:S06]  /*280e0*/  BAR.SYNC.DEFER_BLOCKING 0x0 ;  /* 0x0000000000007b1d */ /* 0x000fec0000010000 */
[----:B------:R-:W2:Y:S02]  /*280f0*/  LDS.128 R228, [R252] ;  /* 0x00000000fce47984 */ /* 0x000ea40000000c00 */
[----:B------:R-:W-:Y:S06]  /*28100*/  BAR.SYNC.DEFER_BLOCKING 0x0 ;  /* 0x0000000000007b1d */ /* 0x000fec0000010000 */
[----:B---3--:R3:W-:Y:S02]  /*28110*/  STSM.16.M88.4 [R0], R232 ;  /* 0x000000e800007844 */ /* 0x0087e40000000200 */
[----:B------:R-:W-:Y:S06]  /*28120*/  BAR.SYNC.DEFER_BLOCKING 0x0 ;  /* 0x0000000000007b1d */ /* 0x000fec0000010000 */
[----:B------:R-:W2:Y:S02]  /*28130*/  LDS.128 R144, [R252] ;  /* 0x00000000fc907984 */ /* 0x000ea40000000c00 */
[----:B------:R-:W-:Y:S06]  /*28140*/  BAR.SYNC.DEFER_BLOCKING 0x0 ;  /* 0x0000000000007b1d */ /* 0x000fec0000010000 */
[----:B------:R-:W-:Y:S02]  /*28150*/  STSM.16.M88.4 [R0], R244 ;  /* 0x000000f400007844 */ /* 0x000fe40000000200 */
[----:B------:R-:W-:Y:S06]  /*28160*/  BAR.SYNC.DEFER_BLOCKING 0x0 ;  /* 0x0000000000007b1d */ /* 0x000fec0000010000 */
[----:B------:R-:W2:Y:S02]  /*28170*/  LDS.128 R80, [R252] ;  /* 0x00000000fc507984 */ /* 0x000ea40000000c00 */
[----:B------:R-:W-:Y:S06]  /*28180*/  BAR.SYNC.DEFER_BLOCKING 0x0 ;  /* 0x0000000000007b1d */ /* 0x000fec0000010000 */
[----:B----4-:R-:W-:Y:S02]  /*28190*/  STSM.16.M88.4 [R0], R236 ;  /* 0x000000ec00007844 */ /* 0x010fe40000000200 */
[----:B------:R-:W-:Y:S01]  /*281a0*/  BAR.SYNC.DEFER_BLOCKING 0x0 ;  /* 0x0000000000007b1d */ /* 0x000fe20000010000 */
[----:B---3--:R-:W-:Y:S01]  /*281b0*/  IMAD.MOV.U32 R232, RZ, RZ, R148 ;  /* 0x000000ffffe87224 */ /* 0x008fe200078e0094 */
[----:B------:R-:W-:Y:S01]  /*281c0*/  MOV R235, R86 ;  /* 0x0000005600eb7202 */ /* 0x000fe20000000f00 */
[----:B------:R-:W-:-:S03]  /*281d0*/  IMAD.MOV.U32 R233, RZ, RZ, R150 ;  /* 0x000000ffffe97224 */ /* 0x000fc600078e0096 */
[----:B------:R-:W3:Y:S01]  /*281e0*/  LDS.128 R236, [R252] ;  /* 0x00000000fcec7984 */ /* 0x000ee20000000c00 */
[----:B------:R-:W-:Y:S01]  /*281f0*/  IMAD.MOV.U32 R234, RZ, RZ, R84 ;  /* 0x000000ffffea7224 */ /* 0x000fe200078e0054 */
[----:B------:R-:W-:Y:S06]  /*28200*/  BAR.SYNC.DEFER_BLOCKING 0x0 ;  /* 0x0000000000007b1d */ /* 0x000fec0000010000 */
[----:B------:R4:W-:Y:S04]  /*28210*/  STSM.16.M88.4 [R0], R232 ;  /* 0x000000e800007844 */ /* 0x0009e80000000200 */
[----:B----4-:R-:W4:Y:S04]  /*28220*/  LDL.LU R232, [R1+0xf4] ;  /* 0x0000f40001e87983 */ /* 0x010f280000300800 */
[----:B------:R-:W4:Y:S04]  /*28230*/  LDL.LU R233, [R1+0xfc] ;  /* 0x0000fc0001e97983 */ /* 0x000f280000300800 */
[----:B------:R-:W2:Y:S01]  /*28240*/  LDL.LU R251, [R1+0x130] ;  /* 0x0001300001fb7983 */ /* 0x000ea20000300800 */
[----:B------:R-:W-:-:S02]  /*28250*/  IMAD.MOV.U32 R234, RZ, RZ, R213 ;  /* 0x000000ffffea7224 */ /* 0x000fc400078e00d5 */
[----:B------:R-:W-:Y:S01]  /*28260*/  IMAD.MOV.U32 R235, RZ, RZ, R215 ;  /* 0x000000ffffeb7224 */ /* 0x000fe200078e00d7 */
[----:B------:R-:W-:Y:S01]  /*28270*/  BAR.SYNC.DEFER_BLOCKING 0x0 ;  /* 0x0000000000007b1d */ /* 0x000fe20000010000 */
[----:B------:R-:W-:Y:S02]  /*28280*/  IMAD.MOV.U32 R148, RZ, RZ, R149 ;  /* 0x000000ffff947224 */ /* 0x000fe400078e0095 */
[----:B------:R-:W-:Y:S02]  /*28290*/  IMAD.MOV.U32 R150, RZ, RZ, R85 ;  /* 0x000000ffff967224 */ /* 0x000fe400078e0055 */
[----:B------:R-:W-:Y:S01]  /*282a0*/  IMAD R5, R5, 0x100, R3 ;  /* 0x0000010005057824 */ /* 0x000fe200078e0203 */
[----:B------:R-:W-:Y:S01]  /*282b0*/  LEA R2, P4, R3, UR4, 0x2 ;  /* 0x0000000403027c11 */ /* 0x000fe2000f8810ff */
[----:B------:R-:W3:Y:S04]  /*282c0*/  LDL.LU R246, [R1+0x118] ;  /* 0x0001180001f67983 */ /* 0x000ee80000300800 */
[----:B------:R-:W1:Y:S01]  /*282d0*/  LDS.128 R212, [R252] ;  /* 0x00000000fcd47984 */ /* 0x000e620000000c00 */
[----:B------:R-:W-:Y:S01]  /*282e0*/  BAR.SYNC.DEFER_BLOCKING 0x0 ;  /* 0x0000000000007b1d */ /* 0x000fe20000010000 */
[----:B------:R-:W-:Y:S01]  /*282f0*/  IMAD.MOV.U32 R149, RZ, RZ, R151 ;  /* 0x000000ffff957224 */ /* 0x000fe200078e0097 */
[----:B------:R-:W-:-:S02]  /*28300*/  MOV R151, R87 ;  /* 0x0000005700977202 */ /* 0x000fc40000000f00 */
[C---:B------:R-:W-:Y:S02]  /*28310*/  LEA R4, P6, R5.reuse, UR4, 0x2 ;  /* 0x0000000405047c11 */ /* 0x040fe4000f8c10ff */
[----:B------:R-:W-:Y:S02]  /*28320*/  ULDC UR4, c[0x0][0x228] ;  /* 0x00008a0000047ab9 */ /* 0x000fe40000000800 */
[----:B------:R-:W-:Y:S01]  /*28330*/  LEA.HI.X.SX32 R5, R5, UR5, 0x2, P6 ;  /* 0x0000000505057c11 */ /* 0x000fe2000b0f16ff */
[----:B------:R-:W3:Y:S01]  /*28340*/  LDL.LU R244, [R1+0x13c] ;  /* 0x00013c0001f47983 */ /* 0x000ee20000300800 */
[----:B------:R-:W-:Y:S02]  /*28350*/  ISETP.GE.AND P6, PT, R8, UR4, PT ;  /* 0x0000000408007c0c */ /* 0x000fe4000bfc6270 */
[----:B------:R-:W-:Y:S01]  /*28360*/  LEA.HI.X.SX32 R3, R3, UR5, 0x2, P4 ;  /* 0x0000000503037c11 */ /* 0x000fe2000a0f16ff */
[----:B------:R-:W3:Y:S01]  /*28370*/  LDL.LU R245, [R1+0x12c] ;  /* 0x00012c0001f57983 */ /* 0x000ee20000300800 */
[----:B------:R-:W-:Y:S01]  /*28380*/  ISETP.LT.AND P6, PT, R7, UR31, !P6 ;  /* 0x0000001f07007c0c */ /* 0x000fe2000f7c1270 */
[----:B------:R-:W-:-:S02]  /*28390*/  ULDC.64 UR4, c[0x0][0x228] ;  /* 0x00008a0000047ab9 */ /* 0x000fc40000000a00 */
[----:B------:R-:W3:Y:S01]  /*283a0*/  LDL.LU R247, [R1+0x10c] ;  /* 0x00010c0001f77983 */ /* 0x000ee20000300800 */
[----:B------:R-:W-:Y:S01]  /*283b0*/  ISETP.LT.AND P5, PT, R9, UR6, !P5 ;  /* 0x0000000609007c0c */ /* 0x000fe2000efa1270 */
[----:B------:R-:W-:Y:S02]  /*283c0*/  ULDC UR6, c[0x0][0x22c] ;  /* 0x00008b0000067ab9 */ /* 0x000fe40000000800 */
[----:B----4-:R4:W-:Y:S01]  /*283d0*/  STSM.16.M88.4 [R0], R232 ;  /* 0x000000e800007844 */ /* 0x0109e20000000200 */
[----:B------:R-:W-:Y:S06]  /*283e0*/  BAR.SYNC.DEFER_BLOCKING 0x0 ;  /* 0x0000000000007b1d */ /* 0x000fec0000010000 */
[----:B----4-:R-:W4:Y:S04]  /*283f0*/  LDL.LU R232, [R1+0x104] ;  /* 0x0001040001e87983 */ /* 0x010f280000300800 */
[----:B------:R-:W3:Y:S04]  /*28400*/  LDL.LU R233, [R1+0x138] ;  /* 0x0001380001e97983 */ /* 0x000ee80000300800 */
[----:B------:R-:W3:Y:S04]  /*28410*/  LDL.LU R234, [R1+0x128] ;  /* 0x0001280001ea7983 */ /* 0x000ee80000300800 */
[----:B------:R-:W1:Y:S01]  /*28420*/  LDS.128 R84, [R252] ;  /* 0x00000000fc547984 */ /* 0x000e620000000c00 */
[----:B------:R-:W-:Y:S06]  /*28430*/  BAR.SYNC.DEFER_BLOCKING 0x0 ;  /* 0x0000000000007b1d */ /* 0x000fec0000010000 */
[----:B------:R-:W3:Y:S04]  /*28440*/  LDL.LU R235, [R1+0x108] ;  /* 0x0001080001eb7983 */ /* 0x000ee80000300800 */
[----:B------:R2:W-:Y:S02]  /*28450*/  STSM.16.M88.4 [R0], R148 ;  /* 0x0000009400007844 */ /* 0x0005e40000000200 */
[----:B--2---:R-:W-:-:S02]  /*28460*/  IMAD R148, R7, UR26, RZ ;  /* 0x0000001a07947c24 */ /* 0x004fc4000f8e02ff */
[----:B------:R-:W2:Y:S01]  /*28470*/  LDL.LU R150, [R1+0x110] ;  /* 0x0001100001967983 */ /* 0x000ea20000300800 */
[----:B------:R-:W-:Y:S02]  /*28480*/  VIADD R0, R7, 0x4 ;  /* 0x0000000407007836 */ /* 0x000fe40000000000 */
[----:B------:R-:W-:Y:S01]  /*28490*/  IMAD.WIDE R10, R148, 0x4, R2 ;  /* 0x00000004940a7825 */ /* 0x000fe200078e0202 */
[----:B------:R-:W-:Y:S06]  /*284a0*/  BAR.SYNC.DEFER_BLOCKING 0x0 ;  /* 0x0000000000007b1d */ /* 0x000fec0000010000 */
[----:B------:R-:W4:Y:S04]  /*284b0*/  LDL.LU R151, [R1+0x114] ;  /* 0x0001140001977983 */ /* 0x000f280000300800 */
[----:B------:R1:W-:Y:S01]  /*284c0*/  @P6 STG.E desc[UR8][R10.64], R251 ;  /* 0x000000fb0a006986 */ /* 0x0003e2000c101908 */
[----:B------:R-:W-:-:S02]  /*284d0*/  ISETP.GE.AND P6, PT, R0, UR6, PT ;  /* 0x0000000600007c0c */ /* 0x000fc4000bfc6270 */
[----:B------:R-:W-:Y:S01]  /*284e0*/  ISETP.LT.AND P4, PT, R8, UR4, !P3 ;  /* 0x0000000408007c0c */ /* 0x000fe2000df81270 */
[----:B------:R-:W-:Y:S01]  /*284f0*/  VIADD R6, R148, UR26 ;  /* 0x0000001a94067c36 */ /* 0x000fe20008000000 */
[----:B------:R-:W-:Y:S01]  /*28500*/  ULDC UR4, c[0x0][0x22c] ;  /* 0x00008b0000047ab9 */ /* 0x000fe20000000800 */
[----:B-1----:R-:W3:Y:S01]  /*28510*/  LDL.LU R251, [R1+0xcf8] ;  /* 0x000cf80001fb7983 */ /* 0x002ee20000300800 */
[----:B------:R-:W-:-:S03]  /*28520*/  ULDC UR6, c[0x0][0x228] ;  /* 0x00008a0000067ab9 */ /* 0x000fc60000000800 */
[----:B------:R-:W2:Y:S01]  /*28530*/  LDL.LU R0, [R1+0x120] ;  /* 0x0001200001007983 */ /* 0x000ea20000300800 */
[----:B------:R-:W-:-:S04]  /*28540*/  IMAD.WIDE R148, R148, 0x4, R4 ;  /* 0x0000000494947825 */ /* 0x000fc800078e0204 */
[C---:B------:R-:W-:Y:S01]  /*28550*/  IMAD.WIDE R10, R6.reuse, 0x4, R2 ;  /* 0x00000004060a7825 */ /* 0x040fe200078e0202 */
[----:B------:R-:W-:Y:S01]  /*28560*/  ISETP.LT.AND P3, PT, R9, UR16, !P3 ;  /* 0x0000001009007c0c */ /* 0x000fe2000df61270 */
[----:B--2---:R1:W-:Y:S04]  /*28570*/  @P5 STG.E desc[UR8][R148.64], R0 ;  /* 0x0000000094005986 */ /* 0x0043e8000c101908 */
[----:B------:R2:W-:Y:S01]  /*28580*/  @P4 STG.E desc[UR8][R10.64], R150 ;  /* 0x000000960a004986 */ /* 0x0005e2000c101908 */
[C---:B-1----:R-:W-:Y:S02]  /*28590*/  VIADD R0, R6.reuse, UR26 ;  /* 0x0000001a06007c36 */ /* 0x042fe40008000000 */
[----:B--2---:R-:W-:Y:S02]  /*285a0*/  IMAD.WIDE R10, R6, 0x4, R4 ;  /* 0x00000004060a7825 */ /* 0x004fe400078e0204 */
[----:B------:R-:W2:Y:S01]  /*285b0*/  LDL.LU R6, [R1+0x100] ;  /* 0x0001000001067983 */ /* 0x000ea20000300800 */
[----:B------:R-:W-:Y:S01]  /*285c0*/  ISETP.LT.AND P5, PT, R8, UR14, !P2 ;  /* 0x0000000e08007c0c */ /* 0x000fe2000d7a1270 */
[----:B------:R-:W-:-:S02]  /*285d0*/  IMAD.WIDE R148, R0, 0x4, R2 ;  /* 0x0000000400947825 */ /* 0x000fc400078e0202 */
[----:B--2---:R1:W-:Y:S04]  /*285e0*/  @P3 STG.E desc[UR8][R10.64], R6 ;  /* 0x000000060a003986 */ /* 0x0043e8000c101908 */
[----:B-1----:R-:W2:Y:S01]  /*285f0*/  LDL.LU R11, [R1+0x134] ;  /* 0x00013400010b7983 */ /* 0x002ea20000300800 */
[----:B------:R-:W-:Y:S01]  /*28600*/  VIADD R6, R0, UR26 ;  /* 0x0000001a00067c36 */ /* 0x000fe20008000000 */
[----:B------:R-:W-:Y:S02]  /*28610*/  ISETP.LT.AND P2, PT, R9, UR12, !P2 ;  /* 0x0000000c09007c0c */ /* 0x000fe4000d741270 */
[----:B------:R-:W-:Y:S01]  /*28620*/  ISETP.LT.AND P4, PT, R8, UR10, !P1 ;  /* 0x0000000a08007c0c */ /* 0x000fe2000cf81270 */
[----:B------:R-:W-:Y:S01]  /*28630*/  VIADD R150, R7, 0x5 ;  /* 0x0000000507967836 */ /* 0x000fe20000000000 */
[----:B--2---:R1:W-:Y:S01]  /*28640*/  @P5 STG.E desc[UR8][R148.64], R11 ;  /* 0x0000000b94005986 */ /* 0x0043e2000c101908 */
[----:B------:R-:W-:Y:S01]  /*28650*/  ULDC UR10, c[0x0][0x228] ;  /* 0x00008a00000a7ab9 */ /* 0x000fe20000000800 */
[----:B-1----:R-:W-:-:S02]  /*28660*/  IMAD.WIDE R148, R0, 0x4, R4 ;  /* 0x0000000400947825 */ /* 0x002fc400078e0204 */
[----:B------:R-:W2:Y:S01]  /*28670*/  LDL.LU R0, [R1+0x124] ;  /* 0x0001240001007983 */ /* 0x000ea20000300800 */
[----:B------:R-:W-:Y:S01]  /*28680*/  ISETP.LT.AND P1, PT, R9, UR18, !P1 ;  /* 0x0000001209007c0c */ /* 0x000fe2000cf21270 */
[----:B------:R-:W-:Y:S01]  /*28690*/  IMAD.WIDE R10, R6, 0x4, R2 ;  /* 0x00000004060a7825 */ /* 0x000fe200078e0202 */
[----:B------:R-:W-:Y:S01]  /*286a0*/  ISETP.GE.AND P3, PT, R150, UR4, PT ;  /* 0x0000000496007c0c */ /* 0x000fe2000bf66270 */
[----:B------:R-:W-:Y:S02]  /*286b0*/  ULDC UR4, c[0x0][0x22c] ;  /* 0x00008b0000047ab9 */ /* 0x000fe40000000800 */
[----:B------:R-:W-:-:S05]  /*286c0*/  VIADD R150, R7, 0x6 ;  /* 0x0000000607967836 */ /* 0x000fca0000000000 */
[----:B------:R-:W-:Y:S01]  /*286d0*/  ISETP.GE.AND P5, PT, R150, UR4, PT ;  /* 0x0000000496007c0c */ /* 0x000fe2000bfa6270 */
[----:B------:R-:W-:Y:S01]  /*286e0*/  ULDC UR4, c[0x0][0x22c] ;  /* 0x00008b0000047ab9 */ /* 0x000fe20000000800 */
[----:B--2---:R1:W-:Y:S01]  /*286f0*/  @P2 STG.E desc[UR8][R148.64], R0 ;  /* 0x0000000094002986 */ /* 0x0043e2000c101908 */
[----:B------:R-:W-:-:S03]  /*28700*/  ISETP.LT.AND P2, PT, R8, UR24, !P6 ;  /* 0x0000001808007c0c */ /* 0x000fc6000f741270 */
[----:B----4-:R2:W-:Y:S01]  /*28710*/  @P4 STG.E desc[UR8][R10.64], R151 ;  /* 0x000000970a004986 */ /* 0x0105e2000c101908 */
[----:B------:R-:W-:Y:S02]  /*28720*/  ISETP.LT.AND P6, PT, R9, UR22, !P6 ;  /* 0x0000001609007c0c */ /* 0x000fe4000f7c1270 */
[----:B------:R-:W-:Y:S02]  /*28730*/  ISETP.LT.AND P4, PT, R8, UR20, !P3 ;  /* 0x0000001408007c0c */ /* 0x000fe4000df81270 */
[----:B-1----:R-:W-:Y:S01]  /*28740*/  IADD3 R0, R7, 0x7, RZ ;  /* 0x0000000707007810 */ /* 0x002fe20007ffe0ff */
[----:B--2---:R-:W-:-:S04]  /*28750*/  IMAD.WIDE R10, R6, 0x4, R4 ;  /* 0x00000004060a7825 */ /* 0x004fc800078e0204 */
[----:B------:R-:W-:Y:S01]  /*28760*/  VIADD R6, R6, UR26 ;  /* 0x0000001a06067c36 */ /* 0x000fe20008000000 */
[----:B------:R1:W-:Y:S01]  /*28770*/  @P1 STG.E desc[UR8][R10.64], R232 ;  /* 0x000000e80a001986 */ /* 0x0003e2000c101908 */
[----:B------:R-:W-:Y:S01]  /*28780*/  ISETP.GE.AND P1, PT, R0, UR4, PT ;  /* 0x0000000400007c0c */ /* 0x000fe2000bf26270 */
[----:B------:R-:W-:Y:S01]  /*28790*/  ULDC UR4, c[0x0][0x22c] ;  /* 0x00008b0000047ab9 */ /* 0x000fe20000000800 */
[C---:B------:R-:W-:Y:S02]  /*287a0*/  VIADD R0, R6.reuse, UR26 ;  /* 0x0000001a06007c36 */ /* 0x040fe40008000000 */
[----:B------:R-:W-:-:S04]  /*287b0*/  IMAD.WIDE R150, R6, 0x4, R2 ;  /* 0x0000000406967825 */ /* 0x000fc800078e0202 */
[----:B------:R-:W-:Y:S01]  /*287c0*/  IMAD.WIDE R148, R6, 0x4, R4 ;  /* 0x0000000406947825 */ /* 0x000fe200078e0204 */
[----:B---3--:R-:W-:Y:S03]  /*287d0*/  @P2 STG.E desc[UR8][R150.64], R233 ;  /* 0x000000e996002986 */ /* 0x008fe6000c101908 */
[C---:B-1----:R-:W-:Y:S01]  /*287e0*/  IMAD.WIDE R10, R0.reuse, 0x4, R2 ;  /* 0x00000004000a7825 */ /* 0x042fe200078e0202 */
[----:B------:R-:W-:Y:S04]  /*287f0*/  @P6 STG.E desc[UR8][R148.64], R234 ;  /* 0x000000ea94006986 */ /* 0x000fe8000c101908 */
[----:B------:R1:W-:Y:S04]  /*28800*/  @P4 STG.E desc[UR8][R10.64], R246 ;  /* 0x000000f60a004986 */ /* 0x0003e8000c101908 */
[----:B-1----:R-:W2:Y:S01]  /*28810*/  LDL.LU R246, [R1+0x11c] ;  /* 0x00011c0001f67983 */ /* 0x002ea20000300800 */
[----:B------:R-:W-:Y:S01]  /*28820*/  ISETP.LT.AND P3, PT, R9, UR28, !P3 ;  /* 0x0000001c09007c0c */ /* 0x000fe2000df61270 */
[----:B------:R-:W-:-:S02]  /*28830*/  IMAD.WIDE R10, R0, 0x4, R4 ;  /* 0x00000004000a7825 */ /* 0x000fc400078e0204 */
[----:B------:R-:W3:Y:S01]  /*28840*/  LDL.LU R233, [R1+0x10] ;  /* 0x0000100001e97983 */ /* 0x000ee20000300800 */
[----:B------:R-:W-:Y:S01]  /*28850*/  ISETP.LT.AND P6, PT, R8, UR30, !P5 ;  /* 0x0000001e08007c0c */ /* 0x000fe2000efc1270 */
[----:B------:R-:W-:-:S08]  /*28860*/  VIADD R232, R7, 0x8 ;  /* 0x0000000807e87836 */ /* 0x000fd00000000000 */
[----:B------:R1:W-:Y:S01]  /*28870*/  @P3 STG.E desc[UR8][R10.64], R235 ;  /* 0x000000eb0a003986 */ /* 0x0003e2000c101908 */
[----:B------:R-:W-:Y:S01]  /*28880*/  ISETP.LT.AND P5, PT, R9, UR6, !P5 ;  /* 0x0000000609007c0c */ /* 0x000fe2000efa1270 */
[----:B------:R-:W-:Y:S01]  /*28890*/  VIADD R148, R7, 0x9 ;  /* 0x0000000907947836 */ /* 0x000fe20000000000 */
[----:B------:R-:W-:Y:S01]  /*288a0*/  ISETP.GE.AND P2, PT, R232, UR4, PT ;  /* 0x00000004e8007c0c */ /* 0x000fe2000bf46270 */
[----:B------:R-:W-:Y:S01]  /*288b0*/  VIADD R6, R0, UR26 ;  /* 0x0000001a00067c36 */ /* 0x000fe20008000000 */
[----:B------:R-:W-:Y:S01]  /*288c0*/  ULDC UR4, c[0x0][0x22c] ;  /* 0x00008b0000047ab9 */ /* 0x000fe20000000800 */
[----:B------:R-:W-:Y:S01]  /*288d0*/  ULDC UR6, c[0x0][0x228] ;  /* 0x00008a0000067ab9 */ /* 0x000fe20000000800 */
[----:B-1----:R-:W4:Y:S01]  /*288e0*/  LDL.LU R235, [R1] ;  /* 0x0000000001eb7983 */ /* 0x002f220000300800 */
[----:B------:R-:W-:Y:S01]  /*288f0*/  ISETP.GE.AND P4, PT, R148, UR4, PT ;  /* 0x0000000494007c0c */ /* 0x000fe2000bf86270 */
[C---:B------:R-:W-:Y:S01]  /*28900*/  IMAD.WIDE R148, R6.reuse, 0x4, R2 ;  /* 0x0000000406947825 */ /* 0x040fe200078e0202 */
[----:B------:R-:W-:Y:S01]  /*28910*/  ULDC UR4, c[0x0][0x22c] ;  /* 0x00008b0000047ab9 */ /* 0x000fe20000000800 */
[----:B------:R-:W4:Y:S02]  /*28920*/  LDL.LU R232, [R1+0x14] ;  /* 0x0000140001e87983 */ /* 0x000f240000300800 */
[----:B------:R-:W-:-:S02]  /*28930*/  IMAD.WIDE R10, R6, 0x4, R4 ;  /* 0x00000004060a7825 */ /* 0x000fc400078e0204 */
[----:B------:R-:W-:Y:S04]  /*28940*/  @P6 STG.E desc[UR8][R148.64], R244 ;  /* 0x000000f494006986 */ /* 0x000fe8000c101908 */
[----:B------:R1:W-:Y:S04]  /*28950*/  @P5 STG.E desc[UR8][R10.64], R245 ;  /* 0x000000f50a005986 */ /* 0x0003e8000c101908 */
[----:B-1----:R-:W4:Y:S01]  /*28960*/  LDL.LU R245, [R1+0x4] ;  /* 0x0000040001f57983 */ /* 0x002f220000300800 */
[----:B------:R-:W-:-:S03]  /*28970*/  VIADD R0, R7, 0xa ;  /* 0x0000000a07007836 */ /* 0x000fc60000000000 */
[----:B------:R-:W4:Y:S02]  /*28980*/  LDL.LU R234, [R1+0x18] ;  /* 0x0000180001ea7983 */ /* 0x000f240000300800 */
[----:B------:R-:W-:Y:S01]  /*28990*/  ISETP.GE.AND P3, PT, R0, UR4, PT ;  /* 0x0000000400007c0c */ /* 0x000fe2000bf66270 */
[----:B------:R-:W-:Y:S01]  /*289a0*/  ULDC UR4, c[0x0][0x228] ;  /* 0x00008a0000047ab9 */ /* 0x000fe20000000800 */
[----:B------:R-:W4:Y:S01]  /*289b0*/  LDL.LU R244, [R1+0x8] ;  /* 0x0000080001f47983 */ /* 0x000f220000300800 */
[----:B------:R-:W-:Y:S01]  /*289c0*/  ISETP.LT.AND P6, PT, R8, UR4, !P1 ;  /* 0x0000000408007c0c */ /* 0x000fe2000cfc1270 */
[----:B------:R-:W-:Y:S01]  /*289d0*/  ULDC UR4, c[0x0][0x228] ;  /* 0x00008a0000047ab9 */ /* 0x000fe20000000800 */
[----:B------:R-:W-:Y:S01]  /*289e0*/  ISETP.LT.AND P1, PT, R9, UR6, !P1 ;  /* 0x0000000609007c0c */ /* 0x000fe2000cf21270 */
[----:B------:R-:W-:Y:S01]  /*289f0*/  ULDC UR6, c[0x0][0x228] ;  /* 0x00008a0000067ab9 */ /* 0x000fe20000000800 */
[----:B------:R-:W-:-:S05]  /*28a00*/  IADD3 R151, R6, UR26, RZ ;  /* 0x0000001a06977c10 */ /* 0x000fca000fffe0ff */
[----:B------:R-:W-:-:S04]  /*28a10*/  IMAD.WIDE R148, R151, 0x4, R2 ;  /* 0x0000000497947825 */ /* 0x000fc800078e0202 */
[----:B------:R-:W-:Y:S01]  /*28a20*/  IMAD.WIDE R10, R151, 0x4, R4 ;  /* 0x00000004970a7825 */ /* 0x000fe200078e0204 */
[----:B------:R-:W-:Y:S01]  /*28a30*/  ISETP.LT.AND P5, PT, R8, UR4, !P2 ;  /* 0x0000000408007c0c */ /* 0x000fe2000d7a1270 */
[----:B------:R-:W-:Y:S01]  /*28a40*/  ULDC UR4, c[0x0][0x22c] ;  /* 0x00008b0000047ab9 */ /* 0x000fe20000000800 */
[----:B--2---:R1:W-:Y:S04]  /*28a50*/  @P6 STG.E desc[UR8][R148.64], R246 ;  /* 0x000000f694006986 */ /* 0x0043e8000c101908 */
[----:B------:R2:W-:Y:S04]  /*28a60*/  @P1 STG.E desc[UR8][R10.64], R247 ;  /* 0x000000f70a001986 */ /* 0x0005e8000c101908 */
[----:B-1----:R-:W4:Y:S04]  /*28a70*/  LDL.LU R246, [R1+0x1c] ;  /* 0x00001c0001f67983 */ /* 0x002f280000300800 */
[----:B--2---:R-:W2:Y:S01]  /*28a80*/  LDL.LU R247, [R1+0xc] ;  /* 0x00000c0001f77983 */ /* 0x004ea20000300800 */
[----:B------:R-:W-:-:S02]  /*28a90*/  VIADD R6, R7, 0xb ;  /* 0x0000000b07067836 */ /* 0x000fc40000000000 */
[----:B------:R-:W-:Y:S01]  /*28aa0*/  VIADD R0, R151, UR26 ;  /* 0x0000001a97007c36 */ /* 0x000fe20008000000 */
[----:B------:R-:W-:Y:S01]  /*28ab0*/  ISETP.LT.AND P2, PT, R9, UR6, !P2 ;  /* 0x0000000609007c0c */ /* 0x000fe2000d741270 */
[----:B------:R-:W-:Y:S01]  /*28ac0*/  ULDC UR6, c[0x0][0x228] ;  /* 0x00008a0000067ab9 */ /* 0x000fe20000000800 */
[----:B------:R-:W-:Y:S01]  /*28ad0*/  ISETP.GE.AND P6, PT, R6, UR4, PT ;  /* 0x0000000406007c0c */ /* 0x000fe2000bfc6270 */
[----:B------:R-:W-:Y:S01]  /*28ae0*/  IMAD.WIDE R10, R0, 0x4, R2 ;  /* 0x00000004000a7825 */ /* 0x000fe200078e0202 */
[----:B------:R-:W-:-:S03]  /*28af0*/  ULDC UR4, c[0x0][0x228] ;  /* 0x00008a0000047ab9 */ /* 0x000fc60000000800 */
[----:B------:R-:W-:Y:S01]  /*28b00*/  VIADD R6, R7, 0xc ;  /* 0x0000000c07067836 */ /* 0x000fe20000000000 */
[----:B------:R-:W-:Y:S01]  /*28b10*/  ISETP.LT.AND P1, PT, R8, UR4, !P4 ;  /* 0x0000000408007c0c */ /* 0x000fe2000e721270 */
[----:B------:R-:W-:Y:S01]  /*28b20*/  ULDC UR4, c[0x0][0x22c] ;  /* 0x00008b0000047ab9 */ /* 0x000fe20000000800 */
[----:B---3--:R1:W-:Y:S01]  /*28b30*/  @P5 STG.E desc[UR8][R10.64], R233 ;  /* 0x000000e90a005986 */ /* 0x0083e2000c101908 */
[----:B------:R-:W-:Y:S01]  /*28b40*/  IMAD.WIDE R148, R0, 0x4, R4 ;  /* 0x0000000400947825 */ /* 0x000fe200078e0204 */
[----:B------:R-:W-:Y:S01]  /*28b50*/  ISETP.GE.AND P5, PT, R6, UR4, PT ;  /* 0x0000000406007c0c */ /* 0x000fe2000bfa6270 */
[----:B------:R-:W-:Y:S02]  /*28b60*/  ULDC UR4, c[0x0][0x228] ;  /* 0x00008a0000047ab9 */ /* 0x000fe40000000800 */
[----:B------:R-:W-:Y:S01]  /*28b70*/  ISETP.LT.AND P4, PT, R9, UR4, !P4 ;  /* 0x0000000409007c0c */ /* 0x000fe2000e781270 */
[----:B----4-:R3:W-:Y:S01]  /*28b80*/  @P2 STG.E desc[UR8][R148.64], R235 ;  /* 0x000000eb94002986 */ /* 0x0107e2000c101908 */
[----:B------:R-:W-:Y:S01]  /*28b90*/  ISETP.LT.AND P2, PT, R8, UR6, !P3 ;  /* 0x0000000608007c0c */ /* 0x000fe2000df41270 */
[----:B------:R-:W-:Y:S01]  /*28ba0*/  ULDC UR4, c[0x0][0x22c] ;  /* 0x00008b0000047ab9 */ /* 0x000fe20000000800 */
[----:B------:R-:W-:Y:S01]  /*28bb0*/  ULDC UR6, c[0x0][0x228] ;  /* 0x00008a0000067ab9 */ /* 0x000fe20000000800 */
[----:B-1----:R-:W-:-:S02]  /*28bc0*/  VIADD R233, R0, UR26 ;  /* 0x0000001a00e97c36 */ /* 0x002fc40008000000 */
[----:B------:R-:W-:Y:S02]  /*28bd0*/  VIADD R0, R7, 0xd ;  /* 0x0000000d07007836 */ /* 0x000fe40000000000 */
[----:B------:R-:W-:-:S04]  /*28be0*/  IMAD.WIDE R150, R233, 0x4, R2 ;  /* 0x00000004e9967825 */ /* 0x000fc800078e0202 */
[C---:B---3--:R-:W-:Y:S01]  /*28bf0*/  VIADD R235, R233.reuse, UR26 ;  /* 0x0000001ae9eb7c36 */ /* 0x048fe20008000000 */
[----:B------:R1:W-:Y:S01]  /*28c00*/  @P1 STG.E desc[UR8][R150.64], R248 ;  /* 0x000000f896001986 */ /* 0x0003e2000c101908 */
[----:B------:R-:W-:Y:S01]  /*28c10*/  ISETP.GE.AND P1, PT, R0, UR4, PT ;  /* 0x0000000400007c0c */ /* 0x000fe2000bf26270 */
[----:B------:R-:W-:Y:S01]  /*28c20*/  IMAD.WIDE R10, R233, 0x4, R4 ;  /* 0x00000004e90a7825 */ /* 0x000fe200078e0204 */
[----:B------:R-:W-:Y:S01]  /*28c30*/  ULDC UR4, c[0x0][0x228] ;  /* 0x00008a0000047ab9 */ /* 0x000fe20000000800 */
[----:B------:R-:W-:Y:S02]  /*28c40*/  IADD3 R0, R7, 0xe, RZ ;  /* 0x0000000e07007810 */ /* 0x000fe40007ffe0ff */
[----:B------:R-:W-:Y:S01]  /*28c50*/  ISETP.LT.AND P3, PT, R9, UR4, !P3 ;  /* 0x0000000409007c0c */ /* 0x000fe2000df61270 */
[----:B------:R-:W-:Y:S01]  /*28c60*/  IMAD.WIDE R148, R235, 0x4, R2 ;  /* 0x00000004eb947825 */ /* 0x000fe200078e0202 */
[----:B------:R-:W-:Y:S01]  /*28c70*/  ULDC UR4, c[0x0][0x22c] ;  /* 0x00008b0000047ab9 */ /* 0x000fe20000000800 */
[----:B------:R-:W-:Y:S01]  /*28c80*/  @P4 STG.E desc[UR8][R10.64], R240 ;  /* 0x000000f00a004986 */ /* 0x000fe2000c101908 */
[----:B------:R-:W-:Y:S01]  /*28c90*/  ISETP.GE.AND P4, PT, R0, UR4, PT ;  /* 0x0000000400007c0c */ /* 0x000fe2000bf86270 */
[----:B------:R-:W-:-:S02]  /*28ca0*/  ULDC UR4, c[0x0][0x228] ;  /* 0x00008a0000047ab9 */ /* 0x000fc40000000800 */
[----:B------:R3:W-:Y:S01]  /*28cb0*/  @P2 STG.E desc[UR8][R148.64], R232 ;  /* 0x000000e894002986 */ /* 0x0007e2000c101908 */
[C---:B------:R-:W-:Y:S01]  /*28cc0*/  ISETP.LT.AND P2, PT, R8.reuse, UR4, !P6 ;  /* 0x0000000408007c0c */ /* 0x040fe2000f741270 */
[----:B-1----:R-:W-:Y:S01]  /*28cd0*/  IMAD.WIDE R150, R235, 0x4, R4 ;  /* 0x00000004eb967825 */ /* 0x002fe200078e0204 */
[----:B------:R-:W-:Y:S02]  /*28ce0*/  ULDC UR4, c[0x0][0x228] ;  /* 0x00008a0000047ab9 */ /* 0x000fe40000000800 */
[----:B------:R-:W-:Y:S01]  /*28cf0*/  ISETP.LT.AND P6, PT, R9, UR4, !P6 ;  /* 0x0000000409007c0c */ /* 0x000fe2000f7c1270 */
[----:B------:R-:W-:Y:S01]  /*28d00*/  VIADD R235, R235, UR26 ;  /* 0x0000001aebeb7c36 */ /* 0x000fe20008000000 */
[----:B------:R-:W-:Y:S01]  /*28d10*/  ULDC UR4, c[0x0][0x228] ;  /* 0x00008a0000047ab9 */ /* 0x000fe20000000800 */
[----:B------:R1:W-:Y:S01]  /*28d20*/  @P3 STG.E desc[UR8][R150.64], R245 ;  /* 0x000000f596003986 */ /* 0x0003e2000c101908 */
[----:B------:R-:W-:Y:S01]  /*28d30*/  ISETP.LT.AND P3, PT, R8, UR4, !P5 ;  /* 0x0000000408007c0c */ /* 0x000fe2000ef61270 */
[----:B------:R-:W-:Y:S01]  /*28d40*/  VIADD R0, R7, 0xf ;  /* 0x0000000f07007836 */ /* 0x000fe20000000000 */
[----:B------:R-:W-:Y:S01]  /*28d50*/  ULDC UR4, c[0x0][0x22c] ;  /* 0x00008b0000047ab9 */ /* 0x000fe20000000800 */
[----:B---3--:R-:W-:-:S05]  /*28d60*/  IMAD.WIDE R232, R235, 0x4, R2 ;  /* 0x00000004ebe87825 */ /* 0x008fca00078e0202 */
[----:B------:R3:W-:Y:S01]  /*28d70*/  @P2 STG.E desc[UR8][R232.64], R249 ;  /* 0x000000f9e8002986 */ /* 0x0007e2000c101908 */
[----:B------:R-:W-:Y:S01]  /*28d80*/  ISETP.GE.AND P2, PT, R0, UR4, PT ;  /* 0x0000000400007c0c */ /* 0x000fe2000bf46270 */
[----:B------:R-:W-:Y:S01]  /*28d90*/  IMAD.WIDE R10, R235, 0x4, R4 ;  /* 0x00000004eb0a7825 */ /* 0x000fe200078e0204 */
[----:B------:R-:W-:-:S03]  /*28da0*/  ULDC UR4, c[0x0][0x228] ;  /* 0x00008a0000047ab9 */ /* 0x000fc60000000800 */
[----:B-1----:R-:W-:Y:S01]  /*28db0*/  VIADD R245, R235, UR26 ;  /* 0x0000001aebf57c36 */ /* 0x002fe20008000000 */
[----:B------:R-:W-:Y:S01]  /*28dc0*/  ISETP.LT.AND P5, PT, R9, UR4, !P5 ;  /* 0x0000000409007c0c */ /* 0x000fe2000efa1270 */
[----:B------:R1:W-:Y:S01]  /*28dd0*/  @P6 STG.E desc[UR8][R10.64], R241 ;  /* 0x000000f10a006986 */ /* 0x0003e2000c101908 */
[----:B------:R-:W-:Y:S01]  /*28de0*/  ULDC UR4, c[0x0][0x228] ;  /* 0x00008a0000047ab9 */ /* 0x000fe20000000800 */
[----:B------:R-:W-:-:S05]  /*28df0*/  IMAD.WIDE R148, R245, 0x4, R2 ;  /* 0x00000004f5947825 */ /* 0x000fca00078e0202 */
[----:B------:R4:W-:Y:S01]  /*28e00*/  @P3 STG.E desc[UR8][R148.64], R234 ;  /* 0x000000ea94003986 */ /* 0x0009e2000c101908 */
[C---:B------:R-:W-:Y:S01]  /*28e10*/  ISETP.LT.AND P3, PT, R8.reuse, UR4, !P1 ;  /* 0x0000000408007c0c */ /* 0x040fe2000cf61270 */
[----:B------:R-:W-:Y:S01]  /*28e20*/  IMAD.WIDE R150, R245, 0x4, R4 ;  /* 0x00000004f5967825 */ /* 0x000fe200078e0204 */
[----:B------:R-:W-:Y:S01]  /*28e30*/  ISETP.LT.AND P1, PT, R9, UR6, !P1 ;  /* 0x0000000609007c0c */ /* 0x000fe2000cf21270 */
[----:B------:R-:W-:Y:S02]  /*28e40*/  ULDC UR4, c[0x0][0x22c] ;  /* 0x00008b0000047ab9 */ /* 0x000fe40000000800 */
[----:B------:R-:W-:Y:S02]  /*28e50*/  VIADD R0, R7, 0x10 ;  /* 0x0000001007007836 */ /* 0x000fe40000000000 */
[----:B---3--:R-:W-:Y:S01]  /*28e60*/  VIADD R233, R245, UR26 ;  /* 0x0000001af5e97c36 */ /* 0x008fe20008000000 */
[----:B------:R-:W-:Y:S01]  /*28e70*/  @P5 STG.E desc[UR8][R150.64], R244 ;  /* 0x000000f496005986 */ /* 0x000fe2000c101908 */
[----:B------:R-:W-:Y:S01]  /*28e80*/  ISETP.LT.AND P6, PT, R8, UR10, !P4 ;  /* 0x0000000a08007c0c */ /* 0x000fe2000e7c1270 */
[----:B------:R-:W-:Y:S01]  /*28e90*/  ULDC UR6, c[0x0][0x228] ;  /* 0x00008a0000067ab9 */ /* 0x000fe20000000800 */
[----:B-1----:R-:W-:Y:S01]  /*28ea0*/  IMAD.WIDE R10, R233, 0x4, R2 ;  /* 0x00000004e90a7825 */ /* 0x002fe200078e0202 */
[----:B------:R-:W-:Y:S01]  /*28eb0*/  ISETP.GE.AND P5, PT, R0, UR4, PT ;  /* 0x0000000400007c0c */ /* 0x000fe2000bfa6270 */
[----:B------:R-:W-:Y:S01]  /*28ec0*/  ULDC UR4, c[0x0][0x22c] ;  /* 0x00008b0000047ab9 */ /* 0x000fe20000000800 */
[----:B------:R-:W-:Y:S01]  /*28ed0*/  IADD3 R0, R7, 0x11, RZ ;  /* 0x0000001107007810 */ /* 0x000fe20007ffe0ff */
[----:B----4-:R-:W-:Y:S01]  /*28ee0*/  IMAD.WIDE R148, R233, 0x4, R4 ;  /* 0x00000004e9947825 */ /* 0x010fe200078e0204 */
[----:B------:R-:W-:Y:S01]  /*28ef0*/  ISETP.LT.AND P4, PT, R9, UR6, !P4 ;  /* 0x0000000609007c0c */ /* 0x000fe2000e781270 */
[----:B------:R1:W-:Y:S01]  /*28f00*/  @P3 STG.E desc[UR8][R10.64], R250 ;  /* 0x000000fa0a003986 */ /* 0x0003e2000c101908 */
[----:B------:R-:W-:Y:S01]  /*28f10*/  ISETP.GE.AND P3, PT, R0, UR4, PT ;  /* 0x0000000400007c0c */ /* 0x000fe2000bf66270 */
[----:B------:R-:W-:Y:S01]  /*28f20*/  VIADD R235, R233, UR26 ;  /* 0x0000001ae9eb7c36 */ /* 0x000fe20008000000 */
[----:B------:R-:W-:Y:S01]  /*28f30*/  ULDC UR4, c[0x0][0x228] ;  /* 0x00008a0000047ab9 */ /* 0x000fe20000000800 */
[----:B------:R3:W-:Y:S01]  /*28f40*/  @P1 STG.E desc[UR8][R148.64], R242 ;  /* 0x000000f294001986 */ /* 0x0007e2000c101908 */
[----:B------:R-:W-:Y:S01]  /*28f50*/  ISETP.LT.AND P1, PT, R8, UR4, !P2 ;  /* 0x0000000408007c0c */ /* 0x000fe2000d721270 */
[----:B------:R-:W-:Y:S01]  /*28f60*/  IMAD.WIDE R232, R235, 0x4, R2 ;  /* 0x00000004ebe87825 */ /* 0x000fe200078e0202 */
[----:B------:R-:W-:Y:S01]  /*28f70*/  ULDC UR6, c[0x0][0x228] ;  /* 0x00008a0000067ab9 */ /* 0x000fe20000000800 */
[----:B------:R-:W-:-:S02]  /*28f80*/  ULDC UR10, c[0x0][0x228] ;  /* 0x00008a00000a7ab9 */ /* 0x000fc40000000800 */
[----:B------:R-:W-:Y:S02]  /*28f90*/  VIADD R0, R7, 0x12 ;  /* 0x0000001207007836 */ /* 0x000fe40000000000 */
[----:B-1----:R-:W-:Y:S01]  /*28fa0*/  IMAD.WIDE R10, R235, 0x4, R4 ;  /* 0x00000004eb0a7825 */ /* 0x002fe200078e0204 */
[----:B------:R-:W-:Y:S01]  /*28fb0*/  ISETP.LT.AND P2, PT, R9, UR6, !P2 ;  /* 0x0000000609007c0c */ /* 0x000fe2000d741270 */
[----:B------:R-:W-:Y:S01]  /*28fc0*/  ULDC UR4, c[0x0][0x22c] ;  /* 0x00008b0000047ab9 */ /* 0x000fe20000000800 */
[----:B------:R-:W-:Y:S01]  /*28fd0*/  ULDC UR6, c[0x0][0x228] ;  /* 0x00008a0000067ab9 */ /* 0x000fe20000000800 */
[----:B------:R-:W-:-:S04]  /*28fe0*/  VIADD R151, R235, UR26 ;  /* 0x0000001aeb977c36 */ /* 0x000fc80008000000 */
[----:B---3--:R-:W-:-:S04]  /*28ff0*/  IMAD.WIDE R148, R151, 0x4, R2 ;  /* 0x0000000497947825 */ /* 0x008fc800078e0202 */
[C---:B------:R-:W-:Y:S02]  /*29000*/  VIADD R235, R151.reuse, UR26 ;  /* 0x0000001a97eb7c36 */ /* 0x040fe40008000000 */
[----:B------:R-:W-:-:S04]  /*29010*/  IMAD.WIDE R150, R151, 0x4, R4 ;  /* 0x0000000497967825 */ /* 0x000fc800078e0204 */
[----:B------:R-:W-:Y:S01]  /*29020*/  VIADD R241, R235, UR26 ;  /* 0x0000001aebf17c36 */ /* 0x000fe20008000000 */
[----:B------:R1:W-:Y:S01]  /*29030*/  @P6 STG.E desc[UR8][R232.64], R246 ;  /* 0x000000f6e8006986 */ /* 0x0003e2000c101908 */
[----:B------:R-:W-:Y:S01]  /*29040*/  ISETP.LT.AND P6, PT, R8, UR10, !P5 ;  /* 0x0000000a08007c0c */ /* 0x000fe2000efc1270 */
[----:B------:R-:W-:Y:S02]  /*29050*/  ULDC UR10, c[0x0][0x228] ;  /* 0x00008a00000a7ab9 */ /* 0x000fe40000000800 */
[----:B--2---:R2:W-:Y:S01]  /*29060*/  @P4 STG.E desc[UR8][R10.64], R247 ;  /* 0x000000f70a004986 */ /* 0x0045e2000c101908 */
[----:B------:R-:W-:Y:S01]  /*29070*/  ISETP.GE.AND P4, PT, R0, UR4, PT ;  /* 0x0000000400007c0c */ /* 0x000fe2000bf86270 */
[----:B------:R-:W-:Y:S01]  /*29080*/  VIADD R0, R7, 0x13 ;  /* 0x0000001307007836 */ /* 0x000fe20000000000 */
[----:B------:R-:W-:Y:S01]  /*29090*/  ULDC UR4, c[0x0][0x22c] ;  /* 0x00008b0000047ab9 */ /* 0x000fe20000000800 */
[----:B------:R3:W-:Y:S03]  /*290a0*/  @P1 STG.E desc[UR8][R148.64], R251 ;  /* 0x000000fb94001986 */ /* 0x0007e6000c101908 */
[----:B------:R-:W-:Y:S01]  /*290b0*/  ISETP.GE.AND P1, PT, R0, UR4, PT ;  /* 0x0000000400007c0c */ /* 0x000fe2000bf26270 */
[----:B-1----:R-:W-:Y:S01]  /*290c0*/  IMAD.WIDE R232, R235, 0x4, R2 ;  /* 0x00000004ebe87825 */ /* 0x002fe200078e0202 */
[----:B------:R-:W-:Y:S01]  /*290d0*/  ULDC UR4, c[0x0][0x228] ;  /* 0x00008a0000047ab9 */ /* 0x000fe20000000800 */
[----:B------:R1:W-:Y:S01]  /*290e0*/  @P2 STG.E desc[UR8][R150.64], R243 ;  /* 0x000000f396002986 */ /* 0x0003e2000c101908 */
[----:B------:R-:W-:Y:S01]  /*290f0*/  ISETP.LT.AND P5, PT, R9, UR4, !P5 ;  /* 0x0000000409007c0c */ /* 0x000fe2000efa1270 */
[----:B------:R-:W-:-:S02]  /*29100*/  ULDC UR4, c[0x0][0x228] ;  /* 0x00008a0000047ab9 */ /* 0x000fc40000000800 */
[----:B------:R-:W-:Y:S01]  /*29110*/  @P6 STG.E desc[UR8][R232.64], R20 ;  /* 0x00000014e8006986 */ /* 0x000fe2000c101908 */
[----:B------:R-:W-:Y:S01]  /*29120*/  ISETP.LT.AND P6, PT, R8, UR4, !P3 ;  /* 0x0000000408007c0c */ /* 0x000fe2000dfc1270 */
[----:B------:R-:W-:Y:S01]  /*29130*/  VIADD R0, R7, 0x14 ;  /* 0x0000001407007836 */ /* 0x000fe20000000000 */
[----:B------:R-:W-:Y:S01]  /*29140*/  ULDC UR4, c[0x0][0x22c] ;  /* 0x00008b0000047ab9 */ /* 0x000fe20000000800 */
[----:B--2---:R-:W-:Y:S01]  /*29150*/  IMAD.WIDE R10, R235, 0x4, R4 ;  /* 0x00000004eb0a7825 */ /* 0x004fe200078e0204 */
[----:B------:R-:W-:Y:S01]  /*29160*/  ISETP.LT.AND P3, PT, R9, UR6, !P3 ;  /* 0x0000000609007c0c */ /* 0x000fe2000df61270 */
[----:B------:R-:W-:Y:S01]  /*29170*/  ULDC UR6, c[0x0][0x228] ;  /* 0x00008a0000067ab9 */ /* 0x000fe20000000800 */
[----:B------:R-:W-:Y:S01]  /*29180*/  ISETP.GE.AND P2, PT, R0, UR4, PT ;  /* 0x0000000400007c0c */ /* 0x000fe2000bf46270 */
[----:B---3--:R-:W-:Y:S01]  /*29190*/  IMAD.WIDE R148, R241, 0x4, R2 ;  /* 0x00000004f1947825 */ /* 0x008fe200078e0202 */
[----:B------:R-:W-:Y:S01]  /*291a0*/  IADD3 R0, R7, 0x15, RZ ;  /* 0x0000001507007810 */ /* 0x000fe20007ffe0ff */
[----:B------:R-:W-:Y:S01]  /*291b0*/  ULDC UR4, c[0x0][0x22c] ;  /* 0x00008b0000047ab9 */ /* 0x000fe20000000800 */
[----:B------:R2:W-:Y:S02]  /*291c0*/  @P5 STG.E desc[UR8][R10.64], R12 ;  /* 0x0000000c0a005986 */ /* 0x0005e4000c101908 */
[----:B------:R-:W-:Y:S01]  /*291d0*/  ISETP.GE.AND P5, PT, R0, UR4, PT ;  /* 0x0000000400007c0c */ /* 0x000fe2000bfa6270 */
[----:B------:R-:W-:Y:S01]  /*291e0*/  ULDC UR4, c[0x0][0x228] ;  /* 0x00008a0000047ab9 */ /* 0x000fe20000000800 */
[----:B------:R3:W-:Y:S01]  /*291f0*/  @P6 STG.E desc[UR8][R148.64], R24 ;  /* 0x0000001894006986 */ /* 0x0007e2000c101908 */
[----:B-1----:R-:W-:Y:S01]  /*29200*/  IMAD.WIDE R150, R241, 0x4, R4 ;  /* 0x00000004f1967825 */ /* 0x002fe200078e0204 */
[C---:B------:R-:W-:Y:S01]  /*29210*/  ISETP.LT.AND P6, PT, R8.reuse, UR4, !P4 ;  /* 0x0000000408007c0c */ /* 0x040fe2000e7c1270 */
[----:B------:R-:W-:Y:S01]  /*29220*/  ULDC UR4, c[0x0][0x228] ;  /* 0x00008a0000047ab9 */ /* 0x000fe20000000800 */
[----:B------:R-:W-:Y:S01]  /*29230*/  ISETP.LT.AND P4, PT, R9, UR6, !P4 ;  /* 0x0000000609007c0c */ /* 0x000fe2000e781270 */
[----:B------:R-:W-:Y:S01]  /*29240*/  VIADD R241, R241, UR26 ;  /* 0x0000001af1f17c36 */ /* 0x000fe20008000000 */
[----:B------:R1:W-:Y:S01]  /*29250*/  @P3 STG.E desc[UR8][R150.64], R16 ;  /* 0x0000001096003986 */ /* 0x0003e2000c101908 */
[----:B------:R-:W-:Y:S01]  /*29260*/  ISETP.LT.AND P3, PT, R8, UR4, !P1 ;  /* 0x0000000408007c0c */ /* 0x000fe2000cf61270 */
[----:B------:R-:W-:Y:S01]  /*29270*/  VIADD R0, R7, 0x16 ;  /* 0x0000001607007836 */ /* 0x000fe20000000000 */
[----:B------:R-:W-:Y:S01]  /*29280*/  ULDC UR6, c[0x0][0x228] ;  /* 0x00008a0000067ab9 */ /* 0x000fe20000000800 */
[----:B--2---:R-:W-:Y:S01]  /*29290*/  IMAD.WIDE R10, R241, 0x4, R2 ;  /* 0x00000004f10a7825 */ /* 0x004fe200078e0202 */
[----:B------:R-:W-:-:S03]  /*292a0*/  ULDC UR4, c[0x0][0x22c] ;  /* 0x00008b0000047ab9 */ /* 0x000fc60000000800 */
[----:B---3--:R-:W-:Y:S01]  /*292b0*/  IMAD.WIDE R148, R241, 0x4, R4 ;  /* 0x00000004f1947825 */ /* 0x008fe200078e0204 */
[----:B------:R-:W-:Y:S01]  /*292c0*/  ISETP.LT.AND P1, PT, R9, UR6, !P1 ;  /* 0x0000000609007c0c */ /* 0x000fe2000cf21270 */
[----:B------:R2:W-:Y:S02]  /*292d0*/  @P6 STG.E desc[UR8][R10.64], R21 ;  /* 0x000000150a006986 */ /* 0x0005e4000c101908 */
[----:B------:R-:W-:Y:S01]  /*292e0*/  VIADD R241, R241, UR26 ;  /* 0x0000001af1f17c36 */ /* 0x000fe20008000000 */
[----:B------:R-:W-:Y:S01]  /*292f0*/  ISETP.GE.AND P6, PT, R0, UR4, PT ;  /* 0x0000000400007c0c */ /* 0x000fe2000bfc6270 */
[----:B------:R-:W-:Y:S01]  /*29300*/  ULDC UR4, c[0x0][0x228] ;  /* 0x00008a0000047ab9 */ /* 0x000fe20000000800 */
[----:B------:R-:W-:Y:S01]  /*29310*/  VIADD R0, R7, 0x17 ;  /* 0x0000001707007836 */ /* 0x000fe20000000000 */
[----:B------:R-:W-:Y:S01]  /*29320*/  ULDC UR6, c[0x0][0x228] ;  /* 0x00008a0000067ab9 */ /* 0x000fe20000000800 */
[C---:B-1----:R-:W-:Y:S01]  /*29330*/  IMAD.WIDE R150, R241.reuse, 0x4, R2 ;  /* 0x00000004f1967825 */ /* 0x042fe200078e0202 */
[----:B------:R1:W-:Y:S01]  /*29340*/  @P4 STG.E desc[UR8][R148.64], R13 ;  /* 0x0000000d94004986 */ /* 0x0003e2000c101908 */
[----:B------:R-:W-:Y:S01]  /*29350*/  ISETP.LT.AND P4, PT, R8, UR4, !P2 ;  /* 0x0000000408007c0c */ /* 0x000fe2000d781270 */
[----:B------:R-:W-:Y:S01]  /*29360*/  ULDC UR4, c[0x0][0x22c] ;  /* 0x00008b0000047ab9 */ /* 0x000fe20000000800 */
[C---:B------:R-:W-:Y:S01]  /*29370*/  IMAD.WIDE R232, R241.reuse, 0x4, R4 ;  /* 0x00000004f1e87825 */ /* 0x040fe200078e0204 */
[----:B------:R-:W-:Y:S01]  /*29380*/  @P3 STG.E desc[UR8][R150.64], R25 ;  /* 0x0000001996003986 */ /* 0x000fe2000c101908 */
[----:B------:R-:W-:Y:S01]  /*29390*/  ISETP.GE.AND P3, PT, R0, UR4, PT ;  /* 0x0000000400007c0c */ /* 0x000fe2000bf66270 */
[----:B------:R-:W-:Y:S01]  /*293a0*/  ULDC UR4, c[0x0][0x228] ;  /* 0x00008a0000047ab9 */ /* 0x000fe20000000800 */
[----:B------:R-:W-:Y:S01]  /*293b0*/  VIADD R241, R241, UR26 ;  /* 0x0000001af1f17c36 */ /* 0x000fe20008000000 */
[----:B------:R-:W-:Y:S01]  /*293c0*/  ISETP.LT.AND P2, PT, R9, UR4, !P2 ;  /* 0x0000000409007c0c */ /* 0x000fe2000d741270 */
[----:B------:R3:W-:Y:S01]  /*293d0*/  @P1 STG.E desc[UR8][R232.64], R17 ;  /* 0x00000011e8001986 */ /* 0x0007e2000c101908 */
[----:B------:R-:W-:Y:S01]  /*293e0*/  VIADD R0, R7, 0x18 ;  /* 0x0000001807007836 */ /* 0x000fe20000000000 */
[----:B------:R-:W-:Y:S01]  /*293f0*/  ISETP.LT.AND P1, PT, R8, UR6, !P5 ;  /* 0x0000000608007c0c */ /* 0x000fe2000ef21270 */
[C---:B--2---:R-:W-:Y:S01]  /*29400*/  IMAD.WIDE R10, R241.reuse, 0x4, R2 ;  /* 0x00000004f10a7825 */ /* 0x044fe200078e0202 */
[----:B------:R-:W-:Y:S01]  /*29410*/  ULDC UR4, c[0x0][0x22c] ;  /* 0x00008b0000047ab9 */ /* 0x000fe20000000800 */
[C---:B------:R-:W-:Y:S01]  /*29420*/  IADD3 R21, R241.reuse, UR26, RZ ;  /* 0x0000001af1157c10 */ /* 0x040fe2000fffe0ff */
[----:B------:R-:W-:Y:S01]  /*29430*/  ULDC UR6, c[0x0][0x228] ;  /* 0x00008a0000067ab9 */ /* 0x000fe20000000800 */
[----:B-1----:R-:W-:Y:S01]  /*29440*/  IMAD.WIDE R12, R241, 0x4, R4 ;  /* 0x00000004f10c7825 */ /* 0x002fe200078e0204 */
[----:B------:R1:W-:Y:S01]  /*29450*/  @P4 STG.E desc[UR8][R10.64], R22 ;  /* 0x000000160a004986 */ /* 0x0003e2000c101908 */
[----:B------:R-:W-:Y:S01]  /*29460*/  ISETP.GE.AND P4, PT, R0, UR4, PT ;  /* 0x0000000400007c0c */ /* 0x000fe2000bf86270 */
[----:B------:R-:W-:Y:S01]  /*29470*/  ULDC UR4, c[0x0][0x228] ;  /* 0x00008a0000047ab9 */ /* 0x000fe20000000800 */
[----:B------:R-:W-:Y:S01]  /*29480*/  VIADD R0, R7, 0x19 ;  /* 0x0000001907007836 */ /* 0x000fe20000000000 */
[----:B------:R-:W-:Y:S01]  /*29490*/  ISETP.LT.AND P5, PT, R9, UR4, !P5 ;  /* 0x0000000409007c0c */ /* 0x000fe2000efa1270 */
[----:B---3--:R-:W-:Y:S01]  /*294a0*/  IMAD.WIDE R16, R21, 0x4, R2 ;  /* 0x0000000415107825 */ /* 0x008fe200078e0202 */
[----:B------:R-:W-:Y:S01]  /*294b0*/  ULDC UR4, c[0x0][0x22c] ;  /* 0x00008b0000047ab9 */ /* 0x000fe20000000800 */
[----:B------:R2:W-:Y:S01]  /*294c0*/  @P2 STG.E desc[UR8][R12.64], R14 ;  /* 0x0000000e0c002986 */ /* 0x0005e2000c101908 */
[----:B------:R-:W-:Y:S01]  /*294d0*/  ISETP.GE.AND P2, PT, R0, UR4, PT ;  /* 0x0000000400007c0c */ /* 0x000fe2000bf46270 */
[----:B------:R-:W-:-:S02]  /*294e0*/  ULDC UR4, c[0x0][0x228] ;  /* 0x00008a0000047ab9 */ /* 0x000fc40000000800 */
[----:B------:R3:W-:Y:S01]  /*294f0*/  @P1 STG.E desc[UR8][R16.64], R26 ;  /* 0x0000001a10001986 */ /* 0x0007e2000c101908 */
[----:B------:R-:W-:Y:S01]  /*29500*/  ISETP.LT.AND P1, PT, R8, UR4, !P6 ;  /* 0x0000000408007c0c */ /* 0x000fe2000f721270 */
[----:B-1----:R-:W-:Y:S01]  /*29510*/  IMAD.WIDE R10, R21, 0x4, R4 ;  /* 0x00000004150a7825 */ /* 0x002fe200078e0204 */
[----:B------:R-:W-:-:S03]  /*29520*/  ULDC UR4, c[0x0][0x228] ;  /* 0x00008a0000047ab9 */ /* 0x000fc60000000800 */
[----:B------:R-:W-:Y:S01]  /*29530*/  VIADD R21, R21, UR26 ;  /* 0x0000001a15157c36 */ /* 0x000fe20008000000 */
[----:B------:R-:W-:Y:S01]  /*29540*/  ISETP.LT.AND P6, PT, R9, UR4, !P6 ;  /* 0x0000000409007c0c */ /* 0x000fe2000f7c1270 */
[----:B------:R-:W-:Y:S01]  /*29550*/  ULDC UR4, c[0x0][0x228] ;  /* 0x00008a0000047ab9 */ /* 0x000fe20000000800 */
[----:B------:R1:W-:Y:S01]  /*29560*/  @P5 STG.E desc[UR8][R10.64], R18 ;  /* 0x000000120a005986 */ /* 0x0003e2000c101908 */
[----:B--2---:R-:W-:Y:S01]  /*29570*/  IMAD.WIDE R12, R21, 0x4, R2 ;  /* 0x00000004150c7825 */ /* 0x004fe200078e0202 */
[----:B------:R-:W-:Y:S01]  /*29580*/  ISETP.LT.AND P5, PT, R8, UR4, !P3 ;  /* 0x0000000408007c0c */ /* 0x000fe2000dfa1270 */
[----:B------:R-:W-:Y:S02]  /*29590*/  ULDC UR4, c[0x0][0x22c] ;  /* 0x00008b0000047ab9 */ /* 0x000fe40000000800 */
[----:B------:R-:W-:Y:S01]  /*295a0*/  VIADD R0, R7, 0x1a ;  /* 0x0000001a07007836 */ /* 0x000fe20000000000 */
[----:B------:R2:W-:Y:S01]  /*295b0*/  @P1 STG.E desc[UR8][R12.64], R23 ;  /* 0x000000170c001986 */ /* 0x0005e2000c101908 */
[----:B------:R-:W-:-:S03]  /*295c0*/  VIADD R25, R21, UR26 ;  /* 0x0000001a15197c36 */ /* 0x000fc60008000000 */
[----:B------:R-:W-:Y:S01]  /*295d0*/  ISETP.GE.AND P1, PT, R0, UR4, PT ;  /* 0x0000000400007c0c */ /* 0x000fe2000bf26270 */
[----:B------:R-:W-:Y:S01]  /*295e0*/  ULDC UR4, c[0x0][0x228] ;  /* 0x00008a0000047ab9 */ /* 0x000fe20000000800 */
[----:B---3--:R-:W-:Y:S01]  /*295f0*/  IMAD.WIDE R16, R21, 0x4, R4 ;  /* 0x0000000415107825 */ /* 0x008fe200078e0204 */
[----:B------:R-:W-:Y:S01]  /*29600*/  ISETP.LT.AND P3, PT, R9, UR4, !P3 ;  /* 0x0000000409007c0c */ /* 0x000fe2000df61270 */
[----:B------:R-:W-:Y:S02]  /*29610*/  ULDC UR4, c[0x0][0x228] ;  /* 0x00008a0000047ab9 */ /* 0x000fe40000000800 */
[C---:B------:R-:W-:Y:S01]  /*29620*/  IMAD.WIDE R20, R25.reuse, 0x4, R2 ;  /* 0x0000000419147825 */ /* 0x040fe200078e0202 */
[----:B------:R-:W-:Y:S04]  /*29630*/  @P6 STG.E desc[UR8][R16.64], R15 ;  /* 0x0000000f10006986 */ /* 0x000fe8000c101908 */
[----:B------:R3:W-:Y:S01]  /*29640*/  @P5 STG.E desc[UR8][R20.64], R27 ;  /* 0x0000001b14005986 */ /* 0x0007e2000c101908 */
[----:B------:R-:W-:Y:S01]  /*29650*/  ISETP.LT.AND P5, PT, R8, UR4, !P4 ;  /* 0x0000000408007c0c */ /* 0x000fe2000e7a1270 */
[----:B-1----:R-:W-:Y:S01]  /*29660*/  IMAD.WIDE R10, R25, 0x4, R4 ;  /* 0x00000004190a7825 */ /* 0x002fe200078e0204 */
[----:B------:R-:W-:Y:S01]  /*29670*/  ISETP.LT.AND P4, PT, R9, UR6, !P4 ;  /* 0x0000000609007c0c */ /* 0x000fe2000e781270 */
[----:B------:R-:W-:-:S02]  /*29680*/  ULDC UR4, c[0x0][0x22c] ;  /* 0x00008b0000047ab9 */ /* 0x000fc40000000800 */
[----:B------:R-:W-:Y:S02]  /*29690*/  VIADD R0, R7, 0x1b ;  /* 0x0000001b07007836 */ /* 0x000fe40000000000 */
[----:B--2---:R-:W-:Y:S01]  /*296a0*/  VIADD R23, R25, UR26 ;  /* 0x0000001a19177c36 */ /* 0x004fe20008000000 */
[----:B------:R1:W-:Y:S01]  /*296b0*/  @P3 STG.E desc[UR8][R10.64], R19 ;  /* 0x000000130a003986 */ /* 0x0003e2000c101908 */
[----:B------:R-:W-:Y:S01]  /*296c0*/  ISETP.LT.AND P6, PT, R8, UR10, !P2 ;  /* 0x0000000a08007c0c */ /* 0x000fe2000d7c1270 */
[----:B------:R-:W-:Y:S01]  /*296d0*/  ULDC UR6, c[0x0][0x228] ;  /* 0x00008a0000067ab9 */ /* 0x000fe20000000800 */
[C---:B------:R-:W-:Y:S01]  /*296e0*/  IMAD.WIDE R12, R23.reuse, 0x4, R2 ;  /* 0x00000004170c7825 */ /* 0x040fe200078e0202 */
[----:B------:R-:W-:Y:S01]  /*296f0*/  ISETP.GE.AND P3, PT, R0, UR4, PT ;  /* 0x0000000400007c0c */ /* 0x000fe2000bf66270 */
[----:B------:R-:W-:Y:S01]  /*29700*/  ULDC UR4, c[0x0][0x22c] ;  /* 0x00008b0000047ab9 */ /* 0x000fe20000000800 */
[----:B---3--:R-:W-:Y:S01]  /*29710*/  IADD3 R21, R23, UR26, RZ ;  /* 0x0000001a17157c10 */ /* 0x008fe2000fffe0ff */
[----:B------:R-:W-:Y:S01]  /*29720*/  VIADD R0, R7, 0x1c ;  /* 0x0000001c07007836 */ /* 0x000fe20000000000 */
[----:B------:R-:W-:Y:S01]  /*29730*/  ISETP.LT.AND P2, PT, R9, UR6, !P2 ;  /* 0x0000000609007c0c */ /* 0x000fe2000d741270 */
[----:B------:R-:W-:Y:S01]  /*29740*/  IMAD.WIDE R14, R23, 0x4, R4 ;  /* 0x00000004170e7825 */ /* 0x000fe200078e0204 */
[----:B------:R2:W-:Y:S01]  /*29750*/  @P5 STG.E desc[UR8][R12.64], R88 ;  /* 0x000000580c005986 */ /* 0x0005e2000c101908 */
[----:B------:R-:W-:Y:S01]  /*29760*/  ULDC UR6, c[0x0][0x228] ;  /* 0x00008a0000067ab9 */ /* 0x000fe20000000800 */
[----:B------:R-:W-:Y:S01]  /*29770*/  ISETP.GE.AND P5, PT, R0, UR4, PT ;  /* 0x0000000400007c0c */ /* 0x000fe2000bfa6270 */
[----:B------:R-:W-:Y:S01]  /*29780*/  ULDC UR4, c[0x0][0x228] ;  /* 0x00008a0000047ab9 */ /* 0x000fe20000000800 */
[----:B------:R3:W-:Y:S01]  /*29790*/  @P4 STG.E desc[UR8][R14.64], R28 ;  /* 0x0000001c0e004986 */ /* 0x0007e2000c101908 */
[C---:B------:R-:W-:Y:S01]  /*297a0*/  IMAD.WIDE R16, R21.reuse, 0x4, R2 ;  /* 0x0000000415107825 */ /* 0x040fe200078e0202 */
[----:B------:R-:W-:Y:S01]  /*297b0*/  ISETP.LT.AND P4, PT, R8, UR4, !P1 ;  /* 0x0000000408007c0c */ /* 0x000fe2000cf81270 */
[----:B------:R-:W-:Y:S01]  /*297c0*/  ULDC UR10, c[0x0][0x228] ;  /* 0x00008a00000a7ab9 */ /* 0x000fe20000000800 */
[----:B------:R-:W4:Y:S01]  /*297d0*/  LDS.128 R24, [R252] ;  /* 0x00000000fc187984 */ /* 0x000f220000000c00 */
[----:B-1----:R-:W-:Y:S01]  /*297e0*/  IMAD.WIDE R10, R21, 0x4, R4 ;  /* 0x00000004150a7825 */ /* 0x002fe200078e0204 */
[----:B------:R-:W-:Y:S01]  /*297f0*/  ISETP.LT.AND P1, PT, R9, UR6, !P1 ;  /* 0x0000000609007c0c */ /* 0x000fe2000cf21270 */
[----:B------:R-:W-:-:S02]  /*29800*/  ULDC UR4, c[0x0][0x22c] ;  /* 0x00008b0000047ab9 */ /* 0x000fc40000000800 */
[----:B------:R-:W-:Y:S01]  /*29810*/  VIADD R0, R7, 0x1d ;  /* 0x0000001d07007836 */ /* 0x000fe20000000000 */
[----:B------:R1:W-:Y:S01]  /*29820*/  @P6 STG.E desc[UR8][R16.64], R36 ;  /* 0x0000002410006986 */ /* 0x0003e2000c101908 */
[----:B------:R-:W-:Y:S01]  /*29830*/  VIADD R21, R21, UR26 ;  /* 0x0000001a15157c36 */ /* 0x000fe20008000000 */
[----:B------:R-:W-:Y:S01]  /*29840*/  ISETP.LT.AND P6, PT, R8, UR10, !P3 ;  /* 0x0000000a08007c0c */ /* 0x000fe2000dfc1270 */
[----:B------:R-:W-:Y:S01]  /*29850*/  ULDC UR6, c[0x0][0x228] ;  /* 0x00008a0000067ab9 */ /* 0x000fe20000000800 */
[----:B------:R1:W-:Y:S01]  /*29860*/  @P2 STG.E desc[UR8][R10.64], R32 ;  /* 0x000000200a002986 */ /* 0x0003e2000c101908 */
[----:B------:R-:W-:Y:S01]  /*29870*/  ISETP.GE.AND P2, PT, R0, UR4, PT ;  /* 0x0000000400007c0c */ /* 0x000fe2000bf46270 */
[----:B--2---:R-:W-:Y:S01]  /*29880*/  IMAD.WIDE R12, R21, 0x4, R2 ;  /* 0x00000004150c7825 */ /* 0x004fe200078e0202 */
[----:B------:R-:W-:Y:S01]  /*29890*/  ULDC UR4, c[0x0][0x22c] ;  /* 0x00008b0000047ab9 */ /* 0x000fe20000000800 */
[----:B------:R-:W-:Y:S02]  /*298a0*/  ULDC UR10, c[0x0][0x228] ;  /* 0x00008a00000a7ab9 */ /* 0x000fe40000000800 */
[----:B------:R-:W-:-:S02]  /*298b0*/  VIADD R0, R7, 0x1e ;  /* 0x0000001e07007836 */ /* 0x000fc40000000000 */
[C---:B------:R-:W-:Y:S01]  /*298c0*/  VIADD R19, R21.reuse, UR26 ;  /* 0x0000001a15137c36 */ /* 0x040fe20008000000 */
[----:B------:R2:W-:Y:S01]  /*298d0*/  @P4 STG.E desc[UR8][R12.64], R89 ;  /* 0x000000590c004986 */ /* 0x0005e2000c101908 */
[----:B---3--:R-:W-:Y:S01]  /*298e0*/  IMAD.WIDE R14, R21, 0x4, R4 ;  /* 0x00000004150e7825 */ /* 0x008fe200078e0204 */
[----:B------:R-:W-:Y:S01]  /*298f0*/  ISETP.GE.AND P4, PT, R0, UR4, PT ;  /* 0x0000000400007c0c */ /* 0x000fe2000bf86270 */
[----:B------:R-:W-:Y:S02]  /*29900*/  ULDC UR4, c[0x0][0x228] ;  /* 0x00008a0000047ab9 */ /* 0x000fe40000000800 */
[----:B-1----:R-:W-:Y:S01]  /*29910*/  IMAD.WIDE R16, R19, 0x4, R2 ;  /* 0x0000000413107825 */ /* 0x002fe200078e0202 */
[----:B------:R-:W-:Y:S01]  /*29920*/  ISETP.LT.AND P3, PT, R9, UR4, !P3 ;  /* 0x0000000409007c0c */ /* 0x000fe2000df61270 */
[----:B------:R1:W-:Y:S01]  /*29930*/  @P1 STG.E desc[UR8][R14.64], R29 ;  /* 0x0000001d0e001986 */ /* 0x0003e2000c101908 */
[----:B------:R-:W-:Y:S01]  /*29940*/  ULDC UR4, c[0x0][0x228] ;  /* 0x00008a0000047ab9 */ /* 0x000fe20000000800 */
[----:B------:R-:W-:-:S02]  /*29950*/  VIADD R0, R7, 0x1f ;  /* 0x0000001f07007836 */ /* 0x000fc40000000000 */
[----:B------:R-:W-:Y:S01]  /*29960*/  @P6 STG.E desc[UR8][R16.64], R37 ;  /* 0x0000002510006986 */ /* 0x000fe2000c101908 */
[----:B------:R-:W-:Y:S01]  /*29970*/  ISETP.LT.AND P6, PT, R8, UR4, !P5 ;  /* 0x0000000408007c0c */ /* 0x000fe2000efc1270 */
[----:B------:R-:W-:Y:S01]  /*29980*/  ULDC UR4, c[0x0][0x22c] ;  /* 0x00008b0000047ab9 */ /* 0x000fe20000000800 */
[C---:B------:R-:W-:Y:S01]  /*29990*/  IADD3 R21, R19.reuse, UR26, RZ ;  /* 0x0000001a13157c10 */ /* 0x040fe2000fffe0ff */
[----:B------:R-:W-:Y:S01]  /*299a0*/  IMAD.WIDE R10, R19, 0x4, R4 ;  /* 0x00000004130a7825 */ /* 0x000fe200078e0204 */
[----:B------:R-:W-:Y:S01]  /*299b0*/  ISETP.GE.AND P1, PT, R0, UR4, PT ;  /* 0x0000000400007c0c */ /* 0x000fe2000bf26270 */
[----:B------:R-:W-:Y:S01]  /*299c0*/  ULDC UR4, c[0x0][0x22c] ;  /* 0x00008b0000047ab9 */ /* 0x000fe20000000800 */
[----:B------:R-:W-:Y:S01]  /*299d0*/  ISETP.LT.AND P5, PT, R9, UR6, !P5 ;  /* 0x0000000609007c0c */ /* 0x000fe2000efa1270 */
[----:B------:R-:W-:Y:S02]  /*299e0*/  VIADD R0, R7, 0x20 ;  /* 0x0000002007007836 */ /* 0x000fe40000000000 */
[C---:B--2---:R-:W-:Y:S01]  /*299f0*/  IMAD.WIDE R12, R21.reuse, 0x4, R2 ;  /* 0x00000004150c7825 */ /* 0x044fe200078e0202 */
[----:B------:R2:W-:Y:S01]  /*29a00*/  @P3 STG.E desc[UR8][R10.64], R33 ;  /* 0x000000210a003986 */ /* 0x0005e2000c101908 */
[----:B------:R-:W-:Y:S01]  /*29a10*/  ULDC UR6, c[0x0][0x228] ;  /* 0x00008a0000067ab9 */ /* 0x000fe20000000800 */
        /* <DEDUP_REMOVED lines=27> */
[----:B------:R3:W-:Y:S01]  /*29bd0*/  @P5 STG.E desc[UR8][R14.64], R91 ;  /* 0x0000005b0e005986 */ /* 0x0007e2000c101908 */
[----:B------:R-:W-:Y:S01]  /*29be0*/  ISETP.GE.AND P5, PT, R0, UR4, PT ;  /* 0x0000000400007c0c */ /* 0x000fe2000bfa6270 */
[----:B------:R-:W-:Y:S01]  /*29bf0*/  ULDC UR4, c[0x0][0x228] ;  /* 0x00008a0000047ab9 */ /* 0x000fe20000000800 */
[----:B------:R-:W-:Y:S01]  /*29c00*/  VIADD R21, R21, UR26 ;  /* 0x0000001a15157c36 */ /* 0x000fe20008000000 */
[----:B------:R-:W-:Y:S01]  /*29c10*/  ISETP.LT.AND P1, PT, R9, UR4, !P1 ;  /* 0x0000000409007c0c */ /* 0x000fe2000cf21270 */
[----:B------:R-:W-:Y:S01]  /*29c20*/  @P4 STG.E desc[UR8][R16.64], R31 ;  /* 0x0000001f10004986 */ /* 0x000fe2000c101908 */
[----:B------:R-:W-:Y:S01]  /*29c30*/  ISETP.LT.AND P4, PT, R8, UR6, !P3 ;  /* 0x0000000608007c0c */ /* 0x000fe2000df81270 */
[----:B--2---:R-:W-:Y:S01]  /*29c40*/  IMAD.WIDE R10, R21, 0x4, R2 ;  /* 0x00000004150a7825 */ /* 0x004fe200078e0202 */
[----:B------:R-:W-:Y:S01]  /*29c50*/  IADD3 R0, R7, 0x23, RZ ;  /* 0x0000002307007810 */ /* 0x000fe20007ffe0ff */
[----:B------:R-:W-:Y:S01]  /*29c60*/  ULDC UR4, c[0x0][0x22c] ;  /* 0x00008b0000047ab9 */ /* 0x000fe20000000800 */
[----:B------:R-:W-:Y:S01]  /*29c70*/  ULDC UR6, c[0x0][0x228] ;  /* 0x00008a0000067ab9 */ /* 0x000fe20000000800 */
[C---:B------:R-:W-:Y:S01]  /*29c80*/  VIADD R19, R21.reuse, UR26 ;  /* 0x0000001a15137c36 */ /* 0x040fe20008000000 */
[----:B------:R2:W-:Y:S01]  /*29c90*/  @P2 STG.E desc[UR8][R10.64], R39 ;  /* 0x000000270a002986 */ /* 0x0005e2000c101908 */
[----:B------:R-:W-:Y:S01]  /*29ca0*/  ISETP.GE.AND P2, PT, R0, UR4, PT ;  /* 0x0000000400007c0c */ /* 0x000fe2000bf46270 */
[----:B-1----:R-:W-:Y:S01]  /*29cb0*/  IMAD.WIDE R12, R21, 0x4, R4 ;  /* 0x00000004150c7825 */ /* 0x002fe200078e0204 */
[----:B------:R-:W-:-:S03]  /*29cc0*/  ULDC UR4, c[0x0][0x228] ;  /* 0x00008a0000047ab9 */ /* 0x000fc60000000800 */
[----:B------:R-:W-:Y:S01]  /*29cd0*/  VIADD R0, R7, 0x24 ;  /* 0x0000002407007836 */ /* 0x000fe20000000000 */
[----:B------:R-:W-:Y:S01]  /*29ce0*/  ISETP.LT.AND P3, PT, R9, UR4, !P3 ;  /* 0x0000000409007c0c */ /* 0x000fe2000df61270 */
[C---:B---3--:R-:W-:Y:S01]  /*29cf0*/  IMAD.WIDE R14, R19.reuse, 0x4, R2 ;  /* 0x00000004130e7825 */ /* 0x048fe200078e0202 */
[----:B------:R-:W-:Y:S01]  /*29d00*/  ULDC UR4, c[0x0][0x22c] ;  /* 0x00008b0000047ab9 */ /* 0x000fe20000000800 */
[----:B------:R1:W-:Y:S01]  /*29d10*/  @P1 STG.E desc[UR8][R12.64], R35 ;  /* 0x000000230c001986 */ /* 0x0003e2000c101908 */
[----:B------:R-:W-:Y:S01]  /*29d20*/  ISETP.GE.AND P1, PT, R0, UR4, PT ;  /* 0x0000000400007c0c */ /* 0x000fe2000bf26270 */
[----:B------:R-:W-:Y:S02]  /*29d30*/  ULDC UR4, c[0x0][0x228] ;  /* 0x00008a0000047ab9 */ /* 0x000fe40000000800 */
[----:B------:R3:W-:Y:S01]  /*29d40*/  @P4 STG.E desc[UR8][R14.64], R100 ;  /* 0x000000640e004986 */ /* 0x0007e2000c101908 */
[----:B------:R-:W-:Y:S01]  /*29d50*/  ISETP.LT.AND P4, PT, R8, UR4, !P6 ;  /* 0x0000000408007c0c */ /* 0x000fe2000f781270 */
[----:B--2---:R-:W-:Y:S01]  /*29d60*/  IMAD.WIDE R10, R19, 0x4, R4 ;  /* 0x00000004130a7825 */ /* 0x004fe200078e0204 */
[----:B------:R-:W-:-:S03]  /*29d70*/  ULDC UR4, c[0x0][0x228] ;  /* 0x00008a0000047ab9 */ /* 0x000fc60000000800 */
[----:B------:R-:W-:Y:S01]  /*29d80*/  VIADD R19, R19, UR26 ;  /* 0x0000001a13137c36 */ /* 0x000fe20008000000 */
[----:B------:R-:W-:Y:S01]  /*29d90*/  ISETP.LT.AND P6, PT, R9, UR4, !P6 ;  /* 0x0000000409007c0c */ /* 0x000fe2000f7c1270 */
[----:B------:R-:W-:Y:S01]  /*29da0*/  ULDC UR4, c[0x0][0x228] ;  /* 0x00008a0000047ab9 */ /* 0x000fe20000000800 */
[----:B------:R2:W-:Y:S01]  /*29db0*/  @P3 STG.E desc[UR8][R10.64], R92 ;  /* 0x0000005c0a003986 */ /* 0x0005e2000c101908 */
[----:B-1----:R-:W-:Y:S01]  /*29dc0*/  IMAD.WIDE R12, R19, 0x4, R2 ;  /* 0x00000004130c7825 */ /* 0x002fe200078e0202 */
        /* <DEDUP_REMOVED lines=11> */
[----:B------:R3:W-:Y:S04]  /*29e80*/  @P6 STG.E desc[UR8][R14.64], R96 ;  /* 0x000000600e006986 */ /* 0x0007e8000c101908 */
[----:B------:R4:W-:Y:S01]  /*29e90*/  @P3 STG.E desc[UR8][R16.64], R101 ;  /* 0x0000006510003986 */ /* 0x0009e2000c101908 */
[C---:B------:R-:W-:Y:S01]  /*29ea0*/  ISETP.LT.AND P3, PT, R8.reuse, UR4, !P2 ;  /* 0x0000000408007c0c */ /* 0x040fe2000d761270 */
[C---:B--2---:R-:W-:Y:S01]  /*29eb0*/  IMAD.WIDE R10, R21.reuse, 0x4, R4 ;  /* 0x00000004150a7825 */ /* 0x044fe200078e0204 */
[----:B------:R-:W-:Y:S01]  /*29ec0*/  IADD3 R19, R21, UR26, RZ ;  /* 0x0000001a15137c10 */ /* 0x000fe2000fffe0ff */
[----:B------:R-:W-:Y:S01]  /*29ed0*/  ULDC UR4, c[0x0][0x22c] ;  /* 0x00008b0000047ab9 */ /* 0x000fe20000000800 */
[----:B------:R-:W-:Y:S01]  /*29ee0*/  ISETP.LT.AND P2, PT, R9, UR6, !P2 ;  /* 0x0000000609007c0c */ /* 0x000fe2000d741270 */
[----:B------:R-:W-:Y:S01]  /*29ef0*/  VIADD R0, R7, 0x26 ;  /* 0x0000002607007836 */ /* 0x000fe20000000000 */
[----:B------:R2:W-:Y:S01]  /*29f00*/  @P5 STG.E desc[UR8][R10.64], R93 ;  /* 0x0000005d0a005986 */ /* 0x0005e2000c101908 */
[----:B-1----:R-:W-:Y:S01]  /*29f10*/  IMAD.WIDE R12, R19, 0x4, R2 ;  /* 0x00000004130c7825 */ /* 0x002fe200078e0202 */
[----:B------:R-:W-:Y:S01]  /*29f20*/  ISETP.LT.AND P6, PT, R8, UR10, !P1 ;  /* 0x0000000a08007c0c */ /* 0x000fe2000cfc1270 */
[----:B------:R-:W-:Y:S01]  /*29f30*/  ULDC UR6, c[0x0][0x228] ;  /* 0x00008a0000067ab9 */ /* 0x000fe20000000800 */
[----:B------:R-:W-:Y:S01]  /*29f40*/  ISETP.GE.AND P5, PT, R0, UR4, PT ;  /* 0x0000000400007c0c */ /* 0x000fe2000bfa6270 */
[----:B------:R-:W-:Y:S01]  /*29f50*/  VIADD R0, R7, 0x27 ;  /* 0x0000002707007836 */ /* 0x000fe20000000000 */
[----:B------:R-:W-:Y:S01]  /*29f60*/  ISETP.LT.AND P1, PT, R9, UR6, !P1 ;  /* 0x0000000609007c0c */ /* 0x000fe2000cf21270 */
[C---:B---3--:R-:W-:Y:S01]  /*29f70*/  IMAD.WIDE R14, R19.reuse, 0x4, R4 ;  /* 0x00000004130e7825 */ /* 0x048fe200078e0204 */
[----:B------:R-:W-:Y:S01]  /*29f80*/  ULDC UR4, c[0x0][0x22c] ;  /* 0x00008b0000047ab9 */ /* 0x000fe20000000800 */
[----:B------:R1:W-:Y:S01]  /*29f90*/  @P3 STG.E desc[UR8][R12.64], R41 ;  /* 0x000000290c003986 */ /* 0x0003e2000c101908 */
[----:B------:R-:W-:Y:S01]  /*29fa0*/  ISETP.GE.AND P3, PT, R0, UR4, PT ;  /* 0x0000000400007c0c */ /* 0x000fe2000bf66270 */
[----:B------:R-:W-:Y:S01]  /*29fb0*/  VIADD R21, R19, UR26 ;  /* 0x0000001a13157c36 */ /* 0x000fe20008000000 */
[----:B------:R-:W-:Y:S01]  /*29fc0*/  ULDC UR4, c[0x0][0x228] ;  /* 0x00008a0000047ab9 */ /* 0x000fe20000000800 */
[----:B------:R3:W-:Y:S01]  /*29fd0*/  @P2 STG.E desc[UR8][R14.64], R97 ;  /* 0x000000610e002986 */ /* 0x0007e2000c101908 */
[----:B------:R-:W-:Y:S01]  /*29fe0*/  ISETP.LT.AND P2, PT, R8, UR4, !P4 ;  /* 0x0000000408007c0c */ /* 0x000fe2000e741270 */
[----:B----4-:R-:W-:Y:S01]  /*29ff0*/  IMAD.WIDE R16, R21, 0x4, R2 ;  /* 0x0000000415107825 */ /* 0x010fe200078e0202 */
[----:B------:R-:W-:Y:S01]  /*2a000*/  ULDC UR6, c[0x0][0x228] ;  /* 0x00008a0000067ab9 */ /* 0x000fe20000000800 */
[----:B------:R-:W-:-:S02]  /*2a010*/  ULDC UR10, c[0x0][0x228] ;  /* 0x00008a00000a7ab9 */ /* 0x000fc40000000800 */
[----:B--2---:R-:W-:Y:S01]  /*2a020*/  IMAD.WIDE R10, R21, 0x4, R4 ;  /* 0x00000004150a7825 */ /* 0x004fe200078e0204 */
[----:B------:R2:W-:Y:S01]  /*2a030*/  @P6 STG.E desc[UR8][R16.64], R102 ;  /* 0x0000006610006986 */ /* 0x0005e2000c101908 */
[----:B------:R-:W-:Y:S01]  /*2a040*/  ISETP.LT.AND P4, PT, R9, UR6, !P4 ;  /* 0x0000000609007c0c */ /* 0x000fe2000e781270 */
[----:B------:R-:W-:Y:S01]  /*2a050*/  ULDC UR4, c[0x0][0x22c] ;  /* 0x00008b0000047ab9 */ /* 0x000fe20000000800 */
[----:B------:R-:W-:Y:S02]  /*2a060*/  VIADD R0, R7, 0x28 ;  /* 0x0000002807007836 */ /* 0x000fe40000000000 */
[----:B------:R-:W-:Y:S01]  /*2a070*/  VIADD R21, R21, UR26 ;  /* 0x0000001a15157c36 */ /* 0x000fe20008000000 */
[----:B------:R-:W-:Y:S01]  /*2a080*/  ISETP.LT.AND P6, PT, R8, UR10, !P5 ;  /* 0x0000000a08007c0c */ /* 0x000fe2000efc1270 */
[----:B------:R4:W-:Y:S01]  /*2a090*/  @P1 STG.E desc[UR8][R10.64], R94 ;  /* 0x0000005e0a001986 */ /* 0x0009e2000c101908 */
[----:B------:R-:W-:Y:S01]  /*2a0a0*/  ISETP.GE.AND P1, PT, R0, UR4, PT ;  /* 0x0000000400007c0c */ /* 0x000fe2000bf26270 */
[----:B-1----:R-:W-:Y:S01]  /*2a0b0*/  IMAD.WIDE R12, R21, 0x4, R2 ;  /* 0x00000004150c7825 */ /* 0x002fe200078e0202 */
[----:B------:R-:W-:Y:S01]  /*2a0c0*/  ULDC UR4, c[0x0][0x22c] ;  /* 0x00008b0000047ab9 */ /* 0x000fe20000000800 */
[----:B------:R-:W-:Y:S01]  /*2a0d0*/  ULDC UR6, c[0x0][0x228] ;  /* 0x00008a0000067ab9 */ /* 0x000fe20000000800 */
[----:B------:R-:W-:Y:S01]  /*2a0e0*/  ULDC UR10, c[0x0][0x228] ;  /* 0x00008a00000a7ab9 */ /* 0x000fe20000000800 */
[----:B------:R-:W-:-:S02]  /*2a0f0*/  VIADD R0, R7, 0x29 ;  /* 0x0000002907007836 */ /* 0x000fc40000000000 */
[C---:B------:R-:W-:Y:S01]  /*2a100*/  VIADD R19, R21.reuse, UR26 ;  /* 0x0000001a15137c36 */ /* 0x040fe20008000000 */
[----:B------:R1:W-:Y:S01]  /*2a110*/  @P2 STG.E desc[UR8][R12.64], R42 ;  /* 0x0000002a0c002986 */ /* 0x0003e2000c101908 */
[----:B---3--:R-:W-:Y:S01]  /*2a120*/  IMAD.WIDE R14, R21, 0x4, R4 ;  /* 0x00000004150e7825 */ /* 0x008fe200078e0204 */
[----:B------:R-:W-:Y:S01]  /*2a130*/  ISETP.GE.AND P2, PT, R0, UR4, PT ;  /* 0x0000000400007c0c */ /* 0x000fe2000bf46270 */
[----:B------:R-:W-:Y:S02]  /*2a140*/  ULDC UR4, c[0x0][0x228] ;  /* 0x00008a0000047ab9 */ /* 0x000fe40000000800 */
[----:B--2---:R-:W-:Y:S01]  /*2a150*/  IMAD.WIDE R16, R19, 0x4, R2 ;  /* 0x0000000413107825 */ /* 0x004fe200078e0202 */
[----:B------:R-:W-:Y:S01]  /*2a160*/  ISETP.LT.AND P5, PT, R9, UR4, !P5 ;  /* 0x0000000409007c0c */ /* 0x000fe2000efa1270 */
[----:B------:R2:W-:Y:S01]  /*2a170*/  @P4 STG.E desc[UR8][R14.64], R98 ;  /* 0x000000620e004986 */ /* 0x0005e2000c101908 */
[----:B------:R-:W-:Y:S01]  /*2a180*/  ULDC UR4, c[0x0][0x228] ;  /* 0x00008a0000047ab9 */ /* 0x000fe20000000800 */
[----:B------:R-:W-:-:S02]  /*2a190*/  IADD3 R0, R7, 0x2a, RZ ;  /* 0x0000002a07007810 */ /* 0x000fc40007ffe0ff */
[----:B------:R-:W-:Y:S01]  /*2a1a0*/  @P6 STG.E desc[UR8][R16.64], R103 ;  /* 0x0000006710006986 */ /* 0x000fe2000c101908 */
[----:B------:R-:W-:Y:S01]  /*2a1b0*/  ISETP.LT.AND P6, PT, R8, UR4, !P3 ;  /* 0x0000000408007c0c */ /* 0x000fe2000dfc1270 */
[----:B------:R-:W-:Y:S01]  /*2a1c0*/  ULDC UR4, c[0x0][0x22c] ;  /* 0x00008b0000047ab9 */ /* 0x000fe20000000800 */
[C---:B------:R-:W-:Y:S01]  /*2a1d0*/  VIADD R21, R19.reuse, UR26 ;  /* 0x0000001a13157c36 */ /* 0x040fe20008000000 */
[----:B------:R-:W-:Y:S01]  /*2a1e0*/  ISETP.GE.AND P4, PT, R0, UR4, PT ;  /* 0x0000000400007c0c */ /* 0x000fe2000bf86270 */
[----:B----4-:R-:W-:Y:S01]  /*2a1f0*/  IMAD.WIDE R10, R19, 0x4, R4 ;  /* 0x00000004130a7825 */ /* 0x010fe200078e0204 */
[----:B------:R-:W-:Y:S01]  /*2a200*/  ISETP.LT.AND P3, PT, R9, UR6, !P3 ;  /* 0x0000000609007c0c */ /* 0x000fe2000df61270 */
[----:B------:R-:W-:Y:S01]  /*2a210*/  ULDC UR4, c[0x0][0x22c] ;  /* 0x00008b0000047ab9 */ /* 0x000fe20000000800 */
[----:B------:R-:W-:Y:S01]  /*2a220*/  ULDC UR6, c[0x0][0x228] ;  /* 0x00008a0000067ab9 */ /* 0x000fe20000000800 */
[----:B------:R-:W-:Y:S02]  /*2a230*/  VIADD R0, R7, 0x2b ;  /* 0x0000002b07007836 */ /* 0x000fe40000000000 */
[C---:B-1----:R-:W-:Y:S01]  /*2a240*/  IMAD.WIDE R12, R21.reuse, 0x4, R2 ;  /* 0x00000004150c7825 */ /* 0x042fe200078e0202 */
[----:B------:R1:W-:Y:S02]  /*2a250*/  @P5 STG.E desc[UR8][R10.64], R95 ;  /* 0x0000005f0a005986 */ /* 0x0003e4000c101908 */
[----:B------:R-:W-:Y:S01]  /*2a260*/  ISETP.GE.AND P5, PT, R0, UR4, PT ;  /* 0x0000000400007c0c */ /* 0x000fe2000bfa6270 */
[----:B------:R-:W-:Y:S01]  /*2a270*/  ULDC UR4, c[0x0][0x228] ;  /* 0x00008a0000047ab9 */ /* 0x000fe20000000800 */
[----:B------:R3:W-:Y:S01]  /*2a280*/  @P6 STG.E desc[UR8][R12.64], R43 ;  /* 0x0000002b0c006986 */ /* 0x0007e2000c101908 */
[----:B--2---:R-:W-:Y:S01]  /*2a290*/  IMAD.WIDE R14, R21, 0x4, R4 ;  /* 0x00000004150e7825 */ /* 0x004fe200078e0204 */
        /* <DEDUP_REMOVED lines=8> */
[----:B-1----:R-:W-:Y:S01]  /*2a320*/  IMAD.WIDE R10, R21, 0x4, R2 ;  /* 0x00000004150a7825 */ /* 0x002fe200078e0202 */
        /* <DEDUP_REMOVED lines=9> */
[C---:B--2---:R-:W-:Y:S01]  /*2a3c0*/  IMAD.WIDE R14, R21.reuse, 0x4, R2 ;  /* 0x00000004150e7825 */ /* 0x044fe200078e0202 */
[----:B------:R2:W-:Y:S01]  /*2a3d0*/  @P1 STG.E desc[UR8][R12.64], R104 ;  /* 0x000000680c001986 */ /* 0x0005e2000c101908 */
[----:B------:R-:W-:Y:S01]  /*2a3e0*/  ISETP.LT.AND P1, PT, R8, UR4, !P4 ;  /* 0x0000000408007c0c */ /* 0x000fe2000e721270 */
[----:B------:R-:W-:Y:S01]  /*2a3f0*/  ULDC UR4, c[0x0][0x22c] ;  /* 0x00008b0000047ab9 */ /* 0x000fe20000000800 */
[C---:B------:R-:W-:Y:S01]  /*2a400*/  IMAD.WIDE R16, R21.reuse, 0x4, R4 ;  /* 0x0000000415107825 */ /* 0x040fe200078e0204 */
[----:B------:R3:W-:Y:S01]  /*2a410*/  @P3 STG.E desc[UR8][R14.64], R44 ;  /* 0x0000002c0e003986 */ /* 0x0007e2000c101908 */
[----:B------:R-:W-:-:S02]  /*2a420*/  IADD3 R21, R21, UR26, RZ ;  /* 0x0000001a15157c10 */ /* 0x000fc4000fffe0ff */
[----:B------:R-:W-:Y:S01]  /*2a430*/  ISETP.GE.AND P3, PT, R0, UR4, PT ;  /* 0x0000000400007c0c */ /* 0x000fe2000bf66270 */
[----:B------:R-:W-:Y:S02]  /*2a440*/  ULDC UR4, c[0x0][0x228] ;  /* 0x00008a0000047ab9 */ /* 0x000fe40000000800 */
[----:B------:R-:W-:Y:S01]  /*2a450*/  ISETP.LT.AND P4, PT, R9, UR4, !P4 ;  /* 0x0000000409007c0c */ /* 0x000fe2000e781270 */
[----:B------:R-:W-:Y:S01]  /*2a460*/  @P2 STG.E desc[UR8][R16.64], R108 ;  /* 0x0000006c10002986 */ /* 0x000fe2000c101908 */
[----:B-1----:R-:W-:Y:S01]  /*2a470*/  IMAD.WIDE R10, R21, 0x4, R2 ;  /* 0x00000004150a7825 */ /* 0x002fe200078e0202 */
[----:B------:R-:W-:Y:S01]  /*2a480*/  ISETP.LT.AND P2, PT, R8, UR6, !P5 ;  /* 0x0000000608007c0c */ /* 0x000fe2000ef41270 */
[----:B------:R-:W-:Y:S01]  /*2a490*/  ULDC UR4, c[0x0][0x22c] ;  /* 0x00008b0000047ab9 */ /* 0x000fe20000000800 */
[----:B------:R-:W-:Y:S01]  /*2a4a0*/  ULDC UR6, c[0x0][0x228] ;  /* 0x00008a0000067ab9 */ /* 0x000fe20000000800 */
[----:B------:R-:W-:Y:S01]  /*2a4b0*/  VIADD R0, R7, 0x2e ;  /* 0x0000002e07007836 */ /* 0x000fe20000000000 */
[----:B------:R1:W-:Y:S01]  /*2a4c0*/  @P1 STG.E desc[UR8][R10.64], R157 ;  /* 0x0000009d0a001986 */ /* 0x0003e2000c101908 */
[----:B------:R-:W-:-:S02]  /*2a4d0*/  VIADD R19, R21, UR26 ;  /* 0x0000001a15137c36 */ /* 0x000fc40008000000 */
[----:B--2---:R-:W-:Y:S01]  /*2a4e0*/  IMAD.WIDE R12, R21, 0x4, R4 ;  /* 0x00000004150c7825 */ /* 0x004fe200078e0204 */
[----:B------:R-:W-:Y:S01]  /*2a4f0*/  ISETP.GE.AND P1, PT, R0, UR4, PT ;  /* 0x0000000400007c0c */ /* 0x000fe2000bf26270 */
[----:B------:R-:W-:Y:S02]  /*2a500*/  ULDC UR4, c[0x0][0x228] ;  /* 0x00008a0000047ab9 */ /* 0x000fe40000000800 */
        /* <DEDUP_REMOVED lines=14> */
[----:B------:R-:W-:Y:S02]  /*2a5f0*/  VIADD R0, R7, 0x30 ;  /* 0x0000003007007836 */ /* 0x000fe40000000000 */
[C---:B--2---:R-:W-:Y:S01]  /*2a600*/  IMAD.WIDE R12, R19.reuse, 0x4, R2 ;  /* 0x00000004130c7825 */ /* 0x044fe200078e0202 */
[----:B------:R1:W-:Y:S01]  /*2a610*/  @P5 STG.E desc[UR8][R10.64], R109 ;  /* 0x0000006d0a005986 */ /* 0x0003e2000c101908 */
[----:B------:R-:W-:Y:S01]  /*2a620*/  ISETP.LT.AND P5, PT, R8, UR4, !P3 ;  /* 0x0000000408007c0c */ /* 0x000fe2000dfa1270 */
[----:B------:R-:W-:Y:S02]  /*2a630*/  ULDC UR4, c[0x0][0x22c] ;  /* 0x00008b0000047ab9 */ /* 0x000fe40000000800 */
[----:B------:R2:W-:Y:S01]  /*2a640*/  @P2 STG.E desc[UR8][R12.64], R158 ;  /* 0x0000009e0c002986 */ /* 0x0005e2000c101908 */
[----:B------:R-:W-:Y:S01]  /*2a650*/  ISETP.GE.AND P2, PT, R0, UR4, PT ;  /* 0x0000000400007c0c */ /* 0x000fe2000bf46270 */
[----:B------:R-:W-:Y:S01]  /*2a660*/  ULDC UR4, c[0x0][0x228] ;  /* 0x00008a0000047ab9 */ /* 0x000fe20000000800 */
[----:B---3--:R-:W-:Y:S01]  /*2a670*/  IMAD.WIDE R14, R19, 0x4, R4 ;  /* 0x00000004130e7825 */ /* 0x008fe200078e0204 */
[----:B------:R-:W-:Y:S01]  /*2a680*/  ISETP.LT.AND P3, PT, R9, UR4, !P3 ;  /* 0x0000000409007c0c */ /* 0x000fe2000df61270 */
[----:B------:R-:W-:-:S02]  /*2a690*/  ULDC UR4, c[0x0][0x228] ;  /* 0x00008a0000047ab9 */ /* 0x000fc40000000800 */
[----:B------:R-:W-:Y:S01]  /*2a6a0*/  VIADD R21, R19, UR26 ;  /* 0x0000001a13157c36 */ /* 0x000fe20008000000 */
[----:B------:R3:W-:Y:S01]  /*2a6b0*/  @P6 STG.E desc[UR8][R14.64], R106 ;  /* 0x0000006a0e006986 */ /* 0x0007e2000c101908 */
[----:B------:R-:W-:Y:S01]  /*2a6c0*/  ISETP.LT.AND P6, PT, R8, UR4, !P1 ;  /* 0x0000000408007c0c */ /* 0x000fe2000cfc1270 */
[----:B------:R-:W-:Y:S01]  /*2a6d0*/  ULDC UR4, c[0x0][0x22c] ;  /* 0x00008b0000047ab9 */ /* 0x000fe20000000800 */
[----:B------:R-:W-:Y:S01]  /*2a6e0*/  IMAD.WIDE R16, R21, 0x4, R2 ;  /* 0x0000000415107825 */ /* 0x000fe200078e0202 */
[----:B------:R-:W-:Y:S01]  /*2a6f0*/  ISETP.LT.AND P1, PT, R9, UR6, !P1 ;  /* 0x0000000609007c0c */ /* 0x000fe2000cf21270 */
[----:B------:R-:W-:Y:S02]  /*2a700*/  ULDC UR6, c[0x0][0x228] ;  /* 0x00008a0000067ab9 */ /* 0x000fe40000000800 */
[----:B-1----:R-:W-:Y:S01]  /*2a710*/  IMAD.WIDE R10, R21, 0x4, R4 ;  /* 0x00000004150a7825 */ /* 0x002fe200078e0204 */
[----:B------:R-:W-:Y:S01]  /*2a720*/  IADD3 R0, R7, 0x31, RZ ;  /* 0x0000003107007810 */ /* 0x000fe20007ffe0ff */
[----:B------:R1:W-:Y:S02]  /*2a730*/  @P5 STG.E desc[UR8][R16.64], R46 ;  /* 0x0000002e10005986 */ /* 0x0003e4000c101908 */
[----:B------:R-:W-:-:S02]  /*2a740*/  VIADD R19, R21, UR26 ;  /* 0x0000001a15137c36 */ /* 0x000fc40008000000 */
[----:B------:R4:W-:Y:S01]  /*2a750*/  @P3 STG.E desc[UR8][R10.64], R110 ;  /* 0x0000006e0a003986 */ /* 0x0009e2000c101908 */
[----:B------:R-:W-:Y:S01]  /*2a760*/  ISETP.GE.AND P3, PT, R0, UR4, PT ;  /* 0x0000000400007c0c */ /* 0x000fe2000bf66270 */
[----:B--2---:R-:W-:Y:S01]  /*2a770*/  IMAD.WIDE R12, R19, 0x4, R2 ;  /* 0x00000004130c7825 */ /* 0x004fe200078e0202 */
[----:B------:R-:W-:Y:S01]  /*2a780*/  ISETP.LT.AND P5, PT, R8, UR10, !P4 ;  /* 0x0000000a08007c0c */ /* 0x000fe2000e7a1270 */
[----:B------:R-:W-:Y:S02]  /*2a790*/  ULDC UR4, c[0x0][0x22c] ;  /* 0x00008b0000047ab9 */ /* 0x000fe40000000800 */
[----:B------:R-:W-:Y:S01]  /*2a7a0*/  VIADD R0, R7, 0x32 ;  /* 0x0000003207007836 */ /* 0x000fe20000000000 */
[----:B------:R-:W-:Y:S01]  /*2a7b0*/  ISETP.LT.AND P4, PT, R9, UR6, !P4 ;  /* 0x0000000609007c0c */ /* 0x000fe2000e781270 */
[C---:B---3--:R-:W-:Y:S01]  /*2a7c0*/  IMAD.WIDE R14, R19.reuse, 0x4, R4 ;  /* 0x00000004130e7825 */ /* 0x048fe200078e0204 */
[----:B------:R2:W-:Y:S01]  /*2a7d0*/  @P6 STG.E desc[UR8][R12.64], R159 ;  /* 0x0000009f0c006986 */ /* 0x0005e2000c101908 */
[----:B------:R-:W-:Y:S01]  /*2a7e0*/  ULDC UR6, c[0x0][0x228] ;  /* 0x00008a0000067ab9 */ /* 0x000fe20000000800 */
[----:B------:R-:W-:Y:S01]  /*2a7f0*/  ISETP.GE.AND P6, PT, R0, UR4, PT ;  /* 0x0000000400007c0c */ /* 0x000fe2000bfc6270 */
[----:B------:R-:W-:Y:S01]  /*2a800*/  VIADD R21, R19, UR26 ;  /* 0x0000001a13157c36 */ /* 0x000fe20008000000 */
[----:B------:R-:W-:Y:S01]  /*2a810*/  ULDC UR4, c[0x0][0x228] ;  /* 0x00008a0000047ab9 */ /* 0x000fe20000000800 */
[----:B------:R3:W-:Y:S01]  /*2a820*/  @P1 STG.E desc[UR8][R14.64], R107 ;  /* 0x0000006b0e001986 */ /* 0x0007e2000c101908 */
[C---:B------:R-:W-:Y:S01]  /*2a830*/  ISETP.LT.AND P1, PT, R8.reuse, UR4, !P2 ;  /* 0x0000000408007c0c */ /* 0x040fe2000d721270 */
[----:B-1----:R-:W-:Y:S01]  /*2a840*/  IMAD.WIDE R16, R21, 0x4, R2 ;  /* 0x0000000415107825 */ /* 0x002fe200078e0202 */
[----:B------:R-:W-:Y:S01]  /*2a850*/  ULDC UR10, c[0x0][0x228] ;  /* 0x00008a00000a7ab9 */ /* 0x000fe20000000800 */
[----:B------:R-:W-:Y:S01]  /*2a860*/  ISETP.LT.AND P2, PT, R9, UR6, !P2 ;  /* 0x0000000609007c0c */ /* 0x000fe2000d741270 */
[----:B------:R-:W-:Y:S01]  /*2a870*/  ULDC UR4, c[0x0][0x22c] ;  /* 0x00008b0000047ab9 */ /* 0x000fe20000000800 */
[----:B----4-:R-:W-:Y:S01]  /*2a880*/  IMAD.WIDE R10, R21, 0x4, R4 ;  /* 0x00000004150a7825 */ /* 0x010fe200078e0204 */
[----:B------:R1:W-:Y:S01]  /*2a890*/  @P5 STG.E desc[UR8][R16.64], R47 ;  /* 0x0000002f10005986 */ /* 0x0003e2000c101908 */
[----:B------:R-:W-:Y:S01]  /*2a8a0*/  ISETP.LT.AND P5, PT, R8, UR10, !P3 ;  /* 0x0000000a08007c0c */ /* 0x000fe2000dfa1270 */
[----:B------:R-:W-:Y:S01]  /*2a8b0*/  ULDC UR6, c[0x0][0x228] ;  /* 0x00008a0000067ab9 */ /* 0x000fe20000000800 */
[----:B------:R-:W-:-:S02]  /*2a8c0*/  VIADD R0, R7, 0x33 ;  /* 0x0000003307007836 */ /* 0x000fc40000000000 */
[----:B------:R-:W-:Y:S01]  /*2a8d0*/  VIADD R21, R21, UR26 ;  /* 0x0000001a15157c36 */ /* 0x000fe20008000000 */
[----:B------:R4:W-:Y:S01]  /*2a8e0*/  @P4 STG.E desc[UR8][R10.64], R111 ;  /* 0x0000006f0a004986 */ /* 0x0009e2000c101908 */
[----:B------:R-:W-:Y:S01]  /*2a8f0*/  ULDC UR10, c[0x0][0x228] ;  /* 0x00008a00000a7ab9 */ /* 0x000fe20000000800 */
[----:B------:R-:W-:Y:S01]  /*2a900*/  ISETP.GE.AND P4, PT, R0, UR4, PT ;  /* 0x0000000400007c0c */ /* 0x000fe2000bf86270 */
[----:B--2---:R-:W-:Y:S01]  /*2a910*/  IMAD.WIDE R12, R21, 0x4, R2 ;  /* 0x00000004150c7825 */ /* 0x004fe200078e0202 */
[----:B------:R-:W-:Y:S01]  /*2a920*/  IADD3 R0, R7, 0x34, RZ ;  /* 0x0000003407007810 */ /* 0x000fe20007ffe0ff */
[----:B------:R-:W-:Y:S02]  /*2a930*/  ULDC UR4, c[0x0][0x22c] ;  /* 0x00008b0000047ab9 */ /* 0x000fe40000000800 */
[C---:B------:R-:W-:Y:S01]  /*2a940*/  VIADD R19, R21.reuse, UR26 ;  /* 0x0000001a15137c36 */ /* 0x040fe20008000000 */
[----:B------:R2:W-:Y:S01]  /*2a950*/  @P1 STG.E desc[UR8][R12.64], R164 ;  /* 0x000000a40c001986 */ /* 0x0005e2000c101908 */
[----:B---3--:R-:W-:Y:S01]  /*2a960*/  IMAD.WIDE R14, R21, 0x4, R4 ;  /* 0x00000004150e7825 */ /* 0x008fe200078e0204 */
[----:B------:R-:W-:Y:S01]  /*2a970*/  ISETP.GE.AND P1, PT, R0, UR4, PT ;  /* 0x0000000400007c0c */ /* 0x000fe2000bf26270 */
[----:B------:R-:W-:-:S02]  /*2a980*/  ULDC UR4, c[0x0][0x228] ;  /* 0x00008a0000047ab9 */ /* 0x000fc40000000800 */
[----:B-1----:R-:W-:Y:S01]  /*2a990*/  IMAD.WIDE R16, R19, 0x4, R2 ;  /* 0x0000000413107825 */ /* 0x002fe200078e0202 */
[----:B------:R-:W-:Y:S01]  /*2a9a0*/  ISETP.LT.AND P3, PT, R9, UR4, !P3 ;  /* 0x0000000409007c0c */ /* 0x000fe2000df61270 */
[----:B------:R1:W-:Y:S01]  /*2a9b0*/  @P2 STG.E desc[UR8][R14.64], R152 ;  /* 0x000000980e002986 */ /* 0x0003e2000c101908 */
[----:B------:R-:W-:Y:S01]  /*2a9c0*/  ULDC UR4, c[0x0][0x228] ;  /* 0x00008a0000047ab9 */ /* 0x000fe20000000800 */
[----:B------:R-:W-:Y:S02]  /*2a9d0*/  VIADD R0, R7, 0x35 ;  /* 0x0000003507007836 */ /* 0x000fe40000000000 */
        /* <DEDUP_REMOVED lines=9> */
[----:B------:R-:W-:-:S02]  /*2aa70*/  VIADD R0, R7, 0x36 ;  /* 0x0000003607007836 */ /* 0x000fc40000000000 */
[C---:B--2---:R-:W-:Y:S01]  /*2aa80*/  IMAD.WIDE R12, R21.reuse, 0x4, R2 ;  /* 0x00000004150c7825 */ /* 0x044fe200078e0202 */
        /* <DEDUP_REMOVED lines=21> */
[----:B------:R-:W-:Y:S01]  /*2abe0*/  ULDC UR6, c[0x0][0x228] ;  /* 0x00008a0000067ab9 */ /* 0x000fe20000000800 */
[----:B-1----:R-:W-:Y:S01]  /*2abf0*/  IMAD.WIDE R14, R21, 0x4, R2 ;  /* 0x00000004150e7825 */ /* 0x002fe200078e0202 */
[----:B------:R1:W-:Y:S01]  /*2ac00*/  @P4 STG.E desc[UR8][R12.64], R113 ;  /* 0x000000710c004986 */ /* 0x0003e2000c101908 */
[----:B------:R-:W-:-:S02]  /*2ac10*/  IADD3 R0, R7, 0x38, RZ ;  /* 0x0000003807007810 */ /* 0x000fc40007ffe0ff */
[----:B------:R-:W-:Y:S01]  /*2ac20*/  ISETP.LT.AND P4, PT, R8, UR4, !P2 ;  /* 0x0000000408007c0c */ /* 0x000fe2000d781270 */
[----:B------:R-:W-:Y:S01]  /*2ac30*/  ULDC UR4, c[0x0][0x22c] ;  /* 0x00008b0000047ab9 */ /* 0x000fe20000000800 */
[----:B------:R3:W-:Y:S01]  /*2ac40*/  @P6 STG.E desc[UR8][R14.64], R166 ;  /* 0x000000a60e006986 */ /* 0x0007e2000c101908 */
[C---:B------:R-:W-:Y:S01]  /*2ac50*/  IMAD.WIDE R16, R21.reuse, 0x4, R4 ;  /* 0x0000000415107825 */ /* 0x040fe200078e0204 */
[----:B------:R-:W-:Y:S01]  /*2ac60*/  ISETP.GE.AND P6, PT, R0, UR4, PT ;  /* 0x0000000400007c0c */ /* 0x000fe2000bfc6270 */
[----:B------:R-:W-:Y:S02]  /*2ac70*/  ULDC UR4, c[0x0][0x228] ;  /* 0x00008a0000047ab9 */ /* 0x000fe40000000800 */
[----:B------:R-:W-:Y:S01]  /*2ac80*/  VIADD R21, R21, UR26 ;  /* 0x0000001a15157c36 */ /* 0x000fe20008000000 */
[----:B------:R-:W-:Y:S01]  /*2ac90*/  ISETP.LT.AND P2, PT, R9, UR4, !P2 ;  /* 0x0000000409007c0c */ /* 0x000fe2000d741270 */
[----:B------:R-:W-:Y:S01]  /*2aca0*/  @P1 STG.E desc[UR8][R16.64], R154 ;  /* 0x0000009a10001986 */ /* 0x000fe2000c101908 */
[----:B------:R-:W-:Y:S01]  /*2acb0*/  VIADD R0, R7, 0x39 ;  /* 0x0000003907007836 */ /* 0x000fe20000000000 */
[----:B------:R-:W-:Y:S01]  /*2acc0*/  ISETP.LT.AND P1, PT, R8, UR6, !P3 ;  /* 0x0000000608007c0c */ /* 0x000fe2000df21270 */
[----:B--2---:R-:W-:Y:S01]  /*2acd0*/  IMAD.WIDE R10, R21, 0x4, R2 ;  /* 0x00000004150a7825 */ /* 0x004fe200078e0202 */
[----:B------:R-:W-:Y:S01]  /*2ace0*/  ULDC UR4, c[0x0][0x22c] ;  /* 0x00008b0000047ab9 */ /* 0x000fe20000000800 */
[----:B------:R-:W-:-:S02]  /*2acf0*/  ULDC UR6, c[0x0][0x228] ;  /* 0x00008a0000067ab9 */ /* 0x000fc40000000800 */
        /* <DEDUP_REMOVED lines=24> */
[C---:B------:R-:W-:Y:S01]  /*2ae80*/  IADD3 R21, R19.reuse, UR26, RZ ;  /* 0x0000001a13157c10 */ /* 0x040fe2000fffe0ff */
[----:B------:R1:W-:Y:S01]  /*2ae90*/  @P1 STG.E desc[UR8][R12.64], R51 ;  /* 0x000000330c001986 */ /* 0x0003e2000c101908 */
[----:B---3--:R-:W-:-:S02]  /*2aea0*/  IMAD.WIDE R14, R19, 0x4, R4 ;  /* 0x00000004130e7825 */ /* 0x008fc400078e0204 */
[----:B------:R-:W-:Y:S01]  /*2aeb0*/  ISETP.GE.AND P1, PT, R0, UR4, PT ;  /* 0x0000000400007c0c */ /* 0x000fe2000bf26270 */
[----:B------:R-:W-:Y:S01]  /*2aec0*/  ULDC UR4, c[0x0][0x228] ;  /* 0x00008a0000047ab9 */ /* 0x000fe20000000800 */
[----:B------:R-:W-:Y:S01]  /*2aed0*/  IMAD.WIDE R16, R21, 0x4, R2 ;  /* 0x0000000415107825 */ /* 0x000fe200078e0202 */
[----:B------:R-:W-:Y:S01]  /*2aee0*/  ISETP.LT.AND P6, PT, R9, UR4, !P6 ;  /* 0x0000000409007c0c */ /* 0x000fe2000f7c1270 */
[----:B------:R3:W-:Y:S01]  /*2aef0*/  @P5 STG.E desc[UR8][R14.64], R115 ;  /* 0x000000730e005986 */ /* 0x0007e2000c101908 */
[----:B------:R-:W-:-:S03]  /*2af00*/  ULDC UR4, c[0x0][0x228] ;  /* 0x00008a0000047ab9 */ /* 0x000fc60000000800 */
[----:B------:R4:W-:Y:S01]  /*2af10*/  @P3 STG.E desc[UR8][R16.64], R172 ;  /* 0x000000ac10003986 */ /* 0x0009e2000c101908 */
[C---:B------:R-:W-:Y:S01]  /*2af20*/  ISETP.LT.AND P3, PT, R8.reuse, UR4, !P4 ;  /* 0x0000000408007c0c */ /* 0x040fe2000e761270 */
[----:B--2---:R-:W-:Y:S01]  /*2af30*/  IMAD.WIDE R10, R21, 0x4, R4 ;  /* 0x00000004150a7825 */ /* 0x004fe200078e0204 */
[----:B------:R-:W-:Y:S01]  /*2af40*/  ISETP.LT.AND P4, PT, R9, UR6, !P4 ;  /* 0x0000000609007c0c */ /* 0x000fe2000e781270 */
[----:B------:R-:W-:Y:S01]  /*2af50*/  ULDC UR4, c[0x0][0x22c] ;  /* 0x00008b0000047ab9 */ /* 0x000fe20000000800 */
[----:B------:R-:W-:Y:S01]  /*2af60*/  ISETP.LT.AND P5, PT, R8, UR10, !P2 ;  /* 0x0000000a08007c0c */ /* 0x000fe2000d7a1270 */
[----:B------:R-:W-:Y:S01]  /*2af70*/  VIADD R0, R7, 0x3c ;  /* 0x0000003c07007836 */ /* 0x000fe20000000000 */
[----:B------:R-:W-:Y:S01]  /*2af80*/  ULDC UR6, c[0x0][0x228] ;  /* 0x00008a0000067ab9 */ /* 0x000fe20000000800 */
[----:B------:R-:W-:Y:S01]  /*2af90*/  VIADD R19, R21, UR26 ;  /* 0x0000001a15137c36 */ /* 0x000fe20008000000 */
[----:B------:R2:W-:Y:S01]  /*2afa0*/  @P6 STG.E desc[UR8][R10.64], R160 ;  /* 0x000000a00a006986 */ /* 0x0005e2000c101908 */
[----:B------:R-:W-:Y:S01]  /*2afb0*/  ULDC UR10, c[0x0][0x228] ;  /* 0x00008a00000a7ab9 */ /* 0x000fe20000000800 */
[----:B------:R-:W-:Y:S01]  /*2afc0*/  ISETP.GE.AND P6, PT, R0, UR4, PT ;  /* 0x0000000400007c0c */ /* 0x000fe2000bfc6270 */
[----:B------:R-:W-:Y:S01]  /*2afd0*/  VIADD R21, R19, UR26 ;  /* 0x0000001a13157c36 */ /* 0x000fe20008000000 */
[----:B------:R-:W-:Y:S01]  /*2afe0*/  ISETP.LT.AND P2, PT, R9, UR6, !P2 ;  /* 0x0000000609007c0c */ /* 0x000fe2000d741270 */
[----:B-1----:R-:W-:Y:S01]  /*2aff0*/  IMAD.WIDE R12, R19, 0x4, R2 ;  /* 0x00000004130c7825 */ /* 0x002fe200078e0202 */
[----:B------:R-:W-:Y:S01]  /*2b000*/  ULDC UR4, c[0x0][0x22c] ;  /* 0x00008b0000047ab9 */ /* 0x000fe20000000800 */
[----:B------:R-:W-:-:S02]  /*2b010*/  ULDC UR6, c[0x0][0x228] ;  /* 0x00008a0000067ab9 */ /* 0x000fc40000000800 */
[----:B------:R-:W-:Y:S02]  /*2b020*/  VIADD R0, R7, 0x3d ;  /* 0x0000003d07007836 */ /* 0x000fe40000000000 */
[----:B---3--:R-:W-:Y:S01]  /*2b030*/  IMAD.WIDE R14, R19, 0x4, R4 ;  /* 0x00000004130e7825 */ /* 0x008fe200078e0204 */
[----:B------:R1:W-:Y:S03]  /*2b040*/  @P3 STG.E desc[UR8][R12.64], R52 ;  /* 0x000000340c003986 */ /* 0x0003e6000c101908 */
[----:B----4-:R-:W-:Y:S01]  /*2b050*/  IMAD.WIDE R16, R21, 0x4, R2 ;  /* 0x0000000415107825 */ /* 0x010fe200078e0202 */
[----:B------:R-:W-:Y:S01]  /*2b060*/  ISETP.GE.AND P3, PT, R0, UR4, PT ;  /* 0x0000000400007c0c */ /* 0x000fe2000bf66270 */
[----:B------:R3:W-:Y:S01]  /*2b070*/  @P4 STG.E desc[UR8][R14.64], R116 ;  /* 0x000000740e004986 */ /* 0x0007e2000c101908 */
[----:B------:R-:W-:-:S03]  /*2b080*/  ULDC UR4, c[0x0][0x228] ;  /* 0x00008a0000047ab9 */ /* 0x000fc60000000800 */
[----:B------:R4:W-:Y:S01]  /*2b090*/  @P5 STG.E desc[UR8][R16.64], R173 ;  /* 0x000000ad10005986 */ /* 0x0009e2000c101908 */
[C---:B------:R-:W-:Y:S01]  /*2b0a0*/  ISETP.LT.AND P5, PT, R8.reuse, UR4, !P1 ;  /* 0x0000000408007c0c */ /* 0x040fe2000cfa1270 */
[----:B--2---:R-:W-:Y:S01]  /*2b0b0*/  IMAD.WIDE R10, R21, 0x4, R4 ;  /* 0x00000004150a7825 */ /* 0x004fe200078e0204 */
[----:B------:R-:W-:Y:S01]  /*2b0c0*/  ISETP.LT.AND P1, PT, R9, UR6, !P1 ;  /* 0x0000000609007c0c */ /* 0x000fe2000cf21270 */
[----:B------:R-:W-:Y:S02]  /*2b0d0*/  ULDC UR4, c[0x0][0x22c] ;  /* 0x00008b0000047ab9 */ /* 0x000fe40000000800 */
[----:B------:R-:W-:Y:S02]  /*2b0e0*/  VIADD R0, R7, 0x3e ;  /* 0x0000003e07007836 */ /* 0x000fe40000000000 */
[----:B------:R-:W-:Y:S01]  /*2b0f0*/  VIADD R21, R21, UR26 ;  /* 0x0000001a15157c36 */ /* 0x000fe20008000000 */
[----:B------:R-:W-:Y:S01]  /*2b100*/  ISETP.LT.AND P4, PT, R8, UR10, !P6 ;  /* 0x0000000a08007c0c */ /* 0x000fe2000f781270 */
[----:B------:R2:W-:Y:S01]  /*2b110*/  @P2 STG.E desc[UR8][R10.64], R161 ;  /* 0x000000a10a002986 */ /* 0x0005e2000c101908 */
[----:B------:R-:W-:Y:S01]  /*2b120*/  ISETP.GE.AND P2, PT, R0, UR4, PT ;  /* 0x0000000400007c0c */ /* 0x000fe2000bf46270 */
[C---:B-1----:R-:W-:Y:S01]  /*2b130*/  IMAD.WIDE R12, R21.reuse, 0x4, R2 ;  /* 0x00000004150c7825 */ /* 0x042fe200078e0202 */
[----:B------:R-:W-:Y:S01]  /*2b140*/  IADD3 R19, R21, UR26, RZ ;  /* 0x0000001a15137c10 */ /* 0x000fe2000fffe0ff */
[----:B------:R-:W-:Y:S01]  /*2b150*/  ULDC UR4, c[0x0][0x22c] ;  /* 0x00008b0000047ab9 */ /* 0x000fe20000000800 */
[----:B------:R-:W-:Y:S01]  /*2b160*/  ULDC UR6, c[0x0][0x228] ;  /* 0x00008a0000067ab9 */ /* 0x000fe20000000800 */
[----:B------:R-:W-:Y:S01]  /*2b170*/  VIADD R0, R7, 0x3f ;  /* 0x0000003f07007836 */ /* 0x000fe20000000000 */
[----:B------:R1:W-:Y:S01]  /*2b180*/  @P5 STG.E desc[UR8][R12.64], R53 ;  /* 0x000000350c005986 */ /* 0x0003e2000c101908 */
[----:B---3--:R-:W-:Y:S01]  /*2b190*/  IMAD.WIDE R14, R21, 0x4, R4 ;  /* 0x00000004150e7825 */ /* 0x008fe200078e0204 */
[----:B------:R-:W-:-:S02]  /*2b1a0*/  ULDC UR10, c[0x0][0x228] ;  /* 0x00008a00000a7ab9 */ /* 0x000fc40000000800 */
[----:B------:R-:W-:Y:S01]  /*2b1b0*/  ISETP.GE.AND P5, PT, R0, UR4, PT ;  /* 0x0000000400007c0c */ /* 0x000fe2000bfa6270 */
[----:B----4-:R-:W-:Y:S01]  /*2b1c0*/  IMAD.WIDE R16, R19, 0x4, R2 ;  /* 0x0000000413107825 */ /* 0x010fe200078e0202 */
[----:B------:R-:W-:Y:S01]  /*2b1d0*/  ULDC UR4, c[0x0][0x228] ;  /* 0x00008a0000047ab9 */ /* 0x000fe20000000800 */
[----:B------:R3:W-:Y:S01]  /*2b1e0*/  @P1 STG.E desc[UR8][R14.64], R117 ;  /* 0x000000750e001986 */ /* 0x0007e2000c101908 */
[----:B------:R-:W-:Y:S01]  /*2b1f0*/  ISETP.LT.AND P6, PT, R9, UR4, !P6 ;  /* 0x0000000409007c0c */ /* 0x000fe2000f7c1270 */
[----:B------:R-:W-:Y:S01]  /*2b200*/  ULDC UR4, c[0x0][0x228] ;  /* 0x00008a0000047ab9 */ /* 0x000fe20000000800 */
[----:B------:R-:W-:Y:S01]  /*2b210*/  VIADD R0, R7, 0x40 ;  /* 0x0000004007007836 */ /* 0x000fe20000000000 */
[----:B------:R-:W-:Y:S01]  /*2b220*/  @P4 STG.E desc[UR8][R16.64], R174 ;  /* 0x000000ae10004986 */ /* 0x000fe2000c101908 */
[----:B------:R-:W-:Y:S01]  /*2b230*/  ISETP.LT.AND P4, PT, R8, UR4, !P3 ;  /* 0x0000000408007c0c */ /* 0x000fe2000df81270 */
[----:B------:R-:W-:Y:S01]  /*2b240*/  ULDC UR4, c[0x0][0x22c] ;  /* 0x00008b0000047ab9 */ /* 0x000fe20000000800 */
[C---:B------:R-:W-:Y:S01]  /*2b250*/  VIADD R21, R19.reuse, UR26 ;  /* 0x0000001a13157c36 */ /* 0x040fe20008000000 */
[----:B------:R-:W-:Y:S01]  /*2b260*/  ISETP.GE.AND P1, PT, R0, UR4, PT ;  /* 0x0000000400007c0c */ /* 0x000fe2000bf26270 */
[----:B--2---:R-:W-:Y:S01]  /*2b270*/  IMAD.WIDE R10, R19, 0x4, R4 ;  /* 0x00000004130a7825 */ /* 0x004fe200078e0204 */
[----:B------:R-:W-:Y:S01]  /*2b280*/  ISETP.LT.AND P3, PT, R9, UR6, !P3 ;  /* 0x0000000609007c0c */ /* 0x000fe2000df61270 */
[----:B------:R-:W-:Y:S01]  /*2b290*/  ULDC UR4, c[0x0][0x22c] ;  /* 0x00008b0000047ab9 */ /* 0x000fe20000000800 */
[----:B------:R-:W-:Y:S01]  /*2b2a0*/  ULDC UR6, c[0x0][0x228] ;  /* 0x00008a0000067ab9 */ /* 0x000fe20000000800 */
[----:B------:R-:W-:-:S02]  /*2b2b0*/  VIADD R0, R7, 0x41 ;  /* 0x0000004107007836 */ /* 0x000fc40000000000 */
[C---:B-1----:R-:W-:Y:S01]  /*2b2c0*/  IMAD.WIDE R12, R21.reuse, 0x4, R2 ;  /* 0x00000004150c7825 */ /* 0x042fe200078e0202 */
[----:B------:R1:W-:Y:S02]  /*2b2d0*/  @P6 STG.E desc[UR8][R10.64], R162 ;  /* 0x000000a20a006986 */ /* 0x0003e4000c101908 */
[----:B------:R-:W-:Y:S01]  /*2b2e0*/  ISETP.GE.AND P6, PT, R0, UR4, PT ;  /* 0x0000000400007c0c */ /* 0x000fe2000bfc6270 */
[----:B------:R-:W-:Y:S01]  /*2b2f0*/  ULDC UR4, c[0x0][0x228] ;  /* 0x00008a0000047ab9 */ /* 0x000fe20000000800 */
[----:B------:R2:W-:Y:S01]  /*2b300*/  @P4 STG.E desc[UR8][R12.64], R54 ;  /* 0x000000360c004986 */ /* 0x0005e2000c101908 */
[----:B---3--:R-:W-:Y:S01]  /*2b310*/  IMAD.WIDE R14, R21, 0x4, R4 ;  /* 0x00000004150e7825 */ /* 0x008fe200078e0204 */
        /* <DEDUP_REMOVED lines=10> */
[C---:B--2---:R-:W-:Y:S01]  /*2b3c0*/  IMAD.WIDE R12, R21.reuse, 0x4, R4 ;  /* 0x00000004150c7825 */ /* 0x044fe200078e0204 */
[----:B------:R-:W-:Y:S01]  /*2b3d0*/  IADD3 R21, R21, UR26, RZ ;  /* 0x0000001a15157c10 */ /* 0x000fe2000fffe0ff */
[----:B------:R1:W-:Y:S01]  /*2b3e0*/  @P4 STG.E desc[UR8][R10.64], R175 ;  /* 0x000000af0a004986 */ /* 0x0003e2000c101908 */
[----:B------:R-:W-:Y:S01]  /*2b3f0*/  ISETP.LT.AND P5, PT, R9, UR6, !P5 ;  /* 0x0000000609007c0c */ /* 0x000fe2000efa1270 */
[----:B------:R-:W-:Y:S01]  /*2b400*/  ULDC UR6, c[0x0][0x228] ;  /* 0x00008a0000067ab9 */ /* 0x000fe20000000800 */
[----:B------:R-:W-:Y:S01]  /*2b410*/  ISETP.GE.AND P4, PT, R0, UR4, PT ;  /* 0x0000000400007c0c */ /* 0x000fe2000bf86270 */
[----:B---3--:R-:W-:Y:S01]  /*2b420*/  IMAD.WIDE R14, R21, 0x4, R2 ;  /* 0x00000004150e7825 */ /* 0x008fe200078e0202 */
[----:B------:R-:W-:Y:S01]  /*2b430*/  ULDC UR4, c[0x0][0x228] ;  /* 0x00008a0000047ab9 */ /* 0x000fe20000000800 */
[----:B------:R2:W-:Y:S02]  /*2b440*/  @P2 STG.E desc[UR8][R12.64], R163 ;  /* 0x000000a30c002986 */ /* 0x0005e4000c101908 */
[----:B------:R-:W-:Y:S01]  /*2b450*/  VIADD R0, R7, 0x43 ;  /* 0x0000004307007836 */ /* 0x000fe20000000000 */
[----:B------:R-:W-:Y:S01]  /*2b460*/  ISETP.LT.AND P2, PT, R8, UR4, !P1 ;  /* 0x0000000408007c0c */ /* 0x000fe2000cf41270 */
[----:B------:R-:W-:Y:S01]  /*2b470*/  ULDC UR4, c[0x0][0x22c] ;  /* 0x00008b0000047ab9 */ /* 0x000fe20000000800 */
[----:B------:R3:W-:Y:S01]  /*2b480*/  @P3 STG.E desc[UR8][R14.64], R55 ;  /* 0x000000370e003986 */ /* 0x0007e2000c101908 */
[----:B------:R-:W-:Y:S01]  /*2b490*/  IMAD.WIDE R16, R21, 0x4, R4 ;  /* 0x0000000415107825 */ /* 0x000fe200078e0204 */
[----:B------:R-:W-:Y:S01]  /*2b4a0*/  ISETP.GE.AND P3, PT, R0, UR4, PT ;  /* 0x0000000400007c0c */ /* 0x000fe2000bf66270 */
[----:B------:R-:W-:-:S02]  /*2b4b0*/  ULDC UR4, c[0x0][0x228] ;  /* 0x00008a0000047ab9 */ /* 0x000fc40000000800 */
[----:B------:R-:W-:Y:S01]  /*2b4c0*/  VIADD R21, R21, UR26 ;  /* 0x0000001a15157c36 */ /* 0x000fe20008000000 */
[----:B------:R-:W-:Y:S01]  /*2b4d0*/  ISETP.LT.AND P1, PT, R9, UR4, !P1 ;  /* 0x0000000409007c0c */ /* 0x000fe2000cf21270 */
[----:B------:R-:W-:Y:S01]  /*2b4e0*/  @P5 STG.E desc[UR8][R16.64], R119 ;  /* 0x0000007710005986 */ /* 0x000fe2000c101908 */
[----:B------:R-:W-:Y:S01]  /*2b4f0*/  VIADD R0, R7, 0x44 ;  /* 0x0000004407007836 */ /* 0x000fe20000000000 */
[----:B------:R-:W-:Y:S01]  /*2b500*/  ISETP.LT.AND P5, PT, R8, UR6, !P6 ;  /* 0x0000000608007c0c */ /* 0x000fe2000f7a1270 */
[C---:B-1----:R-:W-:Y:S01]  /*2b510*/  IMAD.WIDE R10, R21.reuse, 0x4, R2 ;  /* 0x00000004150a7825 */ /* 0x042fe200078e0202 */
[----:B------:R-:W-:Y:S01]  /*2b520*/  ULDC UR4, c[0x0][0x22c] ;  /* 0x00008b0000047ab9 */ /* 0x000fe20000000800 */
[----:B------:R-:W-:Y:S02]  /*2b530*/  ULDC UR6, c[0x0][0x228] ;  /* 0x00008a0000067ab9 */ /* 0x000fe40000000800 */
[C---:B------:R-:W-:Y:S01]  /*2b540*/  VIADD R19, R21.reuse, UR26 ;  /* 0x0000001a15137c36 */ /* 0x040fe20008000000 */
[----:B------:R1:W-:Y:S01]  /*2b550*/  @P2 STG.E desc[UR8][R10.64], R180 ;  /* 0x000000b40a002986 */ /* 0x0003e2000c101908 */
[----:B------:R-:W-:Y:S01]  /*2b560*/  ISETP.GE.AND P2, PT, R0, UR4, PT ;  /* 0x0000000400007c0c */ /* 0x000fe2000bf46270 */
[----:B--2---:R-:W-:Y:S01]  /*2b570*/  IMAD.WIDE R12, R21, 0x4, R4 ;  /* 0x00000004150c7825 */ /* 0x004fe200078e0204 */
        /* <DEDUP_REMOVED lines=10> */
[----:B-1----:R-:W-:Y:S01]  /*2b620*/  IMAD.WIDE R10, R19, 0x4, R4 ;  /* 0x00000004130a7825 */ /* 0x002fe200078e0204 */
[----:B------:R-:W-:-:S03]  /*2b630*/  ULDC UR4, c[0x0][0x228] ;  /* 0x00008a0000047ab9 */ /* 0x000fc60000000800 */
[----:B------:R-:W-:Y:S01]  /*2b640*/  VIADD R19, R19, UR26 ;  /* 0x0000001a13137c36 */ /* 0x000fe20008000000 */
[----:B------:R-:W-:Y:S01]  /*2b650*/  ISETP.LT.AND P4, PT, R9, UR4, !P4 ;  /* 0x0000000409007c0c */ /* 0x000fe2000e781270 */
[----:B------:R-:W-:Y:S02]  /*2b660*/  ULDC UR4, c[0x0][0x228] ;  /* 0x00008a0000047ab9 */ /* 0x000fe40000000800 */
[----:B--2---:R-:W-:Y:S01]  /*2b670*/  IMAD.WIDE R12, R19, 0x4, R2 ;  /* 0x00000004130c7825 */ /* 0x004fe200078e0202 */
[----:B------:R1:W-:Y:S01]  /*2b680*/  @P6 STG.E desc[UR8][R10.64], R120 ;  /* 0x000000780a006986 */ /* 0x0003e2000c101908 */
[----:B------:R-:W-:Y:S02]  /*2b690*/  IADD3 R0, R7, 0x46, RZ ;  /* 0x0000004607007810 */ /* 0x000fe40007ffe0ff */
[----:B------:R-:W-:Y:S01]  /*2b6a0*/  ISETP.LT.AND P6, PT, R8, UR4, !P3 ;  /* 0x0000000408007c0c */ /* 0x000fe2000dfc1270 */
[----:B------:R-:W-:Y:S01]  /*2b6b0*/  ULDC UR4, c[0x0][0x22c] ;  /* 0x00008b0000047ab9 */ /* 0x000fe20000000800 */
        /* <DEDUP_REMOVED lines=9> */
[----:B------:R-:W-:Y:S02]  /*2b750*/  VIADD R0, R7, 0x47 ;  /* 0x0000004707007836 */ /* 0x000fe40000000000 */
[----:B------:R-:W-:Y:S01]  /*2b760*/  IMAD.WIDE R16, R21, 0x4, R2 ;  /* 0x0000000415107825 */ /* 0x000fe200078e0202 */
[----:B------:R-:W-:Y:S01]  /*2b770*/  ISETP.LT.AND P2, PT, R9, UR6, !P2 ;  /* 0x0000000609007c0c */ /* 0x000fe2000d741270 */
[----:B------:R-:W-:Y:S01]  /*2b780*/  ULDC UR4, c[0x0][0x22c] ;  /* 0x00008b0000047ab9 */ /* 0x000fe20000000800 */
[----:B------:R-:W-:Y:S01]  /*2b790*/  ULDC UR6, c[0x0][0x228] ;  /* 0x00008a0000067ab9 */ /* 0x000fe20000000800 */
[C---:B-1----:R-:W-:Y:S01]  /*2b7a0*/  IMAD.WIDE R10, R21.reuse, 0x4, R4 ;  /* 0x00000004150a7825 */ /* 0x042fe200078e0204 */
[----:B------:R1:W-:Y:S03]  /*2b7b0*/  @P6 STG.E desc[UR8][R16.64], R57 ;  /* 0x0000003910006986 */ /* 0x0003e6000c101908 */
[----:B------:R-:W-:Y:S01]  /*2b7c0*/  VIADD R19, R21, UR26 ;  /* 0x0000001a15137c36 */ /* 0x000fe20008000000 */
[----:B------:R4:W-:Y:S01]  /*2b7d0*/  @P3 STG.E desc[UR8][R10.64], R121 ;  /* 0x000000790a003986 */ /* 0x0009e2000c101908 */
[----:B------:R-:W-:Y:S01]  /*2b7e0*/  ISETP.GE.AND P3, PT, R0, UR4, PT ;  /* 0x0000000400007c0c */ /* 0x000fe2000bf66270 */
[----:B------:R-:W-:Y:S01]  /*2b7f0*/  VIADD R0, R7, 0x48 ;  /* 0x0000004807007836 */ /* 0x000fe20000000000 */
[----:B------:R-:W-:Y:S01]  /*2b800*/  ISETP.LT.AND P6, PT, R8, UR10, !P1 ;  /* 0x0000000a08007c0c */ /* 0x000fe2000cfc1270 */
[----:B--2---:R-:W-:Y:S01]  /*2b810*/  IMAD.WIDE R12, R19, 0x4, R2 ;  /* 0x00000004130c7825 */ /* 0x004fe200078e0202 */
[----:B------:R-:W-:Y:S01]  /*2b820*/  ISETP.LT.AND P1, PT, R9, UR6, !P1 ;  /* 0x0000000609007c0c */ /* 0x000fe2000cf21270 */
[----:B------:R-:W-:Y:S01]  /*2b830*/  ULDC UR4, c[0x0][0x22c] ;  /* 0x00008b0000047ab9 */ /* 0x000fe20000000800 */
[----:B------:R-:W-:Y:S01]  /*2b840*/  ULDC UR6, c[0x0][0x228] ;  /* 0x00008a0000067ab9 */ /* 0x000fe20000000800 */
[C---:B---3--:R-:W-:Y:S01]  /*2b850*/  IMAD.WIDE R14, R19.reuse, 0x4, R4 ;  /* 0x00000004130e7825 */ /* 0x048fe200078e0204 */
[----:B------:R2:W-:Y:S01]  /*2b860*/  @P4 STG.E desc[UR8][R12.64], R182 ;  /* 0x000000b60c004986 */ /* 0x0005e2000c101908 */
[----:B------:R-:W-:Y:S01]  /*2b870*/  ISETP.GE.AND P4, PT, R0, UR4, PT ;  /* 0x0000000400007c0c */ /* 0x000fe2000bf86270 */
[----:B------:R-:W-:Y:S01]  /*2b880*/  ULDC UR4, c[0x0][0x228] ;  /* 0x00008a0000047ab9 */ /* 0x000fe20000000800 */
[----:B------:R-:W-:Y:S01]  /*2b890*/  VIADD R21, R19, UR26 ;  /* 0x0000001a13157c36 */ /* 0x000fe20008000000 */
[----:B------:R3:W-:Y:S01]  /*2b8a0*/  @P2 STG.E desc[UR8][R14.64], R170 ;  /* 0x000000aa0e002986 */ /* 0x0007e2000c101908 */
[----:B------:R-:W-:Y:S01]  /*2b8b0*/  ISETP.LT.AND P2, PT, R8, UR4, !P5 ;  /* 0x0000000408007c0c */ /* 0x000fe2000ef41270 */
[----:B------:R-:W-:Y:S01]  /*2b8c0*/  VIADD R0, R7, 0x49 ;  /* 0x0000004907007836 */ /* 0x000fe20000000000 */
[----:B------:R-:W-:Y:S01]  /*2b8d0*/  ULDC UR4, c[0x0][0x22c] ;  /* 0x00008b0000047ab9 */ /* 0x000fe20000000800 */
[----:B-1----:R-:W-:Y:S01]  /*2b8e0*/  IMAD.WIDE R16, R21, 0x4, R2 ;  /* 0x0000000415107825 */ /* 0x002fe200078e0202 */
[----:B------:R-:W-:-:S03]  /*2b8f0*/  ULDC UR10, c[0x0][0x228] ;  /* 0x00008a00000a7ab9 */ /* 0x000fc60000000800 */
[C---:B----4-:R-:W-:Y:S01]  /*2b900*/  IMAD.WIDE R10, R21.reuse, 0x4, R4 ;  /* 0x00000004150a7825 */ /* 0x050fe200078e0204 */
[----:B------:R-:W-:Y:S01]  /*2b910*/  IADD3 R21, R21, UR26, RZ ;  /* 0x0000001a15157c10 */ /* 0x000fe2000fffe0ff */
[----:B------:R1:W-:Y:S01]  /*2b920*/  @P6 STG.E desc[UR8][R16.64], R58 ;  /* 0x0000003a10006986 */ /* 0x0003e2000c101908 */
[----:B------:R-:W-:Y:S01]  /*2b930*/  ISETP.LT.AND P5, PT, R9, UR6, !P5 ;  /* 0x0000000609007c0c */ /* 0x000fe2000efa1270 */
[----:B------:R-:W-:Y:S02]  /*2b940*/  ULDC UR6, c[0x0][0x228] ;  /* 0x00008a0000067ab9 */ /* 0x000fe40000000800 */
[----:B------:R4:W-:Y:S01]  /*2b950*/  @P1 STG.E desc[UR8][R10.64], R122 ;  /* 0x0000007a0a001986 */ /* 0x0009e2000c101908 */
[----:B------:R-:W-:Y:S01]  /*2b960*/  ISETP.GE.AND P1, PT, R0, UR4, PT ;  /* 0x0000000400007c0c */ /* 0x000fe2000bf26270 */
[----:B--2---:R-:W-:Y:S01]  /*2b970*/  IMAD.WIDE R12, R21, 0x4, R2 ;  /* 0x00000004150c7825 */ /* 0x004fe200078e0202 */
[----:B------:R-:W-:Y:S01]  /*2b980*/  ISETP.LT.AND P6, PT, R8, UR10, !P3 ;  /* 0x0000000a08007c0c */ /* 0x000fe2000dfc1270 */
[----:B------:R-:W-:Y:S01]  /*2b990*/  ULDC UR4, c[0x0][0x22c] ;  /* 0x00008b0000047ab9 */ /* 0x000fe20000000800 */
[----:B------:R-:W-:Y:S01]  /*2b9a0*/  ULDC UR10, c[0x0][0x228] ;  /* 0x00008a00000a7ab9 */ /* 0x000fe20000000800 */
[----:B------:R-:W-:Y:S01]  /*2b9b0*/  VIADD R0, R7, 0x4a ;  /* 0x0000004a07007836 */ /* 0x000fe20000000000 */
[----:B------:R2:W-:Y:S01]  /*2b9c0*/  @P2 STG.E desc[UR8][R12.64], R183 ;  /* 0x000000b70c002986 */ /* 0x0005e2000c101908 */
[----:B---3--:R-:W-:-:S03]  /*2b9d0*/  IMAD.WIDE R14, R21, 0x4, R4 ;  /* 0x00000004150e7825 */ /* 0x008fc600078e0204 */
[----:B------:R-:W-:Y:S01]  /*2b9e0*/  ISETP.GE.AND P2, PT, R0, UR4, PT ;  /* 0x0000000400007c0c */ /* 0x000fe2000bf46270 */
[----:B------:R-:W-:Y:S01]  /*2b9f0*/  VIADD R19, R21, UR26 ;  /* 0x0000001a15137c36 */ /* 0x000fe20008000000 */
[----:B------:R-:W-:Y:S02]  /*2ba00*/  ULDC UR4, c[0x0][0x228] ;  /* 0x00008a0000047ab9 */ /* 0x000fe40000000800 */
[----:B------:R-:W-:Y:S01]  /*2ba10*/  ISETP.LT.AND P3, PT, R9, UR4, !P3 ;  /* 0x0000000409007c0c */ /* 0x000fe2000df61270 */
[----:B------:R-:W-:Y:S01]  /*2ba20*/  ULDC UR4, c[0x0][0x228] ;  /* 0x00008a0000047ab9 */ /* 0x000fe20000000800 */
[----:B-1----:R-:W-:Y:S01]  /*2ba30*/  IMAD.WIDE R16, R19, 0x4, R2 ;  /* 0x0000000413107825 */ /* 0x002fe200078e0202 */
[----:B------:R1:W-:Y:S01]  /*2ba40*/  @P5 STG.E desc[UR8][R14.64], R171 ;  /* 0x000000ab0e005986 */ /* 0x0003e2000c101908 */
[----:B------:R-:W-:Y:S01]  /*2ba50*/  ISETP.LT.AND P5, PT, R8, UR4, !P4 ;  /* 0x0000000408007c0c */ /* 0x000fe2000e7a1270 */
[----:B------:R-:W-:Y:S01]  /*2ba60*/  ULDC UR4, c[0x0][0x22c] ;  /* 0x00008b0000047ab9 */ /* 0x000fe20000000800 */
[----:B------:R-:W-:Y:S01]  /*2ba70*/  VIADD R0, R7, 0x4b ;  /* 0x0000004b07007836 */ /* 0x000fe20000000000 */
[----:B------:R-:W-:Y:S01]  /*2ba80*/  @P6 STG.E desc[UR8][R16.64], R59 ;  /* 0x0000003b10006986 */ /* 0x000fe2000c101908 */
[----:B------:R-:W-:Y:S01]  /*2ba90*/  VIADD R21, R19, UR26 ;  /* 0x0000001a13157c36 */ /* 0x000fe20008000000 */
[----:B------:R-:W-:Y:S01]  /*2baa0*/  ISETP.LT.AND P4, PT, R9, UR6, !P4 ;  /* 0x0000000609007c0c */ /* 0x000fe2000e781270 */
[----:B----4-:R-:W-:Y:S01]  /*2bab0*/  IMAD.WIDE R10, R19, 0x4, R4 ;  /* 0x00000004130a7825 */ /* 0x010fe200078e0204 */
[----:B------:R-:W-:Y:S01]  /*2bac0*/  ISETP.GE.AND P6, PT, R0, UR4, PT ;  /* 0x0000000400007c0c */ /* 0x000fe2000bfc6270 */
        /* <DEDUP_REMOVED lines=15> */
[----:B------:R-:W-:Y:S01]  /*2bbc0*/  ULDC UR6, c[0x0][0x228] ;  /* 0x00008a0000067ab9 */ /* 0x000fe20000000800 */
[----:B--2---:R-:W-:Y:S01]  /*2bbd0*/  IMAD.WIDE R10, R21, 0x4, R2 ;  /* 0x00000004150a7825 */ /* 0x004fe200078e0202 */
[----:B------:R-:W-:Y:S01]  /*2bbe0*/  IADD3 R0, R7, 0x4d, RZ ;  /* 0x0000004d07007810 */ /* 0x000fe20007ffe0ff */
[----:B------:R-:W-:-:S02]  /*2bbf0*/  ULDC UR4, c[0x0][0x22c] ;  /* 0x00008b0000047ab9 */ /* 0x000fc40000000800 */
        /* <DEDUP_REMOVED lines=38> */
[C---:B--2---:R-:W-:Y:S01]  /*2be60*/  IMAD.WIDE R10, R19.reuse, 0x4, R4 ;  /* 0x00000004130a7825 */ /* 0x044fe200078e0204 */
[----:B------:R-:W-:Y:S01]  /*2be70*/  IADD3 R19, R19, UR26, RZ ;  /* 0x0000001a13137c10 */ /* 0x000fe2000fffe0ff */
[----:B------:R-:W-:-:S02]  /*2be80*/  ULDC UR4, c[0x0][0x228] ;  /* 0x00008a0000047ab9 */ /* 0x000fc40000000800 */
        /* <DEDUP_REMOVED lines=17> */
[----:B------:R-:W-:Y:S01]  /*2bfa0*/  ISETP.LT.AND P3, PT, R8, UR4, !P1 ;  /* 0x0000000408007c0c */ /* 0x000fe2000cf61270 */
[----:B--2---:R-:W-:Y:S01]  /*2bfb0*/  IMAD.WIDE R10, R21, 0x4, R4 ;  /* 0x00000004150a7825 */ /* 0x004fe200078e0204 */
[----:B------:R-:W-:Y:S01]  /*2bfc0*/  ISETP.LT.AND P1, PT, R9, UR6, !P1 ;  /* 0x0000000609007c0c */ /* 0x000fe2000cf21270 */
[----:B------:R-:W-:Y:S01]  /*2bfd0*/  ULDC UR4, c[0x0][0x22c] ;  /* 0x00008b0000047ab9 */ /* 0x000fe20000000800 */
[----:B------:R-:W-:Y:S01]  /*2bfe0*/  ULDC UR6, c[0x0][0x228] ;  /* 0x00008a0000067ab9 */ /* 0x000fe20000000800 */
[----:B------:R-:W-:-:S02]  /*2bff0*/  VIADD R0, R7, 0x52 ;  /* 0x0000005207007836 */ /* 0x000fc40000000000 */
[----:B------:R-:W-:Y:S01]  /*2c000*/  VIADD R19, R21, UR26 ;  /* 0x0000001a15137c36 */ /* 0x000fe20008000000 */
[----:B------:R2:W-:Y:S02]  /*2c010*/  @P4 STG.E desc[UR8][R10.64], R179 ;  /* 0x000000b30a004986 */ /* 0x0005e4000c101908 */
[----:B------:R-:W-:Y:S01]  /*2c020*/  ISETP.GE.AND P4, PT, R0, UR4, PT ;  /* 0x0000000400007c0c */ /* 0x000fe2000bf86270 */
[----:B-1----:R-:W-:Y:S01]  /*2c030*/  IMAD.WIDE R12, R19, 0x4, R2 ;  /* 0x00000004130c7825 */ /* 0x002fe200078e0202 */
        /* <DEDUP_REMOVED lines=11> */
[----:B------:R-:W-:Y:S01]  /*2c0f0*/  ISETP.LT.AND P1, PT, R8, UR4, !P2 ;  /* 0x0000000408007c0c */ /* 0x000fe2000d721270 */
[----:B----4-:R-:W-:Y:S01]  /*2c100*/  IMAD.WIDE R16, R21, 0x4, R2 ;  /* 0x0000000415107825 */ /* 0x010fe200078e0202 */
[----:B------:R-:W-:Y:S01]  /*2c110*/  IADD3 R0, R7, 0x54, RZ ;  /* 0x0000005407007810 */ /* 0x000fe20007ffe0ff */
[----:B------:R-:W-:Y:S01]  /*2c120*/  ULDC UR4, c[0x0][0x22c] ;  /* 0x00008b0000047ab9 */ /* 0x000fe20000000800 */
[----:B------:R-:W-:Y:S01]  /*2c130*/  ULDC UR10, c[0x0][0x228] ;  /* 0x00008a00000a7ab9 */ /* 0x000fe20000000800 */
[----:B--2---:R-:W-:Y:S01]  /*2c140*/  IMAD.WIDE R10, R21, 0x4, R4 ;  /* 0x00000004150a7825 */ /* 0x004fe200078e0204 */
[----:B------:R2:W-:Y:S01]  /*2c150*/  @P5 STG.E desc[UR8][R16.64], R192 ;  /* 0x000000c010005986 */ /* 0x0005e2000c101908 */
[----:B------:R-:W-:Y:S01]  /*2c160*/  ISETP.LT.AND P2, PT, R9, UR6, !P2 ;  /* 0x0000000609007c0c */ /* 0x000fe2000d741270 */
[----:B------:R-:W-:Y:S01]  /*2c170*/  ULDC UR6, c[0x0][0x228] ;  /* 0x00008a0000067ab9 */ /* 0x000fe20000000800 */
[----:B------:R-:W-:Y:S01]  /*2c180*/  VIADD R21, R21, UR26 ;  /* 0x0000001a15157c36 */ /* 0x000fe20008000000 */
[----:B------:R4:W-:Y:S01]  /*2c190*/  @P6 STG.E desc[UR8][R10.64], R184 ;  /* 0x000000b80a006986 */ /* 0x0009e2000c101908 */
[----:B------:R-:W-:Y:S01]  /*2c1a0*/  ISETP.GE.AND P6, PT, R0, UR4, PT ;  /* 0x0000000400007c0c */ /* 0x000fe2000bfc6270 */
[----:B------:R-:W-:Y:S01]  /*2c1b0*/  VIADD R0, R7, 0x55 ;  /* 0x0000005507007836 */ /* 0x000fe20000000000 */
[----:B------:R-:W-:Y:S01]  /*2c1c0*/  ISETP.LT.AND P5, PT, R8, UR10, !P4 ;  /* 0x0000000a08007c0c */ /* 0x000fe2000e7a1270 */
[----:B-1----:R-:W-:Y:S01]  /*2c1d0*/  IMAD.WIDE R12, R21, 0x4, R2 ;  /* 0x00000004150c7825 */ /* 0x002fe200078e0202 */
[----:B------:R-:W-:Y:S01]  /*2c1e0*/  ULDC UR4, c[0x0][0x22c] ;  /* 0x00008b0000047ab9 */ /* 0x000fe20000000800 */
[----:B------:R-:W-:-:S02]  /*2c1f0*/  ULDC UR10, c[0x0][0x228] ;  /* 0x00008a00000a7ab9 */ /* 0x000fc40000000800 */
[C---:B---3--:R-:W-:Y:S01]  /*2c200*/  IMAD.WIDE R14, R21.reuse, 0x4, R4 ;  /* 0x00000004150e7825 */ /* 0x048fe200078e0204 */
[----:B------:R1:W-:Y:S01]  /*2c210*/  @P1 STG.E desc[UR8][R12.64], R64 ;  /* 0x000000400c001986 */ /* 0x0003e2000c101908 */
[----:B------:R-:W-:Y:S01]  /*2c220*/  ISETP.GE.AND P1, PT, R0, UR4, PT ;  /* 0x0000000400007c0c */ /* 0x000fe2000bf26270 */
[----:B------:R-:W-:Y:S01]  /*2c230*/  ULDC UR4, c[0x0][0x228] ;  /* 0x00008a0000047ab9 */ /* 0x000fe20000000800 */
[----:B------:R-:W-:Y:S01]  /*2c240*/  VIADD R19, R21, UR26 ;  /* 0x0000001a15137c36 */ /* 0x000fe20008000000 */
[----:B------:R-:W-:Y:S01]  /*2c250*/  ISETP.LT.AND P4, PT, R9, UR4, !P4 ;  /* 0x0000000409007c0c */ /* 0x000fe2000e781270 */
[----:B------:R-:W-:Y:S01]  /*2c260*/  ULDC UR4, c[0x0][0x228] ;  /* 0x00008a0000047ab9 */ /* 0x000fe20000000800 */
[----:B------:R3:W-:Y:S01]  /*2c270*/  @P2 STG.E desc[UR8][R14.64], R128 ;  /* 0x000000800e002986 */ /* 0x0007e2000c101908 */
[----:B--2---:R-:W-:Y:S01]  /*2c280*/  IMAD.WIDE R16, R19, 0x4, R2 ;  /* 0x0000000413107825 */ /* 0x004fe200078e0202 */
[----:B------:R-:W-:Y:S01]  /*2c290*/  ISETP.LT.AND P2, PT, R8, UR4, !P3 ;  /* 0x0000000408007c0c */ /* 0x000fe2000df41270 */
[----:B------:R-:W-:-:S02]  /*2c2a0*/  ULDC UR4, c[0x0][0x22c] ;  /* 0x00008b0000047ab9 */ /* 0x000fc40000000800 */
        /* <DEDUP_REMOVED lines=18> */
[----:B------:R-:W-:Y:S01]  /*2c3d0*/  VIADD R0, R7, 0x58 ;  /* 0x0000005807007836 */ /* 0x000fe20000000000 */
[----:B------:R-:W-:Y:S01]  /*2c3e0*/  IADD3 R21, R21, UR26, RZ ;  /* 0x0000001a15157c10 */ /* 0x000fe2000fffe0ff */
[----:B------:R3:W-:Y:S01]  /*2c3f0*/  @P3 STG.E desc[UR8][R14.64], R129 ;  /* 0x000000810e003986 */ /* 0x0007e2000c101908 */
[----:B------:R-:W-:Y:S01]  /*2c400*/  ISETP.LT.AND P3, PT, R8, UR4, !P1 ;  /* 0x0000000408007c0c */ /* 0x000fe2000cf61270 */
[----:B------:R-:W-:Y:S01]  /*2c410*/  ULDC UR6, c[0x0][0x228] ;  /* 0x00008a0000067ab9 */ /* 0x000fe20000000800 */
[----:B------:R-:W-:Y:S01]  /*2c420*/  ULDC UR4, c[0x0][0x22c] ;  /* 0x00008b0000047ab9 */ /* 0x000fe20000000800 */
[----:B-1----:R-:W-:Y:S01]  /*2c430*/  IMAD.WIDE R10, R21, 0x4, R2 ;  /* 0x00000004150a7825 */ /* 0x002fe200078e0202 */
[----:B------:R-:W-:Y:S01]  /*2c440*/  ISETP.LT.AND P1, PT, R9, UR6, !P1 ;  /* 0x0000000609007c0c */ /* 0x000fe2000cf21270 */
[----:B------:R-:W-:-:S02]  /*2c450*/  ULDC UR6, c[0x0][0x228] ;  /* 0x00008a0000067ab9 */ /* 0x000fc40000000800 */
[C---:B--2---:R-:W-:Y:S01]  /*2c460*/  IMAD.WIDE R12, R21.reuse, 0x4, R4 ;  /* 0x00000004150c7825 */ /* 0x044fe200078e0204 */
[----:B------:R1:W-:Y:S03]  /*2c470*/  @P2 STG.E desc[UR8][R10.64], R194 ;  /* 0x000000c20a002986 */ /* 0x0003e6000c101908 */
[----:B------:R-:W-:Y:S01]  /*2c480*/  VIADD R21, R21, UR26 ;  /* 0x0000001a15157c36 */ /* 0x000fe20008000000 */
[----:B------:R-:W-:Y:S01]  /*2c490*/  ISETP.GE.AND P2, PT, R0, UR4, PT ;  /* 0x0000000400007c0c */ /* 0x000fe2000bf46270 */
[----:B------:R-:W-:Y:S01]  /*2c4a0*/  ULDC UR4, c[0x0][0x228] ;  /* 0x00008a0000047ab9 */ /* 0x000fe20000000800 */
[----:B------:R-:W-:Y:S02]  /*2c4b0*/  VIADD R0, R7, 0x59 ;  /* 0x0000005907007836 */ /* 0x000fe40000000000 */
[C---:B---3--:R-:W-:Y:S01]  /*2c4c0*/  IMAD.WIDE R14, R21.reuse, 0x4, R2 ;  /* 0x00000004150e7825 */ /* 0x048fe200078e0202 */
        /* <DEDUP_REMOVED lines=12> */
[----:B-1----:R-:W-:Y:S01]  /*2c590*/  IMAD.WIDE R10, R21, 0x4, R2 ;  /* 0x00000004150a7825 */ /* 0x002fe200078e0202 */
[----:B------:R-:W-:Y:S01]  /*2c5a0*/  ULDC UR4, c[0x0][0x22c] ;  /* 0x00008b0000047ab9 */ /* 0x000fe20000000800 */
[----:B------:R-:W-:-:S02]  /*2c5b0*/  ULDC UR6, c[0x0][0x228] ;  /* 0x00008a0000067ab9 */ /* 0x000fc40000000800 */
[C---:B------:R-:W-:Y:S01]  /*2c5c0*/  VIADD R19, R21.reuse, UR26 ;  /* 0x0000001a15137c36 */ /* 0x040fe20008000000 */
[----:B------:R1:W-:Y:S01]  /*2c5d0*/  @P6 STG.E desc[UR8][R10.64], R195 ;  /* 0x000000c30a006986 */ /* 0x0003e2000c101908 */
[----:B------:R-:W-:Y:S01]  /*2c5e0*/  ISETP.GE.AND P6, PT, R0, UR4, PT ;  /* 0x0000000400007c0c */ /* 0x000fe2000bfc6270 */
[----:B--2---:R-:W-:Y:S01]  /*2c5f0*/  IMAD.WIDE R12, R21, 0x4, R4 ;  /* 0x00000004150c7825 */ /* 0x004fe200078e0204 */
[----:B------:R-:W-:Y:S01]  /*2c600*/  ULDC UR4, c[0x0][0x228] ;  /* 0x00008a0000047ab9 */ /* 0x000fe20000000800 */
[----:B------:R-:W-:Y:S02]  /*2c610*/  IADD3 R0, R7, 0x5b, RZ ;  /* 0x0000005b07007810 */ /* 0x000fe40007ffe0ff */
        /* <DEDUP_REMOVED lines=20> */
[C---:B------:R-:W-:Y:S01]  /*2c760*/  VIADD R21, R19.reuse, UR26 ;  /* 0x0000001a13157c36 */ /* 0x040fe20008000000 */
[----:B------:R-:W-:Y:S01]  /*2c770*/  ULDC UR4, c[0x0][0x228] ;  /* 0x00008a0000047ab9 */ /* 0x000fe20000000800 */
[----:B---3--:R-:W-:Y:S01]  /*2c780*/  IMAD.WIDE R14, R19, 0x4, R4 ;  /* 0x00000004130e7825 */ /* 0x008fe200078e0204 */
[----:B------:R-:W-:Y:S01]  /*2c790*/  ISETP.LT.AND P3, PT, R9, UR4, !P3 ;  /* 0x0000000409007c0c */ /* 0x000fe2000df61270 */
[----:B------:R-:W-:-:S02]  /*2c7a0*/  ULDC UR4, c[0x0][0x228] ;  /* 0x00008a0000047ab9 */ /* 0x000fc40000000800 */
[----:B------:R-:W-:Y:S01]  /*2c7b0*/  IMAD.WIDE R16, R21, 0x4, R2 ;  /* 0x0000000415107825 */ /* 0x000fe200078e0202 */
[----:B------:R3:W-:Y:S01]  /*2c7c0*/  @P2 STG.E desc[UR8][R14.64], R216 ;  /* 0x000000d80e002986 */ /* 0x0007e2000c101908 */
[C---:B------:R-:W-:Y:S01]  /*2c7d0*/  ISETP.LT.AND P2, PT, R8.reuse, UR4, !P6 ;  /* 0x0000000408007c0c */ /* 0x040fe2000f741270 */
[----:B------:R-:W-:Y:S01]  /*2c7e0*/  ULDC UR4, c[0x0][0x22c] ;  /* 0x00008b0000047ab9 */ /* 0x000fe20000000800 */
[----:B------:R-:W-:Y:S01]  /*2c7f0*/  ISETP.LT.AND P6, PT, R9, UR6, !P6 ;  /* 0x0000000609007c0c */ /* 0x000fe2000f7c1270 */
[----:B------:R4:W-:Y:S01]  /*2c800*/  @P4 STG.E desc[UR8][R16.64], R68 ;  /* 0x0000004410004986 */ /* 0x0009e2000c101908 */
[C---:B------:R-:W-:Y:S01]  /*2c810*/  VIADD R19, R21.reuse, UR26 ;  /* 0x0000001a15137c36 */ /* 0x040fe20008000000 */
[----:B------:R-:W-:Y:S01]  /*2c820*/  ISETP.LT.AND P4, PT, R8, UR10, !P5 ;  /* 0x0000000a08007c0c */ /* 0x000fe2000ef81270 */
[----:B-1----:R-:W-:Y:S01]  /*2c830*/  IMAD.WIDE R10, R21, 0x4, R4 ;  /* 0x00000004150a7825 */ /* 0x002fe200078e0204 */
[----:B------:R-:W-:Y:S01]  /*2c840*/  ULDC UR6, c[0x0][0x228] ;  /* 0x00008a0000067ab9 */ /* 0x000fe20000000800 */
[----:B------:R-:W-:-:S02]  /*2c850*/  ULDC UR10, c[0x0][0x228] ;  /* 0x00008a00000a7ab9 */ /* 0x000fc40000000800 */
[----:B------:R-:W-:Y:S01]  /*2c860*/  VIADD R0, R7, 0x5d ;  /* 0x0000005d07007836 */ /* 0x000fe20000000000 */
[----:B------:R1:W-:Y:S01]  /*2c870*/  @P3 STG.E desc[UR8][R10.64], R132 ;  /* 0x000000840a003986 */ /* 0x0003e2000c101908 */
[C---:B------:R-:W-:Y:S02]  /*2c880*/  VIADD R21, R19.reuse, UR26 ;  /* 0x0000001a13157c36 */ /* 0x040fe40008000000 */
[----:B--2---:R-:W-:Y:S01]  /*2c890*/  IMAD.WIDE R12, R19, 0x4, R2 ;  /* 0x00000004130c7825 */ /* 0x004fe200078e0202 */
[----:B------:R-:W-:Y:S01]  /*2c8a0*/  ISETP.GE.AND P3, PT, R0, UR4, PT ;  /* 0x0000000400007c0c */ /* 0x000fe2000bf66270 */
[----:B------:R-:W-:Y:S01]  /*2c8b0*/  ULDC UR4, c[0x0][0x22c] ;  /* 0x00008b0000047ab9 */ /* 0x000fe20000000800 */
[----:B------:R-:W-:Y:S01]  /*2c8c0*/  IADD3 R0, R7, 0x5e, RZ ;  /* 0x0000005e07007810 */ /* 0x000fe20007ffe0ff */
[----:B---3--:R-:W-:Y:S01]  /*2c8d0*/  IMAD.WIDE R14, R19, 0x4, R4 ;  /* 0x00000004130e7825 */ /* 0x008fe200078e0204 */
[----:B------:R-:W-:Y:S01]  /*2c8e0*/  ISETP.LT.AND P5, PT, R9, UR6, !P5 ;  /* 0x0000000609007c0c */ /* 0x000fe2000efa1270 */
[----:B------:R2:W-:Y:S02]  /*2c8f0*/  @P2 STG.E desc[UR8][R12.64], R197 ;  /* 0x000000c50c002986 */ /* 0x0005e4000c101908 */
[C---:B----4-:R-:W-:Y:S01]  /*2c900*/  IMAD.WIDE R16, R21.reuse, 0x4, R2 ;  /* 0x0000000415107825 */ /* 0x050fe200078e0202 */
[----:B------:R-:W-:Y:S01]  /*2c910*/  ISETP.GE.AND P2, PT, R0, UR4, PT ;  /* 0x0000000400007c0c */ /* 0x000fe2000bf46270 */
[----:B------:R3:W-:Y:S01]  /*2c920*/  @P6 STG.E desc[UR8][R14.64], R217 ;  /* 0x000000d90e006986 */ /* 0x0007e2000c101908 */
[----:B------:R-:W-:Y:S01]  /*2c930*/  ULDC UR4, c[0x0][0x228] ;  /* 0x00008a0000047ab9 */ /* 0x000fe20000000800 */
[----:B-1----:R-:W-:Y:S01]  /*2c940*/  IMAD.WIDE R10, R21, 0x4, R4 ;  /* 0x00000004150a7825 */ /* 0x002fe200078e0204 */
[----:B------:R-:W-:Y:S01]  /*2c950*/  ULDC UR6, c[0x0][0x228] ;  /* 0x00008a0000067ab9 */ /* 0x000fe20000000800 */
[----:B------:R1:W-:Y:S01]  /*2c960*/  @P4 STG.E desc[UR8][R16.64], R69 ;  /* 0x0000004510004986 */ /* 0x0003e2000c101908 */
[----:B------:R-:W-:Y:S01]  /*2c970*/  ISETP.LT.AND P4, PT, R8, UR4, !P1 ;  /* 0x0000000408007c0c */ /* 0x000fe2000cf81270 */
[----:B------:R-:W-:Y:S01]  /*2c980*/  VIADD R0, R7, 0x5f ;  /* 0x0000005f07007836 */ /* 0x000fe20000000000 */
[----:B------:R-:W-:Y:S01]  /*2c990*/  ULDC UR4, c[0x0][0x22c] ;  /* 0x00008b0000047ab9 */ /* 0x000fe20000000800 */
[----:B------:R-:W-:Y:S01]  /*2c9a0*/  VIADD R21, R21, UR26 ;  /* 0x0000001a15157c36 */ /* 0x000fe20008000000 */
[----:B------:R-:W-:Y:S01]  /*2c9b0*/  ISETP.LT.AND P1, PT, R9, UR6, !P1 ;  /* 0x0000000609007c0c */ /* 0x000fe2000cf21270 */
[----:B------:R4:W-:Y:S01]  /*2c9c0*/  @P5 STG.E desc[UR8][R10.64], R133 ;  /* 0x000000850a005986 */ /* 0x0009e2000c101908 */
[----:B------:R-:W-:Y:S01]  /*2c9d0*/  ISETP.GE.AND P5, PT, R0, UR4, PT ;  /* 0x0000000400007c0c */ /* 0x000fe2000bfa6270 */
[----:B--2---:R-:W-:Y:S01]  /*2c9e0*/  IMAD.WIDE R12, R21, 0x4, R2 ;  /* 0x00000004150c7825 */ /* 0x004fe200078e0202 */
[----:B------:R-:W-:Y:S01]  /*2c9f0*/  ISETP.LT.AND P6, PT, R8, UR10, !P3 ;  /* 0x0000000a08007c0c */ /* 0x000fe2000dfc1270 */
[----:B------:R-:W-:Y:S01]  /*2ca00*/  ULDC UR4, c[0x0][0x22c] ;  /* 0x00008b0000047ab9 */ /* 0x000fe20000000800 */
[----:B------:R-:W-:Y:S01]  /*2ca10*/  ULDC UR6, c[0x0][0x228] ;  /* 0x00008a0000067ab9 */ /* 0x000fe20000000800 */
[----:B------:R-:W-:Y:S01]  /*2ca20*/  VIADD R0, R7, 0x60 ;  /* 0x0000006007007836 */ /* 0x000fe20000000000 */
[----:B------:R-:W-:Y:S01]  /*2ca30*/  ULDC UR10, c[0x0][0x228] ;  /* 0x00008a00000a7ab9 */ /* 0x000fe20000000800 */
[----:B------:R2:W-:Y:S01]  /*2ca40*/  @P4 STG.E desc[UR8][R12.64], R198 ;  /* 0x000000c60c004986 */ /* 0x0005e2000c101908 */
[----:B---3--:R-:W-:-:S02]  /*2ca50*/  IMAD.WIDE R14, R21, 0x4, R4 ;  /* 0x00000004150e7825 */ /* 0x008fc400078e0204 */
[----:B------:R-:W-:Y:S01]  /*2ca60*/  ISETP.GE.AND P4, PT, R0, UR4, PT ;  /* 0x0000000400007c0c */ /* 0x000fe2000bf86270 */
[----:B------:R-:W-:Y:S01]  /*2ca70*/  ULDC UR4, c[0x0][0x228] ;  /* 0x00008a0000047ab9 */ /* 0x000fe20000000800 */
        /* <DEDUP_REMOVED lines=8> */
[----:B------:R-:W-:Y:S01]  /*2cb00*/  @P6 STG.E desc[UR8][R16.64], R70 ;  /* 0x0000004610006986 */ /* 0x000fe2000c101908 */
[----:B------:R-:W-:Y:S01]  /*2cb10*/  VIADD R21, R19, UR26 ;  /* 0x0000001a13157c36 */ /* 0x000fe20008000000 */
[----:B------:R-:W-:Y:S01]  /*2cb20*/  ISETP.LT.AND P2, PT, R9, UR6, !P2 ;  /* 0x0000000609007c0c */ /* 0x000fe2000d741270 */
[----:B----4-:R-:W-:Y:S01]  /*2cb30*/  IMAD.WIDE R10, R19, 0x4, R4 ;  /* 0x00000004130a7825 */ /* 0x010fe200078e0204 */
[----:B------:R-:W-:Y:S01]  /*2cb40*/  ISETP.GE.AND P6, PT, R0, UR4, PT ;  /* 0x0000000400007c0c */ /* 0x000fe2000bfc6270 */
[----:B------:R-:W-:Y:S01]  /*2cb50*/  ULDC UR4, c[0x0][0x22c] ;  /* 0x00008b0000047ab9 */ /* 0x000fe20000000800 */
[----:B------:R-:W-:Y:S01]  /*2cb60*/  IADD3 R0, R7, 0x62, RZ ;  /* 0x0000006207007810 */ /* 0x000fe20007ffe0ff */
[C---:B--2---:R-:W-:Y:S01]  /*2cb70*/  IMAD.WIDE R12, R21.reuse, 0x4, R2 ;  /* 0x00000004150c7825 */ /* 0x044fe200078e0202 */
[----:B------:R1:W-:Y:S01]  /*2cb80*/  @P3 STG.E desc[UR8][R10.64], R134 ;  /* 0x000000860a003986 */ /* 0x0003e2000c101908 */
[----:B------:R-:W-:Y:S01]  /*2cb90*/  ULDC UR6, c[0x0][0x228] ;  /* 0x00008a0000067ab9 */ /* 0x000fe20000000800 */
        /* <DEDUP_REMOVED lines=14> */
[----:B--2---:R-:W-:Y:S01]  /*2cc80*/  IMAD.WIDE R12, R21, 0x4, R4 ;  /* 0x00000004150c7825 */ /* 0x004fe200078e0204 */
[----:B------:R-:W-:Y:S01]  /*2cc90*/  ISETP.LT.AND P4, PT, R9, UR6, !P4 ;  /* 0x0000000609007c0c */ /* 0x000fe2000e781270 */
[----:B------:R1:W-:Y:S02]  /*2cca0*/  @P1 STG.E desc[UR8][R10.64], R71 ;  /* 0x000000470a001986 */ /* 0x0003e4000c101908 */
[----:B------:R-:W-:Y:S01]  /*2ccb0*/  VIADD R21, R21, UR26 ;  /* 0x0000001a15157c36 */ /* 0x000fe20008000000 */
[----:B------:R-:W-:Y:S01]  /*2ccc0*/  ISETP.GE.AND P1, PT, R0, UR4, PT ;  /* 0x0000000400007c0c */ /* 0x000fe2000bf26270 */
[----:B------:R-:W-:Y:S01]  /*2ccd0*/  ULDC UR4, c[0x0][0x228] ;  /* 0x00008a0000047ab9 */ /* 0x000fe20000000800 */
[----:B------:R-:W-:Y:S01]  /*2cce0*/  VIADD R0, R7, 0x64 ;  /* 0x0000006407007836 */ /* 0x000fe20000000000 */
[----:B------:R-:W-:Y:S01]  /*2ccf0*/  ULDC UR6, c[0x0][0x228] ;  /* 0x00008a0000067ab9 */ /* 0x000fe20000000800 */
        /* <DEDUP_REMOVED lines=13> */
[C---:B-1----:R-:W-:Y:S01]  /*2cdd0*/  IMAD.WIDE R10, R21.reuse, 0x4, R2 ;  /* 0x00000004150a7825 */ /* 0x042fe200078e0202 */
[----:B------:R-:W-:Y:S01]  /*2cde0*/  ULDC UR4, c[0x0][0x22c] ;  /* 0x00008b0000047ab9 */ /* 0x000fe20000000800 */
[C---:B------:R-:W-:Y:S01]  /*2cdf0*/  IADD3 R19, R21.reuse, UR26, RZ ;  /* 0x0000001a15137c10 */ /* 0x040fe2000fffe0ff */
[----:B------:R-:W-:Y:S01]  /*2ce00*/  ULDC UR6, c[0x0][0x228] ;  /* 0x00008a0000067ab9 */ /* 0x000fe20000000800 */
[----:B--2---:R-:W-:Y:S01]  /*2ce10*/  IMAD.WIDE R12, R21, 0x4, R4 ;  /* 0x00000004150c7825 */ /* 0x004fe200078e0204 */
        /* <DEDUP_REMOVED lines=25> */
[----:B------:R-:W-:Y:S01]  /*2cfb0*/  VIADD R21, R19, UR26 ;  /* 0x0000001a13157c36 */ /* 0x000fe20008000000 */
[----:B------:R-:W-:Y:S01]  /*2cfc0*/  ISETP.LT.AND P2, PT, R9, UR4, !P2 ;  /* 0x0000000409007c0c */ /* 0x000fe2000d741270 */
[----:B---3--:R-:W-:Y:S01]  /*2cfd0*/  IMAD.WIDE R14, R19, 0x4, R4 ;  /* 0x00000004130e7825 */ /* 0x008fe200078e0204 */
[----:B------:R-:W-:-:S03]  /*2cfe0*/  ULDC UR4, c[0x0][0x228] ;  /* 0x00008a0000047ab9 */ /* 0x000fc60000000800 */
[C---:B------:R-:W-:Y:S01]  /*2cff0*/  IMAD.WIDE R16, R21.reuse, 0x4, R2 ;  /* 0x0000000415107825 */ /* 0x040fe200078e0202 */
[----:B------:R3:W-:Y:S01]  /*2d000*/  @P1 STG.E desc[UR8][R14.64], R137 ;  /* 0x000000890e001986 */ /* 0x0007e2000c101908 */
[C---:B------:R-:W-:Y:S01]  /*2d010*/  ISETP.LT.AND P1, PT, R8.reuse, UR4, !P5 ;  /* 0x0000000408007c0c */ /* 0x040fe2000ef21270 */
[----:B------:R-:W-:Y:S01]  /*2d020*/  ULDC UR4, c[0x0][0x22c] ;  /* 0x00008b0000047ab9 */ /* 0x000fe20000000800 */
[C---:B------:R-:W-:Y:S01]  /*2d030*/  VIADD R19, R21.reuse, UR26 ;  /* 0x0000001a15137c36 */ /* 0x040fe20008000000 */
[----:B------:R4:W-:Y:S01]  /*2d040*/  @P3 STG.E desc[UR8][R16.64], R202 ;  /* 0x000000ca10003986 */ /* 0x0009e2000c101908 */
[----:B-1----:R-:W-:Y:S01]  /*2d050*/  IMAD.WIDE R10, R21, 0x4, R4 ;  /* 0x00000004150a7825 */ /* 0x002fe200078e0204 */
[----:B------:R-:W-:Y:S01]  /*2d060*/  ISETP.LT.AND P5, PT, R9, UR6, !P5 ;  /* 0x0000000609007c0c */ /* 0x000fe2000efa1270 */
[----:B------:R-:W-:Y:S01]  /*2d070*/  ULDC UR6, c[0x0][0x228] ;  /* 0x00008a0000067ab9 */ /* 0x000fe20000000800 */
[----:B------:R-:W-:Y:S01]  /*2d080*/  ISETP.LT.AND P3, PT, R8, UR10, !P6 ;  /* 0x0000000a08007c0c */ /* 0x000fe2000f761270 */
[----:B------:R-:W-:Y:S01]  /*2d090*/  VIADD R0, R7, 0x68 ;  /* 0x0000006807007836 */ /* 0x000fe20000000000 */
[C---:B------:R-:W-:Y:S01]  /*2d0a0*/  IADD3 R21, R19.reuse, UR26, RZ ;  /* 0x0000001a13157c10 */ /* 0x040fe2000fffe0ff */
[----:B------:R1:W-:Y:S01]  /*2d0b0*/  @P2 STG.E desc[UR8][R10.64], R222 ;  /* 0x000000de0a002986 */ /* 0x0003e2000c101908 */
[----:B--2---:R-:W-:Y:S01]  /*2d0c0*/  IMAD.WIDE R12, R19, 0x4, R2 ;  /* 0x00000004130c7825 */ /* 0x004fe200078e0202 */
[----:B------:R-:W-:Y:S01]  /*2d0d0*/  ULDC UR10, c[0x0][0x228] ;  /* 0x00008a00000a7ab9 */ /* 0x000fe20000000800 */
[----:B------:R-:W-:Y:S01]  /*2d0e0*/  ISETP.GE.AND P2, PT, R0, UR4, PT ;  /* 0x0000000400007c0c */ /* 0x000fe2000bf46270 */
[----:B------:R-:W-:Y:S01]  /*2d0f0*/  ULDC UR4, c[0x0][0x22c] ;  /* 0x00008b0000047ab9 */ /* 0x000fe20000000800 */
[----:B------:R-:W-:Y:S01]  /*2d100*/  VIADD R0, R7, 0x69 ;  /* 0x0000006907007836 */ /* 0x000fe20000000000 */
[----:B------:R-:W-:Y:S01]  /*2d110*/  ISETP.LT.AND P6, PT, R9, UR6, !P6 ;  /* 0x0000000609007c0c */ /* 0x000fe2000f7c1270 */
[----:B---3--:R-:W-:Y:S01]  /*2d120*/  IMAD.WIDE R14, R19, 0x4, R4 ;  /* 0x00000004130e7825 */ /* 0x008fe200078e0204 */
[----:B------:R2:W-:Y:S01]  /*2d130*/  @P1 STG.E desc[UR8][R12.64], R74 ;  /* 0x0000004a0c001986 */ /* 0x0005e2000c101908 */
[----:B------:R-:W-:-:S02]  /*2d140*/  ULDC UR6, c[0x0][0x228] ;  /* 0x00008a0000067ab9 */ /* 0x000fc40000000800 */
[----:B----4-:R-:W-:Y:S01]  /*2d150*/  IMAD.WIDE R16, R21, 0x4, R2 ;  /* 0x0000000415107825 */ /* 0x010fe200078e0202 */
[----:B------:R-:W-:Y:S01]  /*2d160*/  ISETP.GE.AND P1, PT, R0, UR4, PT ;  /* 0x0000000400007c0c */ /* 0x000fe2000bf26270 */
[----:B------:R3:W-:Y:S01]  /*2d170*/  @P5 STG.E desc[UR8][R14.64], R138 ;  /* 0x0000008a0e005986 */ /* 0x0007e2000c101908 */
[----:B------:R-:W-:-:S03]  /*2d180*/  ULDC UR4, c[0x0][0x228] ;  /* 0x00008a0000047ab9 */ /* 0x000fc60000000800 */
[----:B------:R4:W-:Y:S01]  /*2d190*/  @P3 STG.E desc[UR8][R16.64], R203 ;  /* 0x000000cb10003986 */ /* 0x0009e2000c101908 */
[----:B------:R-:W-:Y:S01]  /*2d1a0*/  ISETP.LT.AND P3, PT, R8, UR4, !P4 ;  /* 0x0000000408007c0c */ /* 0x000fe2000e761270 */
[----:B-1----:R-:W-:Y:S01]  /*2d1b0*/  IMAD.WIDE R10, R21, 0x4, R4 ;  /* 0x00000004150a7825 */ /* 0x002fe200078e0204 */
[----:B------:R-:W-:-:S03]  /*2d1c0*/  ULDC UR4, c[0x0][0x22c] ;  /* 0x00008b0000047ab9 */ /* 0x000fc60000000800 */
[----:B------:R-:W-:Y:S02]  /*2d1d0*/  VIADD R0, R7, 0x6a ;  /* 0x0000006a07007836 */ /* 0x000fe40000000000 */
        /* <DEDUP_REMOVED lines=10> */
[----:B---3--:R-:W-:Y:S01]  /*2d280*/  IMAD.WIDE R14, R21, 0x4, R4 ;  /* 0x00000004150e7825 */ /* 0x008fe200078e0204 */
[----:B------:R-:W-:-:S02]  /*2d290*/  ULDC UR10, c[0x0][0x228] ;  /* 0x00008a00000a7ab9 */ /* 0x000fc40000000800 */
[----:B------:R-:W-:Y:S01]  /*2d2a0*/  ISETP.GE.AND P3, PT, R0, UR4, PT ;  /* 0x0000000400007c0c */ /* 0x000fe2000bf66270 */
[----:B------:R-:W-:Y:S01]  /*2d2b0*/  VIADD R19, R21, UR26 ;  /* 0x0000001a15137c36 */ /* 0x000fe20008000000 */
[----:B------:R-:W-:Y:S02]  /*2d2c0*/  ULDC UR4, c[0x0][0x228] ;  /* 0x00008a0000047ab9 */ /* 0x000fe40000000800 */
[----:B------:R-:W-:Y:S01]  /*2d2d0*/  ISETP.LT.AND P2, PT, R9, UR4, !P2 ;  /* 0x0000000409007c0c */ /* 0x000fe2000d741270 */
[----:B------:R-:W-:Y:S01]  /*2d2e0*/  ULDC UR4, c[0x0][0x228] ;  /* 0x00008a0000047ab9 */ /* 0x000fe20000000800 */
[----:B----4-:R-:W-:Y:S01]  /*2d2f0*/  IMAD.WIDE R16, R19, 0x4, R2 ;  /* 0x0000000413107825 */ /* 0x010fe200078e0202 */
[----:B------:R3:W-:Y:S01]  /*2d300*/  @P4 STG.E desc[UR8][R14.64], R139 ;  /* 0x0000008b0e004986 */ /* 0x0007e2000c101908 */
[----:B------:R-:W-:Y:S01]  /*2d310*/  ISETP.LT.AND P4, PT, R8, UR4, !P1 ;  /* 0x0000000408007c0c */ /* 0x000fe2000cf81270 */
[----:B------:R-:W-:Y:S01]  /*2d320*/  ULDC UR4, c[0x0][0x22c] ;  /* 0x00008b0000047ab9 */ /* 0x000fe20000000800 */
[----:B------:R-:W-:Y:S01]  /*2d330*/  VIADD R0, R7, 0x6c ;  /* 0x0000006c07007836 */ /* 0x000fe20000000000 */
[C---:B------:R-:W-:Y:S01]  /*2d340*/  IADD3 R21, R19.reuse, UR26, RZ ;  /* 0x0000001a13157c10 */ /* 0x040fe2000fffe0ff */
[----:B------:R-:W-:Y:S01]  /*2d350*/  @P5 STG.E desc[UR8][R16.64], R204 ;  /* 0x000000cc10005986 */ /* 0x000fe2000c101908 */
[----:B-1----:R-:W-:Y:S01]  /*2d360*/  IMAD.WIDE R10, R19, 0x4, R4 ;  /* 0x00000004130a7825 */ /* 0x002fe200078e0204 */
[----:B------:R-:W-:Y:S01]  /*2d370*/  ISETP.LT.AND P1, PT, R9, UR6, !P1 ;  /* 0x0000000609007c0c */ /* 0x000fe2000cf21270 */
[----:B------:R-:W-:Y:S01]  /*2d380*/  ULDC UR6, c[0x0][0x228] ;  /* 0x00008a0000067ab9 */ /* 0x000fe20000000800 */
[----:B------:R-:W-:Y:S01]  /*2d390*/  ISETP.GE.AND P5, PT, R0, UR4, PT ;  /* 0x0000000400007c0c */ /* 0x000fe2000bfa6270 */
[----:B------:R-:W-:Y:S01]  /*2d3a0*/  VIADD R0, R7, 0x6d ;  /* 0x0000006d07007836 */ /* 0x000fe20000000000 */
[----:B------:R-:W-:Y:S01]  /*2d3b0*/  ULDC UR4, c[0x0][0x22c] ;  /* 0x00008b0000047ab9 */ /* 0x000fe20000000800 */
[C---:B--2---:R-:W-:Y:S01]  /*2d3c0*/  IMAD.WIDE R12, R21.reuse, 0x4, R2 ;  /* 0x00000004150c7825 */ /* 0x044fe200078e0202 */
        /* <DEDUP_REMOVED lines=35> */
[----:B-1----:R-:W-:Y:S01]  /*2d600*/  IMAD.WIDE R10, R21, 0x4, R2 ;  /* 0x00000004150a7825 */ /* 0x002fe200078e0202 */
[----:B------:R-:W-:Y:S01]  /*2d610*/  IADD3 R0, R7, 0x70, RZ ;  /* 0x0000007007007810 */ /* 0x000fe20007ffe0ff */
[----:B------:R-:W-:Y:S01]  /*2d620*/  ULDC UR4, c[0x0][0x22c] ;  /* 0x00008b0000047ab9 */ /* 0x000fe20000000800 */
[----:B------:R-:W-:Y:S01]  /*2d630*/  ULDC UR6, c[0x0][0x228] ;  /* 0x00008a0000067ab9 */ /* 0x000fe20000000800 */
        /* <DEDUP_REMOVED lines=32> */
[----:B------:R3:W-:Y:S01]  /*2d840*/  @P4 STG.E desc[UR8][R14.64], R227 ;  /* 0x000000e30e004986 */ /* 0x0007e2000c101908 */
[----:B------:R-:W-:-:S03]  /*2d850*/  IADD3 R19, R21, UR26, RZ ;  /* 0x0000001a15137c10 */ /* 0x000fc6000fffe0ff */
[----:B------:R4:W-:Y:S01]  /*2d860*/  @P2 STG.E desc[UR8][R16.64], R79 ;  /* 0x0000004f10002986 */ /* 0x0009e2000c101908 */
[C---:B------:R-:W-:Y:S01]  /*2d870*/  ISETP.LT.AND P2, PT, R8.reuse, UR4, !P6 ;  /* 0x0000000408007c0c */ /* 0x040fe2000f741270 */
[----:B-1----:R-:W-:Y:S01]  /*2d880*/  IMAD.WIDE R10, R21, 0x4, R4 ;  /* 0x00000004150a7825 */ /* 0x002fe200078e0204 */
[----:B------:R-:W-:Y:S01]  /*2d890*/  ISETP.LT.AND P6, PT, R9, UR6, !P6 ;  /* 0x0000000609007c0c */ /* 0x000fe2000f7c1270 */
[----:B------:R-:W-:Y:S01]  /*2d8a0*/  ULDC UR4, c[0x0][0x22c] ;  /* 0x00008b0000047ab9 */ /* 0x000fe20000000800 */
[----:B------:R-:W-:Y:S01]  /*2d8b0*/  ISETP.LT.AND P4, PT, R8, UR10, !P5 ;  /* 0x0000000a08007c0c */ /* 0x000fe2000ef81270 */
[----:B------:R-:W-:Y:S01]  /*2d8c0*/  VIADD R0, R7, 0x73 ;  /* 0x0000007307007836 */ /* 0x000fe20000000000 */
[----:B------:R1:W-:Y:S01]  /*2d8d0*/  @P1 STG.E desc[UR8][R10.64], R143 ;  /* 0x0000008f0a001986 */ /* 0x0003e2000c101908 */
[C---:B------:R-:W-:Y:S01]  /*2d8e0*/  VIADD R21, R19.reuse, UR26 ;  /* 0x0000001a13157c36 */ /* 0x040fe20008000000 */
[----:B------:R-:W-:Y:S01]  /*2d8f0*/  ULDC UR6, c[0x0][0x228] ;  /* 0x00008a0000067ab9 */ /* 0x000fe20000000800 */
[----:B--2---:R-:W-:Y:S01]  /*2d900*/  IMAD.WIDE R12, R19, 0x4, R2 ;  /* 0x00000004130c7825 */ /* 0x004fe200078e0202 */
[----:B------:R-:W-:Y:S01]  /*2d910*/  ISETP.GE.AND P1, PT, R0, UR4, PT ;  /* 0x0000000400007c0c */ /* 0x000fe2000bf26270 */
[----:B------:R-:W-:Y:S01]  /*2d920*/  ULDC UR4, c[0x0][0x22c] ;  /* 0x00008b0000047ab9 */ /* 0x000fe20000000800 */
        /* <DEDUP_REMOVED lines=11> */
[C---:B------:R-:W-:Y:S01]  /*2d9e0*/  ISETP.LT.AND P4, PT, R8.reuse, UR4, !P3 ;  /* 0x0000000408007c0c */ /* 0x040fe2000df81270 */
[----:B-1----:R-:W-:Y:S01]  /*2d9f0*/  IMAD.WIDE R10, R21, 0x4, R4 ;  /* 0x00000004150a7825 */ /* 0x002fe200078e0204 */
[----:B------:R-:W-:Y:S01]  /*2da00*/  ISETP.LT.AND P3, PT, R9, UR6, !P3 ;  /* 0x0000000609007c0c */ /* 0x000fe2000df61270 */
[----:B------:R-:W-:Y:S02]  /*2da10*/  ULDC UR4, c[0x0][0x228] ;  /* 0x00008a0000047ab9 */ /* 0x000fe40000000800 */
[----:B------:R-:W-:Y:S02]  /*2da20*/  VIADD R0, R7, 0x75 ;  /* 0x0000007507007836 */ /* 0x000fe40000000000 */
[----:B------:R-:W-:Y:S01]  /*2da30*/  VIADD R21, R21, UR26 ;  /* 0x0000001a15157c36 */ /* 0x000fe20008000000 */
[----:B------:R1:W-:Y:S01]  /*2da40*/  @P5 STG.E desc[UR8][R10.64], R80 ;  /* 0x000000500a005986 */ /* 0x0003e2000c101908 */
[----:B------:R-:W-:Y:S01]  /*2da50*/  ISETP.LT.AND P6, PT, R8, UR10, !P1 ;  /* 0x0000000a08007c0c */ /* 0x000fe2000cfc1270 */
[----:B------:R-:W-:Y:S01]  /*2da60*/  VIADD R6, R7, 0x77 ;  /* 0x0000007707067836 */ /* 0x000fe20000000000 */
[----:B------:R-:W-:Y:S01]  /*2da70*/  ISETP.GE.AND P5, PT, R0, UR7, PT ;  /* 0x0000000700007c0c */ /* 0x000fe2000bfa6270 */
[----:B--2---:R-:W-:Y:S01]  /*2da80*/  IMAD.WIDE R12, R21, 0x4, R2 ;  /* 0x00000004150c7825 */ /* 0x004fe200078e0202 */
[----:B------:R-:W-:Y:S01]  /*2da90*/  ISETP.LT.AND P1, PT, R9, UR4, !P1 ;  /* 0x0000000409007c0c */ /* 0x000fe2000cf21270 */
[----:B------:R-:W-:Y:S01]  /*2daa0*/  ULDC UR4, c[0x0][0x228] ;  /* 0x00008a0000047ab9 */ /* 0x000fe20000000800 */
[----:B------:R-:W-:Y:S01]  /*2dab0*/  ULDC UR6, c[0x0][0x228] ;  /* 0x00008a0000067ab9 */ /* 0x000fe20000000800 */
[----:B------:R-:W-:-:S02]  /*2dac0*/  VIADD R0, R7, 0x76 ;  /* 0x0000007607007836 */ /* 0x000fc40000000000 */
[C---:B---3--:R-:W-:Y:S01]  /*2dad0*/  IMAD.WIDE R14, R21.reuse, 0x4, R4 ;  /* 0x00000004150e7825 */ /* 0x048fe200078e0204 */
[----:B------:R2:W-:Y:S01]  /*2dae0*/  @P4 STG.E desc[UR8][R12.64], R209 ;  /* 0x000000d10c004986 */ /* 0x0005e2000c101908 */
[----:B------:R-:W-:Y:S01]  /*2daf0*/  ULDC UR7, c[0x0][0x228] ;  /* 0x00008a0000077ab9 */ /* 0x000fe20000000800 */
[----:B------:R-:W-:Y:S01]  /*2db00*/  ISETP.GE.AND P4, PT, R0, UR5, PT ;  /* 0x0000000500007c0c */ /* 0x000fe2000bf86270 */
[----:B------:R-:W-:Y:S01]  /*2db10*/  VIADD R19, R21, UR26 ;  /* 0x0000001a15137c36 */ /* 0x000fe20008000000 */
[----:B------:R3:W-:Y:S01]  /*2db20*/  @P3 STG.E desc[UR8][R14.64], R229 ;  /* 0x000000e50e003986 */ /* 0x0007e2000c101908 */
[----:B------:R-:W-:Y:S01]  /*2db30*/  ULDC UR5, c[0x0][0x228] ;  /* 0x00008a0000057ab9 */ /* 0x000fe20000000800 */
[C---:B------:R-:W-:Y:S01]  /*2db40*/  ISETP.LT.AND P3, PT, R8.reuse, UR4, !P2 ;  /* 0x0000000408007c0c */ /* 0x040fe2000d761270 */
[----:B----4-:R-:W-:Y:S01]  /*2db50*/  IMAD.WIDE R16, R19, 0x4, R2 ;  /* 0x0000000413107825 */ /* 0x010fe200078e0202 */
[----:B------:R-:W-:Y:S01]  /*2db60*/  ISETP.LT.AND P2, PT, R9, UR5, !P2 ;  /* 0x0000000509007c0c */ /* 0x000fe2000d741270 */
[----:B------:R-:W-:Y:S01]  /*2db70*/  ULDC UR4, c[0x0][0x228] ;  /* 0x00008a0000047ab9 */ /* 0x000fe20000000800 */
[----:B------:R-:W-:Y:S01]  /*2db80*/  ULDC UR5, c[0x0][0x228] ;  /* 0x00008a0000057ab9 */ /* 0x000fe20000000800 */
[C---:B-1----:R-:W-:Y:S01]  /*2db90*/  IMAD.WIDE R10, R19.reuse, 0x4, R4 ;  /* 0x00000004130a7825 */ /* 0x042fe200078e0204 */
[----:B------:R-:W-:Y:S01]  /*2dba0*/  IADD3 R19, R19, UR26, RZ ;  /* 0x0000001a13137c10 */ /* 0x000fe2000fffe0ff */
[----:B------:R1:W-:Y:S01]  /*2dbb0*/  @P6 STG.E desc[UR8][R16.64], R145 ;  /* 0x0000009110006986 */ /* 0x0003e2000c101908 */
[----:B------:R-:W-:Y:S01]  /*2dbc0*/  ISETP.LT.AND P6, PT, R8, UR4, !P5 ;  /* 0x0000000408007c0c */ /* 0x000fe2000efc1270 */
[----:B------:R-:W-:-:S02]  /*2dbd0*/  ULDC UR4, c[0x0][0x228] ;  /* 0x00008a0000047ab9 */ /* 0x000fc40000000800 */
[C---:B--2---:R-:W-:Y:S01]  /*2dbe0*/  IMAD.WIDE R12, R19.reuse, 0x4, R2 ;  /* 0x00000004130c7825 */ /* 0x044fe200078e0202 */
[----:B------:R2:W-:Y:S03]  /*2dbf0*/  @P1 STG.E desc[UR8][R10.64], R81 ;  /* 0x000000510a001986 */ /* 0x0005e6000c101908 */
[----:B---3--:R-:W-:Y:S01]  /*2dc00*/  IMAD.WIDE R14, R19, 0x4, R4 ;  /* 0x00000004130e7825 */ /* 0x008fe200078e0204 */
[----:B------:R-:W-:Y:S01]  /*2dc10*/  ISETP.LT.AND P5, PT, R9, UR4, !P5 ;  /* 0x0000000409007c0c */ /* 0x000fe2000efa1270 */
[----:B------:R-:W-:Y:S01]  /*2dc20*/  @P3 STG.E desc[UR8][R12.64], R210 ;  /* 0x000000d20c003986 */ /* 0x000fe2000c101908 */
[----:B------:R-:W-:Y:S01]  /*2dc30*/  ULDC UR4, c[0x0][0x228] ;  /* 0x00008a0000047ab9 */ /* 0x000fe20000000800 */
[----:B------:R-:W-:Y:S02]  /*2dc40*/  VIADD R21, R19, UR26 ;  /* 0x0000001a13157c36 */ /* 0x000fe40008000000 */
[----:B------:R3:W-:Y:S01]  /*2dc50*/  @P2 STG.E desc[UR8][R14.64], R230 ;  /* 0x000000e60e002986 */ /* 0x0007e2000c101908 */
[----:B------:R-:W-:Y:S01]  /*2dc60*/  ISETP.LT.AND P2, PT, R8, UR4, !P4 ;  /* 0x0000000408007c0c */ /* 0x000fe2000e741270 */
[----:B-1----:R-:W-:Y:S01]  /*2dc70*/  IMAD.WIDE R16, R21, 0x4, R2 ;  /* 0x0000000415107825 */ /* 0x002fe200078e0202 */
[----:B------:R-:W-:Y:S01]  /*2dc80*/  ISETP.LT.AND P4, PT, R9, UR5, !P4 ;  /* 0x0000000509007c0c */ /* 0x000fe2000e781270 */
[----:B------:R-:W-:Y:S01]  /*2dc90*/  ULDC UR4, c[0x0][0x228] ;  /* 0x00008a0000047ab9 */ /* 0x000fe20000000800 */
[----:B------:R-:W-:Y:S01]  /*2dca0*/  ISETP.GE.AND P1, PT, R6, UR17, PT ;  /* 0x0000001106007c0c */ /* 0x000fe2000bf26270 */
[----:B------:R-:W-:Y:S01]  /*2dcb0*/  VIADD R0, R7, 0x78 ;  /* 0x0000007807007836 */ /* 0x000fe20000000000 */
[----:B------:R1:W-:Y:S01]  /*2dcc0*/  @P6 STG.E desc[UR8][R16.64], R146 ;  /* 0x0000009210006986 */ /* 0x0003e2000c101908 */
[----:B--2---:R-:W-:-:S04]  /*2dcd0*/  IMAD.WIDE R10, R21, 0x4, R4 ;  /* 0x00000004150a7825 */ /* 0x004fc800078e0204 */
[----:B---3--:R-:W-:Y:S01]  /*2dce0*/  VIADD R15, R21, UR26 ;  /* 0x0000001a150f7c36 */ /* 0x008fe20008000000 */
[----:B------:R-:W-:Y:S01]  /*2dcf0*/  ISETP.LT.AND P6, PT, R8, UR6, !P1 ;  /* 0x0000000608007c0c */ /* 0x000fe2000cfc1270 */
[----:B------:R-:W-:Y:S01]  /*2dd00*/  @P5 STG.E desc[UR8][R10.64], R82 ;  /* 0x000000520a005986 */ /* 0x000fe2000c101908 */
[----:B------:R-:W-:Y:S01]  /*2dd10*/  ISETP.LT.AND P1, PT, R9, UR7, !P1 ;  /* 0x0000000709007c0c */ /* 0x000fe2000cf21270 */
[C---:B------:R-:W-:Y:S01]  /*2dd20*/  VIADD R21, R15.reuse, UR26 ;  /* 0x0000001a0f157c36 */ /* 0x040fe20008000000 */
[----:B------:R-:W-:Y:S01]  /*2dd30*/  ISETP.GE.AND P3, PT, R0, UR15, PT ;  /* 0x0000000f00007c0c */ /* 0x000fe2000bf66270 */
[C---:B------:R-:W-:Y:S01]  /*2dd40*/  IMAD.WIDE R12, R15.reuse, 0x4, R2 ;  /* 0x000000040f0c7825 */ /* 0x040fe200078e0202 */
[----:B------:R-:W-:Y:S01]  /*2dd50*/  ULDC UR5, c[0x0][0x228] ;  /* 0x00008a0000057ab9 */ /* 0x000fe20000000800 */
[----:B------:R-:W-:Y:S01]  /*2dd60*/  ULDC UR6, c[0x0][0x228] ;  /* 0x00008a0000067ab9 */ /* 0x000fe20000000800 */
[----:B------:R-:W-:Y:S01]  /*2dd70*/  ULDC UR7, c[0x0][0x228] ;  /* 0x00008a0000077ab9 */ /* 0x000fe20000000800 */
[----:B------:R-:W-:Y:S01]  /*2dd80*/  IMAD.WIDE R14, R15, 0x4, R4 ;  /* 0x000000040f0e7825 */ /* 0x000fe200078e0204 */
[----:B------:R2:W-:Y:S03]  /*2dd90*/  @P2 STG.E desc[UR8][R12.64], R211 ;  /* 0x000000d30c002986 */ /* 0x0005e6000c101908 */
[----:B------:R-:W-:Y:S01]  /*2dda0*/  VIADD R0, R7, 0x79 ;  /* 0x0000007907007836 */ /* 0x000fe20000000000 */
[----:B------:R-:W-:Y:S01]  /*2ddb0*/  @P4 STG.E desc[UR8][R14.64], R231 ;  /* 0x000000e70e004986 */ /* 0x000fe2000c101908 */
[----:B------:R-:W-:Y:S01]  /*2ddc0*/  ISETP.LT.AND P4, PT, R8, UR4, !P3 ;  /* 0x0000000408007c0c */ /* 0x000fe2000df81270 */
[----:B-1----:R-:W-:Y:S01]  /*2ddd0*/  IMAD.WIDE R16, R21, 0x4, R2 ;  /* 0x0000000415107825 */ /* 0x002fe200078e0202 */
[----:B------:R-:W-:Y:S01]  /*2dde0*/  ISETP.LT.AND P3, PT, R9, UR5, !P3 ;  /* 0x0000000509007c0c */ /* 0x000fe2000df61270 */
[----:B------:R-:W-:-:S02]  /*2ddf0*/  ULDC UR4, c[0x0][0x228] ;  /* 0x00008a0000047ab9 */ /* 0x000fc40000000800 */
[----:B------:R-:W-:Y:S01]  /*2de00*/  IMAD.WIDE R18, R21, 0x4, R4 ;  /* 0x0000000415127825 */ /* 0x000fe200078e0204 */
[----:B------:R-:W-:Y:S01]  /*2de10*/  ISETP.GE.AND P5, PT, R0, UR13, PT ;  /* 0x0000000d00007c0c */ /* 0x000fe2000bfa6270 */
[----:B------:R-:W-:Y:S01]  /*2de20*/  @P6 STG.E desc[UR8][R16.64], R147 ;  /* 0x0000009310006986 */ /* 0x000fe2000c101908 */
[----:B------:R-:W-:Y:S01]  /*2de30*/  IADD3 R0, R7, 0x7a, RZ ;  /* 0x0000007a07007810 */ /* 0x000fe20007ffe0ff */
[----:B--2---:R-:W-:Y:S01]  /*2de40*/  VIADD R13, R21, UR26 ;  /* 0x0000001a150d7c36 */ /* 0x004fe20008000000 */
[----:B------:R-:W-:Y:S01]  /*2de50*/  ISETP.LT.AND P6, PT, R8, UR6, !P5 ;  /* 0x0000000608007c0c */ /* 0x000fe2000efc1270 */
[----:B------:R1:W-:Y:S01]  /*2de60*/  @P1 STG.E desc[UR8][R18.64], R83 ;  /* 0x0000005312001986 */ /* 0x0003e2000c101908 */
[----:B------:R-:W-:Y:S01]  /*2de70*/  ISETP.GE.AND P2, PT, R0, UR11, PT ;  /* 0x0000000b00007c0c */ /* 0x000fe2000bf46270 */
[----:B------:R-:W-:Y:S01]  /*2de80*/  IMAD.WIDE R10, R13, 0x4, R2 ;  /* 0x000000040d0a7825 */ /* 0x000fe200078e0202 */
[----:B------:R-:W-:Y:S01]  /*2de90*/  ISETP.LT.AND P5, PT, R9, UR4, !P5 ;  /* 0x0000000409007c0c */ /* 0x000fe2000efa1270 */
[----:B------:R-:W-:Y:S01]  /*2dea0*/  ULDC UR4, c[0x0][0x228] ;  /* 0x00008a0000047ab9 */ /* 0x000fe20000000800 */
[----:B------:R-:W-:Y:S01]  /*2deb0*/  ULDC UR5, c[0x0][0x228] ;  /* 0x00008a0000057ab9 */ /* 0x000fe20000000800 */
[----:B------:R-:W-:Y:S01]  /*2dec0*/  VIADD R0, R7, 0x7b ;  /* 0x0000007b07007836 */ /* 0x000fe20000000000 */
[----:B------:R2:W-:Y:S01]  /*2ded0*/  @P4 STG.E desc[UR8][R10.64], R236 ;  /* 0x000000ec0a004986 */ /* 0x0005e2000c101908 */
[----:B------:R-:W-:Y:S01]  /*2dee0*/  ULDC UR6, c[0x0][0x228] ;  /* 0x00008a0000067ab9 */ /* 0x000fe20000000800 */
[----:B-1----:R-:W-:-:S02]  /*2def0*/  VIADD R19, R13, UR26 ;  /* 0x0000001a0d137c36 */ /* 0x002fc40008000000 */
[----:B------:R-:W-:Y:S01]  /*2df00*/  IMAD.WIDE R12, R13, 0x4, R4 ;  /* 0x000000040d0c7825 */ /* 0x000fe200078e0204 */
[----:B------:R-:W-:-:S04]  /*2df10*/  ISETP.GE.AND P1, PT, R0, UR19, PT ;  /* 0x0000001300007c0c */ /* 0x000fc8000bf26270 */
[----:B------:R-:W-:Y:S01]  /*2df20*/  @P3 STG.E desc[UR8][R12.64], R212 ;  /* 0x000000d40c003986 */ /* 0x000fe2000c101908 */
[----:B------:R-:W-:Y:S01]  /*2df30*/  ISETP.LT.AND P3, PT, R8, UR4, !P2 ;  /* 0x0000000408007c0c */ /* 0x000fe2000d761270 */
[----:B------:R-:W-:Y:S01]  /*2df40*/  VIADD R0, R7, 0x7c ;  /* 0x0000007c07007836 */ /* 0x000fe20000000000 */
[----:B------:R-:W-:Y:S01]  /*2df50*/  ULDC UR4, c[0x0][0x228] ;  /* 0x00008a0000047ab9 */ /* 0x000fe20000000800 */
[----:B------:R-:W-:-:S04]  /*2df60*/  IMAD.WIDE R14, R19, 0x4, R2 ;  /* 0x00000004130e7825 */ /* 0x000fc800078e0202 */
[C---:B------:R-:W-:Y:S01]  /*2df70*/  IMAD.WIDE R16, R19.reuse, 0x4, R4 ;  /* 0x0000000413107825 */ /* 0x040fe200078e0204 */
[----:B------:R-:W-:Y:S01]  /*2df80*/  ISETP.GE.AND P4, PT, R0, UR25, PT ;  /* 0x0000001900007c0c */ /* 0x000fe2000bf86270 */
[----:B------:R1:W-:Y:S02]  /*2df90*/  @P6 STG.E desc[UR8][R14.64], R84 ;  /* 0x000000540e006986 */ /* 0x0003e4000c101908 */
[----:B------:R-:W-:Y:S01]  /*2dfa0*/  VIADD R19, R19, UR26 ;  /* 0x0000001a13137c36 */ /* 0x000fe20008000000 */
[----:B------:R-:W-:Y:S01]  /*2dfb0*/  ISETP.LT.AND P2, PT, R9, UR4, !P2 ;  /* 0x0000000409007c0c */ /* 0x000fe2000d741270 */
[----:B------:R3:W-:Y:S01]  /*2dfc0*/  @P5 STG.E desc[UR8][R16.64], R24 ;  /* 0x0000001810005986 */ /* 0x0007e2000c101908 */
[C---:B------:R-:W-:Y:S01]  /*2dfd0*/  ISETP.LT.AND P5, PT, R8.reuse, UR5, !P1 ;  /* 0x0000000508007c0c */ /* 0x040fe2000cfa1270 */
[----:B--2---:R-:W-:Y:S01]  /*2dfe0*/  IMAD.WIDE R10, R19, 0x4, R2 ;  /* 0x00000004130a7825 */ /* 0x004fe200078e0202 */
[----:B------:R-:W-:Y:S01]  /*2dff0*/  ISETP.LT.AND P1, PT, R9, UR6, !P1 ;  /* 0x0000000609007c0c */ /* 0x000fe2000cf21270 */
[----:B------:R-:W-:Y:S01]  /*2e000*/  ULDC UR4, c[0x0][0x228] ;  /* 0x00008a0000047ab9 */ /* 0x000fe20000000800 */
[----:B------:R-:W-:Y:S01]  /*2e010*/  ISETP.LT.AND P6, PT, R8, UR7, !P4 ;  /* 0x0000000708007c0c */ /* 0x000fe2000e7c1270 */
[----:B------:R-:W-:Y:S01]  /*2e020*/  VIADD R0, R7, 0x7d ;  /* 0x0000007d07007836 */ /* 0x000fe20000000000 */
[C---:B-1----:R-:W-:Y:S01]  /*2e030*/  IADD3 R15, R19.reuse, UR26, RZ ;  /* 0x0000001a130f7c10 */ /* 0x042fe2000fffe0ff */
[----:B------:R1:W-:Y:S01]  /*2e040*/  @P3 STG.E desc[UR8][R10.64], R237 ;  /* 0x000000ed0a003986 */ /* 0x0003e2000c101908 */
[----:B------:R-:W-:-:S02]  /*2e050*/  IMAD.WIDE R12, R19, 0x4, R4 ;  /* 0x00000004130c7825 */ /* 0x000fc400078e0204 */
[----:B------:R-:W-:Y:S01]  /*2e060*/  ISETP.GE.AND P3, PT, R0, UR23, PT ;  /* 0x0000001700007c0c */ /* 0x000fe2000bf66270 */
[----:B------:R-:W-:Y:S01]  /*2e070*/  ULDC UR5, c[0x0][0x228] ;  /* 0x00008a0000057ab9 */ /* 0x000fe20000000800 */
[----:B------:R-:W-:Y:S01]  /*2e080*/  ULDC UR6, c[0x0][0x228] ;  /* 0x00008a0000067ab9 */ /* 0x000fe20000000800 */
[----:B------:R-:W-:Y:S01]  /*2e090*/  VIADD R21, R15, UR26 ;  /* 0x0000001a0f157c36 */ /* 0x000fe20008000000 */
[----:B------:R-:W-:Y:S01]  /*2e0a0*/  ULDC UR7, c[0x0][0x228] ;  /* 0x00008a0000077ab9 */ /* 0x000fe20000000800 */
[----:B------:R-:W-:Y:S02]  /*2e0b0*/  VIADD R0, R7, 0x7e ;  /* 0x0000007e07007836 */ /* 0x000fe40000000000 */
[C---:B------:R-:W-:Y:S01]  /*2e0c0*/  IMAD.WIDE R6, R15.reuse, 0x4, R2 ;  /* 0x000000040f067825 */ /* 0x040fe200078e0202 */
[----:B------:R-:W-:Y:S03]  /*2e0d0*/  @P2 STG.E desc[UR8][R12.64], R213 ;  /* 0x000000d50c002986 */ /* 0x000fe6000c101908 */
[----:B------:R-:W-:Y:S01]  /*2e0e0*/  IMAD.WIDE R14, R15, 0x4, R4 ;  /* 0x000000040f0e7825 */ /* 0x000fe200078e0204 */
[----:B------:R-:W-:Y:S03]  /*2e0f0*/  @P5 STG.E desc[UR8][R6.64], R85 ;  /* 0x0000005506005986 */ /* 0x000fe6000c101908 */
[----:B---3--:R-:W-:Y:S01]  /*2e100*/  IMAD.WIDE R16, R21, 0x4, R2 ;  /* 0x0000000415107825 */ /* 0x008fe200078e0202 */
[----:B------:R-:W-:Y:S01]  /*2e110*/  ISETP.GE.AND P2, PT, R0, UR21, PT ;  /* 0x0000001500007c0c */ /* 0x000fe2000bf46270 */
[----:B------:R2:W-:Y:S04]  /*2e120*/  @P1 STG.E desc[UR8][R14.64], R25 ;  /* 0x000000190e001986 */ /* 0x0005e8000c101908 */
[----:B------:R3:W-:Y:S01]  /*2e130*/  @P6 STG.E desc[UR8][R16.64], R238 ;  /* 0x000000ee10006986 */ /* 0x0007e2000c101908 */
[C---:B------:R-:W-:Y:S01]  /*2e140*/  ISETP.LT.AND P6, PT, R8.reuse, UR4, !P3 ;  /* 0x0000000408007c0c */ /* 0x040fe2000dfc1270 */
[----:B------:R-:W-:Y:S01]  /*2e150*/  ULDC UR4, c[0x0][0x228] ;  /* 0x00008a0000047ab9 */ /* 0x000fe20000000800 */
[C---:B------:R-:W-:Y:S01]  /*2e160*/  ISETP.LT.AND P5, PT, R8.reuse, UR5, !P2 ;  /* 0x0000000508007c0c */ /* 0x040fe2000d7a1270 */
[----:B------:R-:W-:Y:S01]  /*2e170*/  ULDC UR5, c[0x0][0x228] ;  /* 0x00008a0000057ab9 */ /* 0x000fe20000000800 */
[----:B------:R-:W-:Y:S01]  /*2e180*/  ISETP.LT.AND P4, PT, R9, UR4, !P4 ;  /* 0x0000000409007c0c */ /* 0x000fe2000e781270 */
[----:B-1----:R-:W-:Y:S01]  /*2e190*/  VIADD R11, R21, UR26 ;  /* 0x0000001a150b7c36 */ /* 0x002fe20008000000 */
[----:B------:R-:W-:Y:S01]  /*2e1a0*/  ISETP.LT.AND P1, PT, R8, UR6, !P0 ;  /* 0x0000000608007c0c */ /* 0x000fe2000c721270 */
[----:B------:R-:W-:Y:S01]  /*2e1b0*/  ULDC UR6, c[0x0][0x228] ;  /* 0x00008a0000067ab9 */ /* 0x000fe20000000800 */
[----:B------:R-:W-:Y:S01]  /*2e1c0*/  ISETP.LT.AND P3, PT, R9, UR5, !P3 ;  /* 0x0000000509007c0c */ /* 0x000fe2000df61270 */
[----:B--2---:R-:W-:Y:S01]  /*2e1d0*/  VIADD R15, R11, UR26 ;  /* 0x0000001a0b0f7c36 */ /* 0x004fe20008000000 */
[----:B------:R-:W-:-:S02]  /*2e1e0*/  ISETP.LT.AND P2, PT, R9, UR6, !P2 ;  /* 0x0000000609007c0c */ /* 0x000fc4000d741270 */
[----:B------:R-:W-:Y:S01]  /*2e1f0*/  ISETP.LT.AND P0, PT, R9, UR7, !P0 ;  /* 0x0000000709007c0c */ /* 0x000fe2000c701270 */
[----:B------:R-:W-:-:S04]  /*2e200*/  IMAD.WIDE R6, R21, 0x4, R4 ;  /* 0x0000000415067825 */ /* 0x000fc800078e0204 */
[----:B---3--:R-:W-:Y:S02]  /*2e210*/  VIADD R17, R15, UR26 ;  /* 0x0000001a0f117c36 */ /* 0x008fe40008000000 */
[C---:B------:R-:W-:Y:S01]  /*2e220*/  IMAD.WIDE R8, R11.reuse, 0x4, R2 ;  /* 0x000000040b087825 */ /* 0x040fe200078e0202 */
[----:B------:R1:W-:Y:S03]  /*2e230*/  @P4 STG.E desc[UR8][R6.64], R214 ;  /* 0x000000d606004986 */ /* 0x0003e6000c101908 */
[----:B------:R-:W-:Y:S01]  /*2e240*/  IMAD.WIDE R10, R11, 0x4, R4 ;  /* 0x000000040b0a7825 */ /* 0x000fe200078e0204 */
[----:B------:R1:W-:Y:S03]  /*2e250*/  @P6 STG.E desc[UR8][R8.64], R86 ;  /* 0x0000005608006986 */ /* 0x0003e6000c101908 */
[C---:B------:R-:W-:Y:S01]  /*2e260*/  IMAD.WIDE R12, R15.reuse, 0x4, R2 ;  /* 0x000000040f0c7825 */ /* 0x040fe200078e0202 */
[----:B------:R1:W-:Y:S03]  /*2e270*/  @P3 STG.E desc[UR8][R10.64], R26 ;  /* 0x0000001a0a003986 */ /* 0x0003e6000c101908 */
[----:B------:R-:W-:Y:S01]  /*2e280*/  IMAD.WIDE R14, R15, 0x4, R4 ;  /* 0x000000040f0e7825 */ /* 0x000fe200078e0204 */
[----:B------:R1:W-:Y:S03]  /*2e290*/  @P5 STG.E desc[UR8][R12.64], R239 ;  /* 0x000000ef0c005986 */ /* 0x0003e6000c101908 */
[C---:B------:R-:W-:Y:S01]  /*2e2a0*/  IMAD.WIDE R2, R17.reuse, 0x4, R2 ;  /* 0x0000000411027825 */ /* 0x040fe200078e0202 */
[----:B------:R1:W-:Y:S04]  /*2e2b0*/  @P2 STG.E desc[UR8][R14.64], R215 ;  /* 0x000000d70e002986 */ /* 0x0003e8000c101908 */
[----:B------:R1:W-:Y:S01]  /*2e2c0*/  @P1 STG.E desc[UR8][R2.64], R87 ;  /* 0x0000005702001986 */ /* 0x0003e2000c101908 */
[----:B------:R-:W-:Y:S01]  /*2e2d0*/  IMAD.WIDE R4, R17, 0x4, R4 ;  /* 0x0000000411047825 */ /* 0x000fe200078e0204 */
[----:B------:R-:W-:Y:S06]  /*2e2e0*/  @!P0 EXIT ;  /* 0x000000000000894d */ /* 0x000fec0003800000 */
[----:B------:R-:W-:Y:S01]  /*2e2f0*/  STG.E desc[UR8][R4.64], R27 ;  /* 0x0000001b04007986 */ /* 0x000fe2000c101908 */
[----:B------:R-:W-:Y:S05]  /*2e300*/  EXIT ;  /* 0x000000000000794d */ /* 0x000fea0003800000 */
.L_x_2:
[----:B------:R-:W-:-:S00]  /*2e310*/  BRA `(.L_x_2) ;  /* 0xfffffffc00fc7947 */ /* 0x000fc0000383ffff */
[----:B------:R-:W-:-:S00]  /*2e320*/  NOP ;  /* 0x0000000000007918 */ /* 0x000fc00000000000 */
        /* <DEDUP_REMOVED lines=13> */
.L_x_3:


//--------------------- .nv.shared.matmul_kernel  --------------------------
	.section	.nv.shared.matmul_kernel,"aw",@nobits
	.sectionflags	@""
	.align	16
	.zero		1024


//--------------------- .nv.shared.reserved.0     --------------------------
	.section	.nv.shared.reserved.0,"aw",@nobits
	.weak		__nv_reservedSMEM_offset_0_alias
	.size		__nv_reservedSMEM_offset_0_alias, 0, 0
	.other		__nv_reservedSMEM_offset_0_alias,@"STO_CUDA_RESERVED_SHARED STV_DEFAULT"
__nv_reservedSMEM_offset_0_alias:
	.zero		0


//--------------------- .nv.constant0.matmul_kernel --------------------------
	.section	.nv.constant0.matmul_kernel,"a",@progbits
	.sectionflags	@""
	.align	4
.nv.constant0.matmul_kernel:
	.zero		608


//--------------------- SYMBOLS --------------------------

	.type		.nv.reservedSmem.offset0,@object
	.size		.nv.reservedSmem.offset0,0x4
